//
// Generated by NVIDIA NVVM Compiler
//
// Compiler Build ID: CL-36424714
// Cuda compilation tools, release 13.0, V13.0.88
// Based on NVVM 20.0.0
//

.version 9.0
.target sm_100
.address_size 64

	// .globl	_ZN3cub18CUB_300001_SM_10006detail11EmptyKernelIvEEvv
// _ZZN3cub18CUB_300001_SM_10006detail6select23DeviceSelectSweepKernelINS2_10policy_hubIiNS0_8NullTypeEiLb0ELNS0_10SelectImplE0EE10Policy1000EN6thrust24THRUST_300001_SM_1000_NS6detail15normal_iteratorIPiEEPS5_NSC_INSA_10device_ptrIiEEEEPlNS0_13ScanTileStateIiLb1EEE7is_evenS5_iNS2_19streaming_context_tIlLb1EEELS6_0EEEvT0_T1_T2_T3_T4_T5_T6_T7_iT8_NS1_7vsmem_tEE19static_temp_storage has been demoted
.global .align 1 .b8 _ZN34_INTERNAL_e59043fd_4_k_cu_988607c54cuda3std3__45__cpo5beginE[1];
.global .align 1 .b8 _ZN34_INTERNAL_e59043fd_4_k_cu_988607c54cuda3std3__45__cpo3endE[1];
.global .align 1 .b8 _ZN34_INTERNAL_e59043fd_4_k_cu_988607c54cuda3std3__45__cpo6cbeginE[1];
.global .align 1 .b8 _ZN34_INTERNAL_e59043fd_4_k_cu_988607c54cuda3std3__45__cpo4cendE[1];
.global .align 1 .b8 _ZN34_INTERNAL_e59043fd_4_k_cu_988607c54cuda3std3__45__cpo6rbeginE[1];
.global .align 1 .b8 _ZN34_INTERNAL_e59043fd_4_k_cu_988607c54cuda3std3__45__cpo4rendE[1];
.global .align 1 .b8 _ZN34_INTERNAL_e59043fd_4_k_cu_988607c54cuda3std3__45__cpo7crbeginE[1];
.global .align 1 .b8 _ZN34_INTERNAL_e59043fd_4_k_cu_988607c54cuda3std3__45__cpo5crendE[1];
.global .align 1 .b8 _ZN34_INTERNAL_e59043fd_4_k_cu_988607c54cuda3std3__436_GLOBAL__N__e59043fd_4_k_cu_988607c56ignoreE[1];
.global .align 1 .b8 _ZN34_INTERNAL_e59043fd_4_k_cu_988607c54cuda3std3__419piecewise_constructE[1];
.global .align 1 .b8 _ZN34_INTERNAL_e59043fd_4_k_cu_988607c54cuda3std3__48in_placeE[1];
.global .align 1 .b8 _ZN34_INTERNAL_e59043fd_4_k_cu_988607c54cuda3std3__420unreachable_sentinelE[1];
.global .align 1 .b8 _ZN34_INTERNAL_e59043fd_4_k_cu_988607c54cuda3std3__47nulloptE[1];
.global .align 1 .b8 _ZN34_INTERNAL_e59043fd_4_k_cu_988607c54cuda3std3__48unexpectE[1];
.global .align 1 .b8 _ZN34_INTERNAL_e59043fd_4_k_cu_988607c54cuda3std6ranges3__45__cpo4swapE[1];
.global .align 1 .b8 _ZN34_INTERNAL_e59043fd_4_k_cu_988607c54cuda3std6ranges3__45__cpo9iter_moveE[1];
.global .align 1 .b8 _ZN34_INTERNAL_e59043fd_4_k_cu_988607c54cuda3std6ranges3__45__cpo5beginE[1];
.global .align 1 .b8 _ZN34_INTERNAL_e59043fd_4_k_cu_988607c54cuda3std6ranges3__45__cpo3endE[1];
.global .align 1 .b8 _ZN34_INTERNAL_e59043fd_4_k_cu_988607c54cuda3std6ranges3__45__cpo6cbeginE[1];
.global .align 1 .b8 _ZN34_INTERNAL_e59043fd_4_k_cu_988607c54cuda3std6ranges3__45__cpo4cendE[1];
.global .align 1 .b8 _ZN34_INTERNAL_e59043fd_4_k_cu_988607c54cuda3std6ranges3__45__cpo7advanceE[1];
.global .align 1 .b8 _ZN34_INTERNAL_e59043fd_4_k_cu_988607c54cuda3std6ranges3__45__cpo9iter_swapE[1];
.global .align 1 .b8 _ZN34_INTERNAL_e59043fd_4_k_cu_988607c54cuda3std6ranges3__45__cpo4nextE[1];
.global .align 1 .b8 _ZN34_INTERNAL_e59043fd_4_k_cu_988607c54cuda3std6ranges3__45__cpo4prevE[1];
.global .align 1 .b8 _ZN34_INTERNAL_e59043fd_4_k_cu_988607c54cuda3std6ranges3__45__cpo4dataE[1];
.global .align 1 .b8 _ZN34_INTERNAL_e59043fd_4_k_cu_988607c54cuda3std6ranges3__45__cpo5cdataE[1];
.global .align 1 .b8 _ZN34_INTERNAL_e59043fd_4_k_cu_988607c54cuda3std6ranges3__45__cpo4sizeE[1];
.global .align 1 .b8 _ZN34_INTERNAL_e59043fd_4_k_cu_988607c54cuda3std6ranges3__45__cpo5ssizeE[1];
.global .align 1 .b8 _ZN34_INTERNAL_e59043fd_4_k_cu_988607c54cuda3std6ranges3__45__cpo8distanceE[1];
.global .align 1 .b8 _ZN34_INTERNAL_e59043fd_4_k_cu_988607c56thrust24THRUST_300001_SM_1000_NS8cuda_cub3parE[1];
.global .align 1 .b8 _ZN34_INTERNAL_e59043fd_4_k_cu_988607c56thrust24THRUST_300001_SM_1000_NS8cuda_cub10par_nosyncE[1];
.global .align 1 .b8 _ZN34_INTERNAL_e59043fd_4_k_cu_988607c56thrust24THRUST_300001_SM_1000_NS6system6detail10sequential3seqE[1];
.global .align 1 .b8 _ZN34_INTERNAL_e59043fd_4_k_cu_988607c56thrust24THRUST_300001_SM_1000_NS12placeholders2_1E[1];
.global .align 1 .b8 _ZN34_INTERNAL_e59043fd_4_k_cu_988607c56thrust24THRUST_300001_SM_1000_NS12placeholders2_2E[1];
.global .align 1 .b8 _ZN34_INTERNAL_e59043fd_4_k_cu_988607c56thrust24THRUST_300001_SM_1000_NS12placeholders2_3E[1];
.global .align 1 .b8 _ZN34_INTERNAL_e59043fd_4_k_cu_988607c56thrust24THRUST_300001_SM_1000_NS12placeholders2_4E[1];
.global .align 1 .b8 _ZN34_INTERNAL_e59043fd_4_k_cu_988607c56thrust24THRUST_300001_SM_1000_NS12placeholders2_5E[1];
.global .align 1 .b8 _ZN34_INTERNAL_e59043fd_4_k_cu_988607c56thrust24THRUST_300001_SM_1000_NS12placeholders2_6E[1];
.global .align 1 .b8 _ZN34_INTERNAL_e59043fd_4_k_cu_988607c56thrust24THRUST_300001_SM_1000_NS12placeholders2_7E[1];
.global .align 1 .b8 _ZN34_INTERNAL_e59043fd_4_k_cu_988607c56thrust24THRUST_300001_SM_1000_NS12placeholders2_8E[1];
.global .align 1 .b8 _ZN34_INTERNAL_e59043fd_4_k_cu_988607c56thrust24THRUST_300001_SM_1000_NS12placeholders2_9E[1];
.global .align 1 .b8 _ZN34_INTERNAL_e59043fd_4_k_cu_988607c56thrust24THRUST_300001_SM_1000_NS12placeholders3_10E[1];
.global .align 1 .b8 _ZN34_INTERNAL_e59043fd_4_k_cu_988607c56thrust24THRUST_300001_SM_1000_NS3seqE[1];

.visible .entry _ZN3cub18CUB_300001_SM_10006detail11EmptyKernelIvEEvv()
{


	ret;

}
	// .globl	_ZN3cub18CUB_300001_SM_10006detail8for_each13static_kernelINS2_12policy_hub_t12policy_500_tEmN6thrust24THRUST_300001_SM_1000_NS8cuda_cub20__uninitialized_fill7functorINS7_10device_ptrIiEEiEEEEvT0_T1_
.visible .entry _ZN3cub18CUB_300001_SM_10006detail8for_each13static_kernelINS2_12policy_hub_t12policy_500_tEmN6thrust24THRUST_300001_SM_1000_NS8cuda_cub20__uninitialized_fill7functorINS7_10device_ptrIiEEiEEEEvT0_T1_(
	.param .u64 _ZN3cub18CUB_300001_SM_10006detail8for_each13static_kernelINS2_12policy_hub_t12policy_500_tEmN6thrust24THRUST_300001_SM_1000_NS8cuda_cub20__uninitialized_fill7functorINS7_10device_ptrIiEEiEEEEvT0_T1__param_0,
	.param .align 8 .b8 _ZN3cub18CUB_300001_SM_10006detail8for_each13static_kernelINS2_12policy_hub_t12policy_500_tEmN6thrust24THRUST_300001_SM_1000_NS8cuda_cub20__uninitialized_fill7functorINS7_10device_ptrIiEEiEEEEvT0_T1__param_1[16]
)
.maxntid 256
{
	.reg .pred 	%p<4>;
	.reg .b16 	%rs<5>;
	.reg .b32 	%r<12>;
	.reg .b64 	%rd<16>;

	ld.param.u32 	%r3, [_ZN3cub18CUB_300001_SM_10006detail8for_each13static_kernelINS2_12policy_hub_t12policy_500_tEmN6thrust24THRUST_300001_SM_1000_NS8cuda_cub20__uninitialized_fill7functorINS7_10device_ptrIiEEiEEEEvT0_T1__param_1+8];
	ld.param.u64 	%rd4, [_ZN3cub18CUB_300001_SM_10006detail8for_each13static_kernelINS2_12policy_hub_t12policy_500_tEmN6thrust24THRUST_300001_SM_1000_NS8cuda_cub20__uninitialized_fill7functorINS7_10device_ptrIiEEiEEEEvT0_T1__param_1];
	ld.param.u64 	%rd5, [_ZN3cub18CUB_300001_SM_10006detail8for_each13static_kernelINS2_12policy_hub_t12policy_500_tEmN6thrust24THRUST_300001_SM_1000_NS8cuda_cub20__uninitialized_fill7functorINS7_10device_ptrIiEEiEEEEvT0_T1__param_0];
	mov.u32 	%r9, %ctaid.x;
	mul.wide.u32 	%rd1, %r9, 512;
	sub.s64 	%rd2, %rd5, %rd1;
	setp.lt.u64 	%p1, %rd2, 512;
	@%p1 bra 	$L__BB1_2;
	mov.u32 	%r11, %tid.x;
	cvta.to.global.u64 	%rd11, %rd4;
	cvt.u64.u32 	%rd12, %r11;
	add.s64 	%rd13, %rd1, %rd12;
	shl.b64 	%rd14, %rd13, 2;
	add.s64 	%rd15, %rd11, %rd14;
	st.global.u32 	[%rd15], %r3;
	st.global.u32 	[%rd15+1024], %r3;
	bra.uni 	$L__BB1_6;
$L__BB1_2:
	cvta.to.global.u64 	%rd6, %rd4;
	mov.u32 	%r2, %tid.x;
	cvt.u64.u32 	%rd7, %r2;
	setp.le.u64 	%p2, %rd2, %rd7;
	add.s64 	%rd8, %rd1, %rd7;
	shl.b64 	%rd9, %rd8, 2;
	add.s64 	%rd3, %rd6, %rd9;
	@%p2 bra 	$L__BB1_4;
	st.global.u32 	[%rd3], %r3;
$L__BB1_4:
	add.s32 	%r10, %r2, 256;
	cvt.u64.u32 	%rd10, %r10;
	setp.le.u64 	%p3, %rd2, %rd10;
	@%p3 bra 	$L__BB1_6;
	st.global.u32 	[%rd3+1024], %r3;
$L__BB1_6:
	ret;

}
	// .globl	_ZN3cub18CUB_300001_SM_10006detail4scan23DeviceCompactInitKernelINS0_13ScanTileStateIiLb1EEEPlEEvT_iT0_
.visible .entry _ZN3cub18CUB_300001_SM_10006detail4scan23DeviceCompactInitKernelINS0_13ScanTileStateIiLb1EEEPlEEvT_iT0_(
	.param .align 8 .b8 _ZN3cub18CUB_300001_SM_10006detail4scan23DeviceCompactInitKernelINS0_13ScanTileStateIiLb1EEEPlEEvT_iT0__param_0[8],
	.param .u32 _ZN3cub18CUB_300001_SM_10006detail4scan23DeviceCompactInitKernelINS0_13ScanTileStateIiLb1EEEPlEEvT_iT0__param_1,
	.param .u64 .ptr .align 1 _ZN3cub18CUB_300001_SM_10006detail4scan23DeviceCompactInitKernelINS0_13ScanTileStateIiLb1EEEPlEEvT_iT0__param_2
)
{
	.reg .pred 	%p<6>;
	.reg .b32 	%r<11>;
	.reg .b64 	%rd<10>;

	ld.param.u64 	%rd3, [_ZN3cub18CUB_300001_SM_10006detail4scan23DeviceCompactInitKernelINS0_13ScanTileStateIiLb1EEEPlEEvT_iT0__param_0];
	ld.param.u32 	%r4, [_ZN3cub18CUB_300001_SM_10006detail4scan23DeviceCompactInitKernelINS0_13ScanTileStateIiLb1EEEPlEEvT_iT0__param_1];
	ld.param.u64 	%rd2, [_ZN3cub18CUB_300001_SM_10006detail4scan23DeviceCompactInitKernelINS0_13ScanTileStateIiLb1EEEPlEEvT_iT0__param_2];
	cvta.to.global.u64 	%rd1, %rd3;
	mov.u32 	%r1, %ctaid.x;
	mov.u32 	%r5, %ntid.x;
	mov.u32 	%r2, %tid.x;
	mad.lo.s32 	%r3, %r1, %r5, %r2;
	setp.ge.s32 	%p1, %r3, %r4;
	@%p1 bra 	$L__BB2_2;
	mul.wide.s32 	%rd4, %r3, 8;
	add.s64 	%rd5, %rd1, %rd4;
	mov.b32 	%r6, 0;
	mov.b32 	%r7, 99;
	st.global.v2.u32 	[%rd5+256], {%r7, %r6};
$L__BB2_2:
	setp.ne.s32 	%p2, %r1, 0;
	setp.gt.u32 	%p3, %r2, 31;
	or.pred  	%p4, %p2, %p3;
	@%p4 bra 	$L__BB2_4;
	mul.wide.u32 	%rd6, %r2, 8;
	add.s64 	%rd7, %rd1, %rd6;
	mov.b32 	%r9, 0;
	st.global.v2.u32 	[%rd7], {%r9, %r9};
$L__BB2_4:
	or.b32  	%r10, %r1, %r2;
	setp.ne.s32 	%p5, %r10, 0;
	@%p5 bra 	$L__BB2_6;
	cvta.to.global.u64 	%rd8, %rd2;
	mov.b64 	%rd9, 0;
	st.global.u64 	[%rd8], %rd9;
$L__BB2_6:
	ret;

}
	// .globl	_ZN3cub18CUB_300001_SM_10006detail6select23DeviceSelectSweepKernelINS2_10policy_hubIiNS0_8NullTypeEiLb0ELNS0_10SelectImplE0EE10Policy1000EN6thrust24THRUST_300001_SM_1000_NS6detail15normal_iteratorIPiEEPS5_NSC_INSA_10device_ptrIiEEEEPlNS0_13ScanTileStateIiLb1EEE7is_evenS5_iNS2_19streaming_context_tIlLb1EEELS6_0EEEvT0_T1_T2_T3_T4_T5_T6_T7_iT8_NS1_7vsmem_tE
.visible .entry _ZN3cub18CUB_300001_SM_10006detail6select23DeviceSelectSweepKernelINS2_10policy_hubIiNS0_8NullTypeEiLb0ELNS0_10SelectImplE0EE10Policy1000EN6thrust24THRUST_300001_SM_1000_NS6detail15normal_iteratorIPiEEPS5_NSC_INSA_10device_ptrIiEEEEPlNS0_13ScanTileStateIiLb1EEE7is_evenS5_iNS2_19streaming_context_tIlLb1EEELS6_0EEEvT0_T1_T2_T3_T4_T5_T6_T7_iT8_NS1_7vsmem_tE(
	.param .align 8 .b8 _ZN3cub18CUB_300001_SM_10006detail6select23DeviceSelectSweepKernelINS2_10policy_hubIiNS0_8NullTypeEiLb0ELNS0_10SelectImplE0EE10Policy1000EN6thrust24THRUST_300001_SM_1000_NS6detail15normal_iteratorIPiEEPS5_NSC_INSA_10device_ptrIiEEEEPlNS0_13ScanTileStateIiLb1EEE7is_evenS5_iNS2_19streaming_context_tIlLb1EEELS6_0EEEvT0_T1_T2_T3_T4_T5_T6_T7_iT8_NS1_7vsmem_tE_param_0[8],
	.param .u64 .ptr .align 1 _ZN3cub18CUB_300001_SM_10006detail6select23DeviceSelectSweepKernelINS2_10policy_hubIiNS0_8NullTypeEiLb0ELNS0_10SelectImplE0EE10Policy1000EN6thrust24THRUST_300001_SM_1000_NS6detail15normal_iteratorIPiEEPS5_NSC_INSA_10device_ptrIiEEEEPlNS0_13ScanTileStateIiLb1EEE7is_evenS5_iNS2_19streaming_context_tIlLb1EEELS6_0EEEvT0_T1_T2_T3_T4_T5_T6_T7_iT8_NS1_7vsmem_tE_param_1,
	.param .align 8 .b8 _ZN3cub18CUB_300001_SM_10006detail6select23DeviceSelectSweepKernelINS2_10policy_hubIiNS0_8NullTypeEiLb0ELNS0_10SelectImplE0EE10Policy1000EN6thrust24THRUST_300001_SM_1000_NS6detail15normal_iteratorIPiEEPS5_NSC_INSA_10device_ptrIiEEEEPlNS0_13ScanTileStateIiLb1EEE7is_evenS5_iNS2_19streaming_context_tIlLb1EEELS6_0EEEvT0_T1_T2_T3_T4_T5_T6_T7_iT8_NS1_7vsmem_tE_param_2[8],
	.param .u64 .ptr .align 1 _ZN3cub18CUB_300001_SM_10006detail6select23DeviceSelectSweepKernelINS2_10policy_hubIiNS0_8NullTypeEiLb0ELNS0_10SelectImplE0EE10Policy1000EN6thrust24THRUST_300001_SM_1000_NS6detail15normal_iteratorIPiEEPS5_NSC_INSA_10device_ptrIiEEEEPlNS0_13ScanTileStateIiLb1EEE7is_evenS5_iNS2_19streaming_context_tIlLb1EEELS6_0EEEvT0_T1_T2_T3_T4_T5_T6_T7_iT8_NS1_7vsmem_tE_param_3,
	.param .align 8 .b8 _ZN3cub18CUB_300001_SM_10006detail6select23DeviceSelectSweepKernelINS2_10policy_hubIiNS0_8NullTypeEiLb0ELNS0_10SelectImplE0EE10Policy1000EN6thrust24THRUST_300001_SM_1000_NS6detail15normal_iteratorIPiEEPS5_NSC_INSA_10device_ptrIiEEEEPlNS0_13ScanTileStateIiLb1EEE7is_evenS5_iNS2_19streaming_context_tIlLb1EEELS6_0EEEvT0_T1_T2_T3_T4_T5_T6_T7_iT8_NS1_7vsmem_tE_param_4[8],
	.param .align 1 .b8 _ZN3cub18CUB_300001_SM_10006detail6select23DeviceSelectSweepKernelINS2_10policy_hubIiNS0_8NullTypeEiLb0ELNS0_10SelectImplE0EE10Policy1000EN6thrust24THRUST_300001_SM_1000_NS6detail15normal_iteratorIPiEEPS5_NSC_INSA_10device_ptrIiEEEEPlNS0_13ScanTileStateIiLb1EEE7is_evenS5_iNS2_19streaming_context_tIlLb1EEELS6_0EEEvT0_T1_T2_T3_T4_T5_T6_T7_iT8_NS1_7vsmem_tE_param_5[1],
	.param .align 1 .b8 _ZN3cub18CUB_300001_SM_10006detail6select23DeviceSelectSweepKernelINS2_10policy_hubIiNS0_8NullTypeEiLb0ELNS0_10SelectImplE0EE10Policy1000EN6thrust24THRUST_300001_SM_1000_NS6detail15normal_iteratorIPiEEPS5_NSC_INSA_10device_ptrIiEEEEPlNS0_13ScanTileStateIiLb1EEE7is_evenS5_iNS2_19streaming_context_tIlLb1EEELS6_0EEEvT0_T1_T2_T3_T4_T5_T6_T7_iT8_NS1_7vsmem_tE_param_6[1],
	.param .u32 _ZN3cub18CUB_300001_SM_10006detail6select23DeviceSelectSweepKernelINS2_10policy_hubIiNS0_8NullTypeEiLb0ELNS0_10SelectImplE0EE10Policy1000EN6thrust24THRUST_300001_SM_1000_NS6detail15normal_iteratorIPiEEPS5_NSC_INSA_10device_ptrIiEEEEPlNS0_13ScanTileStateIiLb1EEE7is_evenS5_iNS2_19streaming_context_tIlLb1EEELS6_0EEEvT0_T1_T2_T3_T4_T5_T6_T7_iT8_NS1_7vsmem_tE_param_7,
	.param .u32 _ZN3cub18CUB_300001_SM_10006detail6select23DeviceSelectSweepKernelINS2_10policy_hubIiNS0_8NullTypeEiLb0ELNS0_10SelectImplE0EE10Policy1000EN6thrust24THRUST_300001_SM_1000_NS6detail15normal_iteratorIPiEEPS5_NSC_INSA_10device_ptrIiEEEEPlNS0_13ScanTileStateIiLb1EEE7is_evenS5_iNS2_19streaming_context_tIlLb1EEELS6_0EEEvT0_T1_T2_T3_T4_T5_T6_T7_iT8_NS1_7vsmem_tE_param_8,
	.param .align 8 .b8 _ZN3cub18CUB_300001_SM_10006detail6select23DeviceSelectSweepKernelINS2_10policy_hubIiNS0_8NullTypeEiLb0ELNS0_10SelectImplE0EE10Policy1000EN6thrust24THRUST_300001_SM_1000_NS6detail15normal_iteratorIPiEEPS5_NSC_INSA_10device_ptrIiEEEEPlNS0_13ScanTileStateIiLb1EEE7is_evenS5_iNS2_19streaming_context_tIlLb1EEELS6_0EEEvT0_T1_T2_T3_T4_T5_T6_T7_iT8_NS1_7vsmem_tE_param_9[40],
	.param .align 8 .b8 _ZN3cub18CUB_300001_SM_10006detail6select23DeviceSelectSweepKernelINS2_10policy_hubIiNS0_8NullTypeEiLb0ELNS0_10SelectImplE0EE10Policy1000EN6thrust24THRUST_300001_SM_1000_NS6detail15normal_iteratorIPiEEPS5_NSC_INSA_10device_ptrIiEEEEPlNS0_13ScanTileStateIiLb1EEE7is_evenS5_iNS2_19streaming_context_tIlLb1EEELS6_0EEEvT0_T1_T2_T3_T4_T5_T6_T7_iT8_NS1_7vsmem_tE_param_10[8]
)
.maxntid 384
{
	.reg .pred 	%p<465>;
	.reg .b16 	%rs<98>;
	.reg .b32 	%r<1743>;
	.reg .b64 	%rd<781>;
	// demoted variable
	.shared .align 16 .b8 _ZZN3cub18CUB_300001_SM_10006detail6select23DeviceSelectSweepKernelINS2_10policy_hubIiNS0_8NullTypeEiLb0ELNS0_10SelectImplE0EE10Policy1000EN6thrust24THRUST_300001_SM_1000_NS6detail15normal_iteratorIPiEEPS5_NSC_INSA_10device_ptrIiEEEEPlNS0_13ScanTileStateIiLb1EEE7is_evenS5_iNS2_19streaming_context_tIlLb1EEELS6_0EEEvT0_T1_T2_T3_T4_T5_T6_T7_iT8_NS1_7vsmem_tEE19static_temp_storage[23040];
	ld.param.u64 	%rd2, [_ZN3cub18CUB_300001_SM_10006detail6select23DeviceSelectSweepKernelINS2_10policy_hubIiNS0_8NullTypeEiLb0ELNS0_10SelectImplE0EE10Policy1000EN6thrust24THRUST_300001_SM_1000_NS6detail15normal_iteratorIPiEEPS5_NSC_INSA_10device_ptrIiEEEEPlNS0_13ScanTileStateIiLb1EEE7is_evenS5_iNS2_19streaming_context_tIlLb1EEELS6_0EEEvT0_T1_T2_T3_T4_T5_T6_T7_iT8_NS1_7vsmem_tE_param_4];
	ld.param.u64 	%rd202, [_ZN3cub18CUB_300001_SM_10006detail6select23DeviceSelectSweepKernelINS2_10policy_hubIiNS0_8NullTypeEiLb0ELNS0_10SelectImplE0EE10Policy1000EN6thrust24THRUST_300001_SM_1000_NS6detail15normal_iteratorIPiEEPS5_NSC_INSA_10device_ptrIiEEEEPlNS0_13ScanTileStateIiLb1EEE7is_evenS5_iNS2_19streaming_context_tIlLb1EEELS6_0EEEvT0_T1_T2_T3_T4_T5_T6_T7_iT8_NS1_7vsmem_tE_param_2];
	ld.param.u64 	%rd203, [_ZN3cub18CUB_300001_SM_10006detail6select23DeviceSelectSweepKernelINS2_10policy_hubIiNS0_8NullTypeEiLb0ELNS0_10SelectImplE0EE10Policy1000EN6thrust24THRUST_300001_SM_1000_NS6detail15normal_iteratorIPiEEPS5_NSC_INSA_10device_ptrIiEEEEPlNS0_13ScanTileStateIiLb1EEE7is_evenS5_iNS2_19streaming_context_tIlLb1EEELS6_0EEEvT0_T1_T2_T3_T4_T5_T6_T7_iT8_NS1_7vsmem_tE_param_0];
	ld.param.u32 	%r458, [_ZN3cub18CUB_300001_SM_10006detail6select23DeviceSelectSweepKernelINS2_10policy_hubIiNS0_8NullTypeEiLb0ELNS0_10SelectImplE0EE10Policy1000EN6thrust24THRUST_300001_SM_1000_NS6detail15normal_iteratorIPiEEPS5_NSC_INSA_10device_ptrIiEEEEPlNS0_13ScanTileStateIiLb1EEE7is_evenS5_iNS2_19streaming_context_tIlLb1EEELS6_0EEEvT0_T1_T2_T3_T4_T5_T6_T7_iT8_NS1_7vsmem_tE_param_8];
	mov.b64 	%rd201, _ZN3cub18CUB_300001_SM_10006detail6select23DeviceSelectSweepKernelINS2_10policy_hubIiNS0_8NullTypeEiLb0ELNS0_10SelectImplE0EE10Policy1000EN6thrust24THRUST_300001_SM_1000_NS6detail15normal_iteratorIPiEEPS5_NSC_INSA_10device_ptrIiEEEEPlNS0_13ScanTileStateIiLb1EEE7is_evenS5_iNS2_19streaming_context_tIlLb1EEELS6_0EEEvT0_T1_T2_T3_T4_T5_T6_T7_iT8_NS1_7vsmem_tE_param_9;
	mov.u64 	%rd1, %rd201;
	cvta.to.global.u64 	%rd3, %rd203;
	cvta.to.global.u64 	%rd4, %rd202;
	mov.u32 	%r459, %ctaid.x;
	mov.u32 	%r460, %nctaid.y;
	mov.u32 	%r461, %ctaid.y;
	mad.lo.s32 	%r1721, %r459, %r460, %r461;
	mul.lo.s32 	%r2, %r1721, 5760;
	add.s32 	%r462, %r458, -1;
	setp.ge.s32 	%p1, %r1721, %r462;
	@%p1 bra 	$L__BB3_240;
	setp.ne.s32 	%p295, %r1721, 0;
	@%p295 bra 	$L__BB3_114;
	mov.u64 	%rd583, %rd201;
	ld.param.u8 	%rs77, [%rd583];
	setp.eq.s16 	%p394, %rs77, 0;
	ld.param.u64 	%rd584, [%rd583+16];
	selp.b64 	%rd585, %rd584, 0, %p394;
	mad.lo.s32 	%r1469, %r459, %r460, %r461;
	mul.lo.s32 	%r1470, %r1469, 5760;
	cvt.u64.u32 	%rd586, %r1470;
	add.s64 	%rd587, %rd585, %rd586;
	mov.u32 	%r1662, %tid.x;
	and.b32  	%r1471, %r1662, 31;
	and.b32  	%r1472, %r1662, 992;
	mul.lo.s32 	%r1473, %r1472, 15;
	or.b32  	%r1474, %r1473, %r1471;
	cvt.u64.u32 	%rd588, %r1474;
	add.s64 	%rd589, %rd587, %rd588;
	shl.b64 	%rd590, %rd589, 2;
	add.s64 	%rd591, %rd3, %rd590;
	ld.global.u32 	%r1475, [%rd591];
	ld.global.u32 	%r1476, [%rd591+128];
	ld.global.u32 	%r1477, [%rd591+256];
	ld.global.u32 	%r1478, [%rd591+384];
	ld.global.u32 	%r1479, [%rd591+512];
	ld.global.u32 	%r1480, [%rd591+640];
	ld.global.u32 	%r1481, [%rd591+768];
	ld.global.u32 	%r1482, [%rd591+896];
	ld.global.u32 	%r1483, [%rd591+1024];
	ld.global.u32 	%r1484, [%rd591+1152];
	ld.global.u32 	%r1485, [%rd591+1280];
	ld.global.u32 	%r1486, [%rd591+1408];
	ld.global.u32 	%r1487, [%rd591+1536];
	ld.global.u32 	%r1488, [%rd591+1664];
	ld.global.u32 	%r1489, [%rd591+1792];
	// begin inline asm
	mov.u32 %r1435, %laneid;
	// end inline asm
	shr.u32 	%r5, %r1662, 5;
	mad.lo.s32 	%r1490, %r5, 480, %r1435;
	shl.b32 	%r1491, %r1490, 2;
	mov.u32 	%r1492, _ZZN3cub18CUB_300001_SM_10006detail6select23DeviceSelectSweepKernelINS2_10policy_hubIiNS0_8NullTypeEiLb0ELNS0_10SelectImplE0EE10Policy1000EN6thrust24THRUST_300001_SM_1000_NS6detail15normal_iteratorIPiEEPS5_NSC_INSA_10device_ptrIiEEEEPlNS0_13ScanTileStateIiLb1EEE7is_evenS5_iNS2_19streaming_context_tIlLb1EEELS6_0EEEvT0_T1_T2_T3_T4_T5_T6_T7_iT8_NS1_7vsmem_tEE19static_temp_storage;
	add.s32 	%r1493, %r1492, %r1491;
	st.shared.u32 	[%r1493], %r1475;
	st.shared.u32 	[%r1493+128], %r1476;
	st.shared.u32 	[%r1493+256], %r1477;
	st.shared.u32 	[%r1493+384], %r1478;
	st.shared.u32 	[%r1493+512], %r1479;
	st.shared.u32 	[%r1493+640], %r1480;
	st.shared.u32 	[%r1493+768], %r1481;
	st.shared.u32 	[%r1493+896], %r1482;
	st.shared.u32 	[%r1493+1024], %r1483;
	st.shared.u32 	[%r1493+1152], %r1484;
	st.shared.u32 	[%r1493+1280], %r1485;
	st.shared.u32 	[%r1493+1408], %r1486;
	st.shared.u32 	[%r1493+1536], %r1487;
	st.shared.u32 	[%r1493+1664], %r1488;
	st.shared.u32 	[%r1493+1792], %r1489;
	bar.warp.sync 	-1;
	mad.lo.s32 	%r1494, %r1435, 56, %r1493;
	ld.shared.u32 	%r6, [%r1494];
	not.b32 	%r1495, %r6;
	ld.shared.u32 	%r7, [%r1494+4];
	not.b32 	%r1496, %r7;
	ld.shared.u32 	%r8, [%r1494+8];
	not.b32 	%r1497, %r8;
	ld.shared.u32 	%r9, [%r1494+12];
	not.b32 	%r1498, %r9;
	ld.shared.u32 	%r10, [%r1494+16];
	not.b32 	%r1499, %r10;
	ld.shared.u32 	%r11, [%r1494+20];
	not.b32 	%r1500, %r11;
	ld.shared.u32 	%r12, [%r1494+24];
	not.b32 	%r1501, %r12;
	ld.shared.u32 	%r13, [%r1494+28];
	not.b32 	%r1502, %r13;
	ld.shared.u32 	%r14, [%r1494+32];
	not.b32 	%r1503, %r14;
	ld.shared.u32 	%r15, [%r1494+36];
	not.b32 	%r1504, %r15;
	ld.shared.u32 	%r16, [%r1494+40];
	not.b32 	%r1505, %r16;
	ld.shared.u32 	%r17, [%r1494+44];
	not.b32 	%r1506, %r17;
	ld.shared.u32 	%r18, [%r1494+48];
	not.b32 	%r1507, %r18;
	ld.shared.u32 	%r19, [%r1494+52];
	not.b32 	%r1508, %r19;
	ld.shared.u32 	%r20, [%r1494+56];
	not.b32 	%r1509, %r20;
	and.b32  	%r1510, %r1495, 1;
	and.b32  	%r1511, %r1496, 1;
	and.b32  	%r1512, %r1497, 1;
	and.b32  	%r1513, %r1498, 1;
	and.b32  	%r1514, %r1499, 1;
	and.b32  	%r1515, %r1500, 1;
	and.b32  	%r1516, %r1501, 1;
	and.b32  	%r1517, %r1502, 1;
	and.b32  	%r1518, %r1503, 1;
	and.b32  	%r1519, %r1504, 1;
	and.b32  	%r1520, %r1505, 1;
	and.b32  	%r1521, %r1506, 1;
	and.b32  	%r1522, %r1507, 1;
	and.b32  	%r1523, %r1508, 1;
	and.b32  	%r1524, %r1509, 1;
	bar.sync 	0;
	add.s32 	%r21, %r1511, %r1510;
	add.s32 	%r1525, %r1512, %r21;
	add.s32 	%r22, %r1513, %r1525;
	add.s32 	%r23, %r1514, %r22;
	add.s32 	%r24, %r1515, %r23;
	add.s32 	%r25, %r1516, %r24;
	add.s32 	%r26, %r1517, %r25;
	add.s32 	%r27, %r1518, %r26;
	add.s32 	%r28, %r1519, %r27;
	add.s32 	%r1526, %r1520, %r28;
	add.s32 	%r29, %r1521, %r1526;
	add.s32 	%r30, %r1522, %r29;
	add.s32 	%r31, %r1523, %r30;
	add.s32 	%r1440, %r1524, %r31;
	mov.b32 	%r1438, 1;
	mov.b32 	%r1463, 0;
	mov.b32 	%r1465, -1;
	// begin inline asm
	{  .reg .s32 r0;  .reg .pred p;  shfl.sync.up.b32 r0|p, %r1440, %r1438, %r1463, %r1465;  @p add.s32 r0, r0, %r1440;  mov.s32 %r1436, r0;}
	// end inline asm
	mov.b32 	%r1444, 2;
	// begin inline asm
	{  .reg .s32 r0;  .reg .pred p;  shfl.sync.up.b32 r0|p, %r1436, %r1444, %r1463, %r1465;  @p add.s32 r0, r0, %r1436;  mov.s32 %r1442, r0;}
	// end inline asm
	mov.b32 	%r1450, 4;
	// begin inline asm
	{  .reg .s32 r0;  .reg .pred p;  shfl.sync.up.b32 r0|p, %r1442, %r1450, %r1463, %r1465;  @p add.s32 r0, r0, %r1442;  mov.s32 %r1448, r0;}
	// end inline asm
	mov.b32 	%r1456, 8;
	// begin inline asm
	{  .reg .s32 r0;  .reg .pred p;  shfl.sync.up.b32 r0|p, %r1448, %r1456, %r1463, %r1465;  @p add.s32 r0, r0, %r1448;  mov.s32 %r1454, r0;}
	// end inline asm
	mov.b32 	%r1462, 16;
	// begin inline asm
	{  .reg .s32 r0;  .reg .pred p;  shfl.sync.up.b32 r0|p, %r1454, %r1462, %r1463, %r1465;  @p add.s32 r0, r0, %r1454;  mov.s32 %r1460, r0;}
	// end inline asm
	setp.ne.s32 	%p395, %r1435, 31;
	@%p395 bra 	$L__BB3_4;
	shl.b32 	%r1527, %r5, 2;
	add.s32 	%r1529, %r1492, %r1527;
	st.shared.u32 	[%r1529], %r1460;
$L__BB3_4:
	bar.sync 	0;
	ld.shared.v4.u32 	{%r34, %r35, %r36, %r37}, [_ZZN3cub18CUB_300001_SM_10006detail6select23DeviceSelectSweepKernelINS2_10policy_hubIiNS0_8NullTypeEiLb0ELNS0_10SelectImplE0EE10Policy1000EN6thrust24THRUST_300001_SM_1000_NS6detail15normal_iteratorIPiEEPS5_NSC_INSA_10device_ptrIiEEEEPlNS0_13ScanTileStateIiLb1EEE7is_evenS5_iNS2_19streaming_context_tIlLb1EEELS6_0EEEvT0_T1_T2_T3_T4_T5_T6_T7_iT8_NS1_7vsmem_tEE19static_temp_storage];
	add.s32 	%r1530, %r35, %r34;
	setp.eq.s32 	%p396, %r5, 2;
	selp.b32 	%r1531, %r1530, %r34, %p396;
	add.s32 	%r1532, %r1530, %r36;
	setp.eq.s32 	%p397, %r5, 3;
	selp.b32 	%r1533, %r1532, %r1531, %p397;
	add.s32 	%r1534, %r1532, %r37;
	setp.eq.s32 	%p398, %r5, 4;
	selp.b32 	%r1535, %r1534, %r1533, %p398;
	ld.shared.v4.u32 	{%r38, %r39, %r40, %r41}, [_ZZN3cub18CUB_300001_SM_10006detail6select23DeviceSelectSweepKernelINS2_10policy_hubIiNS0_8NullTypeEiLb0ELNS0_10SelectImplE0EE10Policy1000EN6thrust24THRUST_300001_SM_1000_NS6detail15normal_iteratorIPiEEPS5_NSC_INSA_10device_ptrIiEEEEPlNS0_13ScanTileStateIiLb1EEE7is_evenS5_iNS2_19streaming_context_tIlLb1EEELS6_0EEEvT0_T1_T2_T3_T4_T5_T6_T7_iT8_NS1_7vsmem_tEE19static_temp_storage+16];
	add.s32 	%r1536, %r1534, %r38;
	setp.eq.s32 	%p399, %r5, 5;
	selp.b32 	%r1537, %r1536, %r1535, %p399;
	add.s32 	%r1538, %r1536, %r39;
	setp.eq.s32 	%p400, %r5, 6;
	selp.b32 	%r1539, %r1538, %r1537, %p400;
	add.s32 	%r1540, %r1538, %r40;
	setp.eq.s32 	%p401, %r5, 7;
	selp.b32 	%r1541, %r1540, %r1539, %p401;
	add.s32 	%r1542, %r1540, %r41;
	setp.eq.s32 	%p402, %r5, 8;
	selp.b32 	%r1543, %r1542, %r1541, %p402;
	ld.shared.v4.u32 	{%r42, %r43, %r44, %r45}, [_ZZN3cub18CUB_300001_SM_10006detail6select23DeviceSelectSweepKernelINS2_10policy_hubIiNS0_8NullTypeEiLb0ELNS0_10SelectImplE0EE10Policy1000EN6thrust24THRUST_300001_SM_1000_NS6detail15normal_iteratorIPiEEPS5_NSC_INSA_10device_ptrIiEEEEPlNS0_13ScanTileStateIiLb1EEE7is_evenS5_iNS2_19streaming_context_tIlLb1EEELS6_0EEEvT0_T1_T2_T3_T4_T5_T6_T7_iT8_NS1_7vsmem_tEE19static_temp_storage+32];
	add.s32 	%r1544, %r1542, %r42;
	setp.eq.s32 	%p403, %r5, 9;
	selp.b32 	%r1545, %r1544, %r1543, %p403;
	add.s32 	%r1546, %r1544, %r43;
	setp.eq.s32 	%p404, %r5, 10;
	selp.b32 	%r1547, %r1546, %r1545, %p404;
	add.s32 	%r1548, %r1546, %r44;
	setp.eq.s32 	%p405, %r5, 11;
	selp.b32 	%r1549, %r1548, %r1547, %p405;
	add.s32 	%r46, %r1548, %r45;
	setp.lt.u32 	%p406, %r1662, 32;
	selp.b32 	%r1550, 0, %r1549, %p406;
	setp.eq.s32 	%p407, %r1435, 0;
	sub.s32 	%r1551, %r1460, %r1440;
	selp.b32 	%r1552, 0, %r1551, %p407;
	add.s32 	%r47, %r1550, %r1552;
	add.s32 	%r48, %r47, %r1510;
	add.s32 	%r49, %r21, %r47;
	add.s32 	%r50, %r49, %r1512;
	add.s32 	%r51, %r22, %r47;
	add.s32 	%r52, %r23, %r47;
	add.s32 	%r53, %r24, %r47;
	add.s32 	%r54, %r25, %r47;
	add.s32 	%r55, %r26, %r47;
	add.s32 	%r56, %r27, %r47;
	add.s32 	%r57, %r28, %r47;
	add.s32 	%r58, %r57, %r1520;
	add.s32 	%r59, %r29, %r47;
	add.s32 	%r60, %r30, %r47;
	add.s32 	%r61, %r31, %r47;
	setp.ne.s32 	%p408, %r1662, 0;
	@%p408 bra 	$L__BB3_6;
	add.s64 	%rd592, %rd2, 256;
	mov.b32 	%r1559, 101;
	// begin inline asm
	st.relaxed.gpu.v2.u32 [%rd592], {%r1559, %r46};
	// end inline asm
$L__BB3_6:
	and.b32  	%r62, %r6, 1;
	and.b32  	%r63, %r7, 1;
	and.b32  	%r64, %r8, 1;
	and.b32  	%r65, %r19, 1;
	setp.gt.s32 	%p409, %r46, 384;
	@%p409 bra 	$L__BB3_67;
	mov.u64 	%rd593, %rd201;
	ld.param.u8 	%rs1, [%rd593];
	ld.param.u64 	%rd594, [%rd593+24];
	cvta.to.global.u64 	%rd5, %rd594;
	setp.eq.s32 	%p410, %r62, 0;
	@%p410 bra 	$L__BB3_8;
	bra.uni 	$L__BB3_11;
$L__BB3_8:
	setp.ne.s16 	%p411, %rs1, 0;
	mov.b64 	%rd702, 0;
	@%p411 bra 	$L__BB3_10;
	ld.global.u64 	%rd702, [%rd5];
$L__BB3_10:
	cvt.s64.s32 	%rd596, %r47;
	add.s64 	%rd597, %rd702, %rd596;
	shl.b64 	%rd598, %rd597, 2;
	add.s64 	%rd599, %rd4, %rd598;
	st.global.u32 	[%rd599], %r6;
$L__BB3_11:
	setp.ne.s32 	%p412, %r63, 0;
	@%p412 bra 	$L__BB3_15;
	setp.ne.s16 	%p413, %rs1, 0;
	mov.b64 	%rd703, 0;
	@%p413 bra 	$L__BB3_14;
	ld.global.u64 	%rd703, [%rd5];
$L__BB3_14:
	cvt.s64.s32 	%rd601, %r48;
	add.s64 	%rd602, %rd703, %rd601;
	shl.b64 	%rd603, %rd602, 2;
	add.s64 	%rd604, %rd4, %rd603;
	st.global.u32 	[%rd604], %r7;
$L__BB3_15:
	setp.ne.s32 	%p414, %r64, 0;
	@%p414 bra 	$L__BB3_19;
	setp.ne.s16 	%p415, %rs1, 0;
	mov.b64 	%rd704, 0;
	@%p415 bra 	$L__BB3_18;
	ld.global.u64 	%rd704, [%rd5];
$L__BB3_18:
	cvt.s64.s32 	%rd606, %r49;
	add.s64 	%rd607, %rd704, %rd606;
	shl.b64 	%rd608, %rd607, 2;
	add.s64 	%rd609, %rd4, %rd608;
	st.global.u32 	[%rd609], %r8;
$L__BB3_19:
	and.b32  	%r1561, %r9, 1;
	setp.eq.b32 	%p416, %r1561, 1;
	@%p416 bra 	$L__BB3_23;
	setp.ne.s16 	%p417, %rs1, 0;
	mov.b64 	%rd705, 0;
	@%p417 bra 	$L__BB3_22;
	ld.global.u64 	%rd705, [%rd5];
$L__BB3_22:
	cvt.s64.s32 	%rd611, %r50;
	add.s64 	%rd612, %rd705, %rd611;
	shl.b64 	%rd613, %rd612, 2;
	add.s64 	%rd614, %rd4, %rd613;
	st.global.u32 	[%rd614], %r9;
$L__BB3_23:
	and.b32  	%r1562, %r10, 1;
	setp.eq.b32 	%p418, %r1562, 1;
	@%p418 bra 	$L__BB3_27;
	setp.ne.s16 	%p419, %rs1, 0;
	mov.b64 	%rd706, 0;
	@%p419 bra 	$L__BB3_26;
	ld.global.u64 	%rd706, [%rd5];
$L__BB3_26:
	cvt.s64.s32 	%rd616, %r51;
	add.s64 	%rd617, %rd706, %rd616;
	shl.b64 	%rd618, %rd617, 2;
	add.s64 	%rd619, %rd4, %rd618;
	st.global.u32 	[%rd619], %r10;
$L__BB3_27:
	and.b32  	%r1563, %r11, 1;
	setp.eq.b32 	%p420, %r1563, 1;
	@%p420 bra 	$L__BB3_31;
	setp.ne.s16 	%p421, %rs1, 0;
	mov.b64 	%rd707, 0;
	@%p421 bra 	$L__BB3_30;
	ld.global.u64 	%rd707, [%rd5];
$L__BB3_30:
	cvt.s64.s32 	%rd621, %r52;
	add.s64 	%rd622, %rd707, %rd621;
	shl.b64 	%rd623, %rd622, 2;
	add.s64 	%rd624, %rd4, %rd623;
	st.global.u32 	[%rd624], %r11;
$L__BB3_31:
	and.b32  	%r1564, %r12, 1;
	setp.eq.b32 	%p422, %r1564, 1;
	@%p422 bra 	$L__BB3_35;
	setp.ne.s16 	%p423, %rs1, 0;
	mov.b64 	%rd708, 0;
	@%p423 bra 	$L__BB3_34;
	ld.global.u64 	%rd708, [%rd5];
$L__BB3_34:
	cvt.s64.s32 	%rd626, %r53;
	add.s64 	%rd627, %rd708, %rd626;
	shl.b64 	%rd628, %rd627, 2;
	add.s64 	%rd629, %rd4, %rd628;
	st.global.u32 	[%rd629], %r12;
$L__BB3_35:
	and.b32  	%r1565, %r13, 1;
	setp.eq.b32 	%p424, %r1565, 1;
	@%p424 bra 	$L__BB3_39;
	setp.ne.s16 	%p425, %rs1, 0;
	mov.b64 	%rd709, 0;
	@%p425 bra 	$L__BB3_38;
	ld.global.u64 	%rd709, [%rd5];
$L__BB3_38:
	cvt.s64.s32 	%rd631, %r54;
	add.s64 	%rd632, %rd709, %rd631;
	shl.b64 	%rd633, %rd632, 2;
	add.s64 	%rd634, %rd4, %rd633;
	st.global.u32 	[%rd634], %r13;
$L__BB3_39:
	and.b32  	%r1566, %r14, 1;
	setp.eq.b32 	%p426, %r1566, 1;
	@%p426 bra 	$L__BB3_43;
	setp.ne.s16 	%p427, %rs1, 0;
	mov.b64 	%rd710, 0;
	@%p427 bra 	$L__BB3_42;
	ld.global.u64 	%rd710, [%rd5];
$L__BB3_42:
	cvt.s64.s32 	%rd636, %r55;
	add.s64 	%rd637, %rd710, %rd636;
	shl.b64 	%rd638, %rd637, 2;
	add.s64 	%rd639, %rd4, %rd638;
	st.global.u32 	[%rd639], %r14;
$L__BB3_43:
	and.b32  	%r1567, %r15, 1;
	setp.eq.b32 	%p428, %r1567, 1;
	@%p428 bra 	$L__BB3_47;
	setp.ne.s16 	%p429, %rs1, 0;
	mov.b64 	%rd711, 0;
	@%p429 bra 	$L__BB3_46;
	ld.global.u64 	%rd711, [%rd5];
$L__BB3_46:
	cvt.s64.s32 	%rd641, %r56;
	add.s64 	%rd642, %rd711, %rd641;
	shl.b64 	%rd643, %rd642, 2;
	add.s64 	%rd644, %rd4, %rd643;
	st.global.u32 	[%rd644], %r15;
$L__BB3_47:
	and.b32  	%r1568, %r16, 1;
	setp.eq.b32 	%p430, %r1568, 1;
	@%p430 bra 	$L__BB3_51;
	setp.ne.s16 	%p431, %rs1, 0;
	mov.b64 	%rd712, 0;
	@%p431 bra 	$L__BB3_50;
	ld.global.u64 	%rd712, [%rd5];
$L__BB3_50:
	cvt.s64.s32 	%rd646, %r57;
	add.s64 	%rd647, %rd712, %rd646;
	shl.b64 	%rd648, %rd647, 2;
	add.s64 	%rd649, %rd4, %rd648;
	st.global.u32 	[%rd649], %r16;
$L__BB3_51:
	and.b32  	%r1569, %r17, 1;
	setp.eq.b32 	%p432, %r1569, 1;
	@%p432 bra 	$L__BB3_55;
	setp.ne.s16 	%p433, %rs1, 0;
	mov.b64 	%rd713, 0;
	@%p433 bra 	$L__BB3_54;
	ld.global.u64 	%rd713, [%rd5];
$L__BB3_54:
	cvt.s64.s32 	%rd651, %r58;
	add.s64 	%rd652, %rd713, %rd651;
	shl.b64 	%rd653, %rd652, 2;
	add.s64 	%rd654, %rd4, %rd653;
	st.global.u32 	[%rd654], %r17;
$L__BB3_55:
	and.b32  	%r1570, %r18, 1;
	setp.eq.b32 	%p434, %r1570, 1;
	@%p434 bra 	$L__BB3_59;
	setp.ne.s16 	%p435, %rs1, 0;
	mov.b64 	%rd714, 0;
	@%p435 bra 	$L__BB3_58;
	ld.global.u64 	%rd714, [%rd5];
$L__BB3_58:
	cvt.s64.s32 	%rd656, %r59;
	add.s64 	%rd657, %rd714, %rd656;
	shl.b64 	%rd658, %rd657, 2;
	add.s64 	%rd659, %rd4, %rd658;
	st.global.u32 	[%rd659], %r18;
$L__BB3_59:
	setp.ne.s32 	%p436, %r65, 0;
	@%p436 bra 	$L__BB3_63;
	setp.ne.s16 	%p437, %rs1, 0;
	mov.b64 	%rd715, 0;
	@%p437 bra 	$L__BB3_62;
	ld.global.u64 	%rd715, [%rd5];
$L__BB3_62:
	cvt.s64.s32 	%rd661, %r60;
	add.s64 	%rd662, %rd715, %rd661;
	shl.b64 	%rd663, %rd662, 2;
	add.s64 	%rd664, %rd4, %rd663;
	st.global.u32 	[%rd664], %r19;
$L__BB3_63:
	and.b32  	%r1571, %r20, 1;
	setp.eq.b32 	%p438, %r1571, 1;
	@%p438 bra 	$L__BB3_545;
	setp.ne.s16 	%p439, %rs1, 0;
	mov.b64 	%rd716, 0;
	@%p439 bra 	$L__BB3_66;
	ld.global.u64 	%rd716, [%rd5];
$L__BB3_66:
	cvt.s64.s32 	%rd666, %r61;
	add.s64 	%rd667, %rd716, %rd666;
	shl.b64 	%rd668, %rd667, 2;
	add.s64 	%rd669, %rd4, %rd668;
	st.global.u32 	[%rd669], %r20;
	bra.uni 	$L__BB3_545;
$L__BB3_67:
	bar.sync 	0;
	setp.ne.s32 	%p440, %r62, 0;
	@%p440 bra 	$L__BB3_69;
	shl.b32 	%r1572, %r47, 2;
	add.s32 	%r1574, %r1492, %r1572;
	st.shared.u32 	[%r1574], %r6;
$L__BB3_69:
	setp.ne.s32 	%p441, %r63, 0;
	@%p441 bra 	$L__BB3_71;
	shl.b32 	%r1575, %r48, 2;
	add.s32 	%r1577, %r1492, %r1575;
	st.shared.u32 	[%r1577], %r7;
$L__BB3_71:
	setp.ne.s32 	%p442, %r64, 0;
	@%p442 bra 	$L__BB3_73;
	shl.b32 	%r1578, %r49, 2;
	add.s32 	%r1580, %r1492, %r1578;
	st.shared.u32 	[%r1580], %r8;
$L__BB3_73:
	and.b32  	%r1581, %r9, 1;
	setp.eq.b32 	%p443, %r1581, 1;
	@%p443 bra 	$L__BB3_75;
	shl.b32 	%r1582, %r50, 2;
	add.s32 	%r1584, %r1492, %r1582;
	st.shared.u32 	[%r1584], %r9;
$L__BB3_75:
	and.b32  	%r1585, %r10, 1;
	setp.eq.b32 	%p444, %r1585, 1;
	@%p444 bra 	$L__BB3_77;
	shl.b32 	%r1586, %r51, 2;
	add.s32 	%r1588, %r1492, %r1586;
	st.shared.u32 	[%r1588], %r10;
$L__BB3_77:
	and.b32  	%r1589, %r11, 1;
	setp.eq.b32 	%p445, %r1589, 1;
	@%p445 bra 	$L__BB3_79;
	shl.b32 	%r1590, %r52, 2;
	add.s32 	%r1592, %r1492, %r1590;
	st.shared.u32 	[%r1592], %r11;
$L__BB3_79:
	and.b32  	%r1593, %r12, 1;
	setp.eq.b32 	%p446, %r1593, 1;
	@%p446 bra 	$L__BB3_81;
	shl.b32 	%r1594, %r53, 2;
	add.s32 	%r1596, %r1492, %r1594;
	st.shared.u32 	[%r1596], %r12;
$L__BB3_81:
	and.b32  	%r1597, %r13, 1;
	setp.eq.b32 	%p447, %r1597, 1;
	@%p447 bra 	$L__BB3_83;
	shl.b32 	%r1598, %r54, 2;
	add.s32 	%r1600, %r1492, %r1598;
	st.shared.u32 	[%r1600], %r13;
$L__BB3_83:
	and.b32  	%r1601, %r14, 1;
	setp.eq.b32 	%p448, %r1601, 1;
	@%p448 bra 	$L__BB3_85;
	shl.b32 	%r1602, %r55, 2;
	add.s32 	%r1604, %r1492, %r1602;
	st.shared.u32 	[%r1604], %r14;
$L__BB3_85:
	and.b32  	%r1605, %r15, 1;
	setp.eq.b32 	%p449, %r1605, 1;
	@%p449 bra 	$L__BB3_87;
	shl.b32 	%r1606, %r56, 2;
	add.s32 	%r1608, %r1492, %r1606;
	st.shared.u32 	[%r1608], %r15;
$L__BB3_87:
	and.b32  	%r1609, %r16, 1;
	setp.eq.b32 	%p450, %r1609, 1;
	@%p450 bra 	$L__BB3_89;
	shl.b32 	%r1610, %r57, 2;
	add.s32 	%r1612, %r1492, %r1610;
	st.shared.u32 	[%r1612], %r16;
$L__BB3_89:
	and.b32  	%r1613, %r17, 1;
	setp.eq.b32 	%p451, %r1613, 1;
	@%p451 bra 	$L__BB3_91;
	shl.b32 	%r1614, %r58, 2;
	add.s32 	%r1616, %r1492, %r1614;
	st.shared.u32 	[%r1616], %r17;
$L__BB3_91:
	and.b32  	%r1617, %r18, 1;
	setp.eq.b32 	%p452, %r1617, 1;
	@%p452 bra 	$L__BB3_93;
	shl.b32 	%r1618, %r59, 2;
	add.s32 	%r1620, %r1492, %r1618;
	st.shared.u32 	[%r1620], %r18;
$L__BB3_93:
	setp.ne.s32 	%p453, %r65, 0;
	@%p453 bra 	$L__BB3_95;
	shl.b32 	%r1621, %r60, 2;
	add.s32 	%r1623, %r1492, %r1621;
	st.shared.u32 	[%r1623], %r19;
$L__BB3_95:
	and.b32  	%r1624, %r20, 1;
	setp.eq.b32 	%p454, %r1624, 1;
	@%p454 bra 	$L__BB3_97;
	shl.b32 	%r1625, %r61, 2;
	add.s32 	%r1627, %r1492, %r1625;
	st.shared.u32 	[%r1627], %r20;
$L__BB3_97:
	bar.sync 	0;
	setp.ge.u32 	%p455, %r1662, %r46;
	@%p455 bra 	$L__BB3_545;
	mov.u64 	%rd670, %rd201;
	ld.param.u8 	%rs2, [%rd670];
	ld.param.u64 	%rd671, [%rd670+24];
	cvta.to.global.u64 	%rd6, %rd671;
	add.s32 	%r1628, %r35, %r36;
	add.s32 	%r1629, %r1628, %r37;
	add.s32 	%r1630, %r1629, %r38;
	add.s32 	%r1631, %r1630, %r39;
	add.s32 	%r1632, %r1631, %r40;
	add.s32 	%r1633, %r1632, %r41;
	add.s32 	%r1634, %r1633, %r42;
	add.s32 	%r1635, %r1634, %r43;
	add.s32 	%r1636, %r1635, %r44;
	add.s32 	%r1637, %r1636, %r45;
	add.s32 	%r1638, %r1637, %r34;
	not.b32 	%r1639, %r1662;
	add.s32 	%r66, %r1638, %r1639;
	mul.hi.u32 	%r1640, %r66, -1431655765;
	shr.u32 	%r1641, %r1640, 8;
	add.s32 	%r67, %r1641, 1;
	and.b32  	%r1642, %r1641, 3;
	setp.eq.s32 	%p456, %r1642, 3;
	@%p456 bra 	$L__BB3_103;
	cvt.u64.u32 	%rd695, %r1662;
	shl.b32 	%r1643, %r1662, 2;
	add.s32 	%r1661, %r1492, %r1643;
	and.b32  	%r1645, %r67, 3;
	neg.s32 	%r1660, %r1645;
$L__BB3_100:
	.pragma "nounroll";
	setp.ne.s16 	%p457, %rs2, 0;
	mov.b64 	%rd696, 0;
	@%p457 bra 	$L__BB3_102;
	ld.global.u64 	%rd696, [%rd6];
$L__BB3_102:
	add.s64 	%rd673, %rd696, %rd695;
	shl.b64 	%rd674, %rd673, 2;
	add.s64 	%rd675, %rd4, %rd674;
	ld.shared.u32 	%r1646, [%r1661];
	st.global.u32 	[%rd675], %r1646;
	add.s64 	%rd695, %rd695, 384;
	cvt.u32.u64 	%r1662, %rd695;
	add.s32 	%r1661, %r1661, 1536;
	add.s32 	%r1660, %r1660, 1;
	setp.ne.s32 	%p458, %r1660, 0;
	@%p458 bra 	$L__BB3_100;
$L__BB3_103:
	setp.lt.u32 	%p459, %r66, 1152;
	@%p459 bra 	$L__BB3_545;
	mul.wide.u32 	%rd677, %r1662, 4;
	add.s64 	%rd12, %rd4, %rd677;
	shl.b32 	%r1647, %r1662, 2;
	add.s32 	%r1649, %r1647, %r1492;
	add.s32 	%r1663, %r1649, 3072;
	mov.b64 	%rd697, 0;
$L__BB3_105:
	setp.ne.s16 	%p460, %rs2, 0;
	mov.b64 	%rd698, 0;
	@%p460 bra 	$L__BB3_107;
	ld.global.u64 	%rd698, [%rd6];
$L__BB3_107:
	setp.ne.s16 	%p461, %rs2, 0;
	shl.b64 	%rd680, %rd698, 2;
	add.s64 	%rd681, %rd697, %rd680;
	add.s64 	%rd682, %rd12, %rd681;
	ld.shared.u32 	%r1650, [%r1663+-3072];
	st.global.u32 	[%rd682], %r1650;
	mov.b64 	%rd699, 0;
	@%p461 bra 	$L__BB3_109;
	ld.global.u64 	%rd699, [%rd6];
$L__BB3_109:
	setp.ne.s16 	%p462, %rs2, 0;
	shl.b64 	%rd684, %rd699, 2;
	add.s64 	%rd685, %rd697, %rd684;
	add.s64 	%rd686, %rd12, %rd685;
	ld.shared.u32 	%r1651, [%r1663+-1536];
	st.global.u32 	[%rd686+1536], %r1651;
	mov.b64 	%rd700, 0;
	@%p462 bra 	$L__BB3_111;
	ld.global.u64 	%rd700, [%rd6];
$L__BB3_111:
	setp.ne.s16 	%p463, %rs2, 0;
	shl.b64 	%rd688, %rd700, 2;
	add.s64 	%rd689, %rd697, %rd688;
	add.s64 	%rd690, %rd12, %rd689;
	ld.shared.u32 	%r1652, [%r1663];
	st.global.u32 	[%rd690+3072], %r1652;
	mov.b64 	%rd701, 0;
	@%p463 bra 	$L__BB3_113;
	ld.global.u64 	%rd701, [%rd6];
$L__BB3_113:
	shl.b64 	%rd691, %rd701, 2;
	add.s64 	%rd692, %rd697, %rd691;
	add.s64 	%rd693, %rd12, %rd692;
	ld.shared.u32 	%r1653, [%r1663+1536];
	st.global.u32 	[%rd693+4608], %r1653;
	add.s32 	%r1662, %r1662, 1536;
	add.s64 	%rd697, %rd697, 6144;
	add.s32 	%r1663, %r1663, 6144;
	setp.lt.s32 	%p464, %r1662, %r46;
	@%p464 bra 	$L__BB3_105;
	bra.uni 	$L__BB3_545;
$L__BB3_114:
	mov.u64 	%rd463, %rd201;
	ld.param.u8 	%rs56, [%rd463];
	setp.eq.s16 	%p296, %rs56, 0;
	ld.param.u64 	%rd464, [%rd463+16];
	selp.b64 	%rd465, %rd464, 0, %p296;
	mad.lo.s32 	%r1674, %r459, %r460, %r461;
	mul.lo.s32 	%r1133, %r1674, 5760;
	cvt.s64.s32 	%rd466, %r1133;
	add.s64 	%rd467, %rd465, %rd466;
	mov.u32 	%r1682, %tid.x;
	and.b32  	%r1134, %r1682, 31;
	and.b32  	%r1135, %r1682, 992;
	mul.lo.s32 	%r1136, %r1135, 15;
	or.b32  	%r1137, %r1136, %r1134;
	cvt.u64.u32 	%rd468, %r1137;
	add.s64 	%rd469, %rd467, %rd468;
	shl.b64 	%rd470, %rd469, 2;
	add.s64 	%rd471, %rd3, %rd470;
	ld.global.u32 	%r1138, [%rd471];
	ld.global.u32 	%r1139, [%rd471+128];
	ld.global.u32 	%r1140, [%rd471+256];
	ld.global.u32 	%r1141, [%rd471+384];
	ld.global.u32 	%r1142, [%rd471+512];
	ld.global.u32 	%r1143, [%rd471+640];
	ld.global.u32 	%r1144, [%rd471+768];
	ld.global.u32 	%r1145, [%rd471+896];
	ld.global.u32 	%r1146, [%rd471+1024];
	ld.global.u32 	%r1147, [%rd471+1152];
	ld.global.u32 	%r1148, [%rd471+1280];
	ld.global.u32 	%r1149, [%rd471+1408];
	ld.global.u32 	%r1150, [%rd471+1536];
	ld.global.u32 	%r1151, [%rd471+1664];
	ld.global.u32 	%r1152, [%rd471+1792];
	// begin inline asm
	mov.u32 %r1099, %laneid;
	// end inline asm
	shr.u32 	%r84, %r1682, 5;
	mad.lo.s32 	%r1153, %r84, 480, %r1099;
	shl.b32 	%r1154, %r1153, 2;
	mov.u32 	%r1155, _ZZN3cub18CUB_300001_SM_10006detail6select23DeviceSelectSweepKernelINS2_10policy_hubIiNS0_8NullTypeEiLb0ELNS0_10SelectImplE0EE10Policy1000EN6thrust24THRUST_300001_SM_1000_NS6detail15normal_iteratorIPiEEPS5_NSC_INSA_10device_ptrIiEEEEPlNS0_13ScanTileStateIiLb1EEE7is_evenS5_iNS2_19streaming_context_tIlLb1EEELS6_0EEEvT0_T1_T2_T3_T4_T5_T6_T7_iT8_NS1_7vsmem_tEE19static_temp_storage;
	add.s32 	%r1156, %r1155, %r1154;
	st.shared.u32 	[%r1156], %r1138;
	st.shared.u32 	[%r1156+128], %r1139;
	st.shared.u32 	[%r1156+256], %r1140;
	st.shared.u32 	[%r1156+384], %r1141;
	st.shared.u32 	[%r1156+512], %r1142;
	st.shared.u32 	[%r1156+640], %r1143;
	st.shared.u32 	[%r1156+768], %r1144;
	st.shared.u32 	[%r1156+896], %r1145;
	st.shared.u32 	[%r1156+1024], %r1146;
	st.shared.u32 	[%r1156+1152], %r1147;
	st.shared.u32 	[%r1156+1280], %r1148;
	st.shared.u32 	[%r1156+1408], %r1149;
	st.shared.u32 	[%r1156+1536], %r1150;
	st.shared.u32 	[%r1156+1664], %r1151;
	st.shared.u32 	[%r1156+1792], %r1152;
	bar.warp.sync 	-1;
	mad.lo.s32 	%r1157, %r1099, 56, %r1156;
	ld.shared.u32 	%r85, [%r1157];
	ld.shared.u32 	%r86, [%r1157+4];
	ld.shared.u32 	%r87, [%r1157+8];
	ld.shared.u32 	%r88, [%r1157+12];
	ld.shared.u32 	%r89, [%r1157+16];
	ld.shared.u32 	%r90, [%r1157+20];
	ld.shared.u32 	%r91, [%r1157+24];
	ld.shared.u32 	%r92, [%r1157+28];
	ld.shared.u32 	%r93, [%r1157+32];
	not.b32 	%r1158, %r93;
	ld.shared.u32 	%r94, [%r1157+36];
	ld.shared.u32 	%r95, [%r1157+40];
	not.b32 	%r1159, %r95;
	ld.shared.u32 	%r96, [%r1157+44];
	not.b32 	%r1160, %r96;
	ld.shared.u32 	%r97, [%r1157+48];
	not.b32 	%r1161, %r97;
	ld.shared.u32 	%r98, [%r1157+52];
	not.b32 	%r1162, %r98;
	ld.shared.u32 	%r99, [%r1157+56];
	not.b32 	%r1163, %r99;
	and.b32  	%r100, %r85, 1;
	xor.b32  	%r1164, %r100, 1;
	and.b32  	%r101, %r86, 1;
	xor.b32  	%r1165, %r101, 1;
	and.b32  	%r102, %r87, 1;
	xor.b32  	%r1166, %r102, 1;
	and.b32  	%r103, %r88, 1;
	xor.b32  	%r1167, %r103, 1;
	and.b32  	%r104, %r89, 1;
	xor.b32  	%r1168, %r104, 1;
	and.b32  	%r105, %r90, 1;
	xor.b32  	%r1169, %r105, 1;
	and.b32  	%r106, %r91, 1;
	xor.b32  	%r1170, %r106, 1;
	and.b32  	%r107, %r92, 1;
	xor.b32  	%r1171, %r107, 1;
	and.b32  	%r1172, %r1158, 1;
	and.b32  	%r108, %r94, 1;
	xor.b32  	%r1173, %r108, 1;
	and.b32  	%r1174, %r1159, 1;
	and.b32  	%r1175, %r1160, 1;
	and.b32  	%r1176, %r1161, 1;
	and.b32  	%r1177, %r1162, 1;
	and.b32  	%r1178, %r1163, 1;
	bar.sync 	0;
	add.s32 	%r1179, %r1165, %r1164;
	add.s32 	%r1180, %r1166, %r1179;
	add.s32 	%r1181, %r1167, %r1180;
	add.s32 	%r1182, %r1168, %r1181;
	add.s32 	%r1183, %r1169, %r1182;
	add.s32 	%r1184, %r1170, %r1183;
	add.s32 	%r1185, %r1171, %r1184;
	add.s32 	%r1186, %r1172, %r1185;
	add.s32 	%r1187, %r1173, %r1186;
	add.s32 	%r1188, %r1174, %r1187;
	add.s32 	%r1189, %r1175, %r1188;
	add.s32 	%r1190, %r1176, %r1189;
	add.s32 	%r1191, %r1177, %r1190;
	add.s32 	%r1104, %r1178, %r1191;
	mov.b32 	%r1102, 1;
	mov.b32 	%r1127, 0;
	mov.b32 	%r1129, -1;
	// begin inline asm
	{  .reg .s32 r0;  .reg .pred p;  shfl.sync.up.b32 r0|p, %r1104, %r1102, %r1127, %r1129;  @p add.s32 r0, r0, %r1104;  mov.s32 %r1100, r0;}
	// end inline asm
	mov.b32 	%r1108, 2;
	// begin inline asm
	{  .reg .s32 r0;  .reg .pred p;  shfl.sync.up.b32 r0|p, %r1100, %r1108, %r1127, %r1129;  @p add.s32 r0, r0, %r1100;  mov.s32 %r1106, r0;}
	// end inline asm
	mov.b32 	%r1114, 4;
	// begin inline asm
	{  .reg .s32 r0;  .reg .pred p;  shfl.sync.up.b32 r0|p, %r1106, %r1114, %r1127, %r1129;  @p add.s32 r0, r0, %r1106;  mov.s32 %r1112, r0;}
	// end inline asm
	mov.b32 	%r1120, 8;
	// begin inline asm
	{  .reg .s32 r0;  .reg .pred p;  shfl.sync.up.b32 r0|p, %r1112, %r1120, %r1127, %r1129;  @p add.s32 r0, r0, %r1112;  mov.s32 %r1118, r0;}
	// end inline asm
	mov.b32 	%r1126, 16;
	// begin inline asm
	{  .reg .s32 r0;  .reg .pred p;  shfl.sync.up.b32 r0|p, %r1118, %r1126, %r1127, %r1129;  @p add.s32 r0, r0, %r1118;  mov.s32 %r1124, r0;}
	// end inline asm
	setp.ne.s32 	%p297, %r1099, 31;
	@%p297 bra 	$L__BB3_116;
	shl.b32 	%r1192, %r84, 2;
	add.s32 	%r1194, %r1155, %r1192;
	st.shared.u32 	[%r1194], %r1124;
$L__BB3_116:
	sub.s32 	%r1195, %r1124, %r1104;
	bar.sync 	0;
	ld.shared.v4.u32 	{%r1196, %r1197, %r1198, %r1199}, [_ZZN3cub18CUB_300001_SM_10006detail6select23DeviceSelectSweepKernelINS2_10policy_hubIiNS0_8NullTypeEiLb0ELNS0_10SelectImplE0EE10Policy1000EN6thrust24THRUST_300001_SM_1000_NS6detail15normal_iteratorIPiEEPS5_NSC_INSA_10device_ptrIiEEEEPlNS0_13ScanTileStateIiLb1EEE7is_evenS5_iNS2_19streaming_context_tIlLb1EEELS6_0EEEvT0_T1_T2_T3_T4_T5_T6_T7_iT8_NS1_7vsmem_tEE19static_temp_storage];
	add.s32 	%r1200, %r1197, %r1196;
	setp.eq.s32 	%p298, %r84, 2;
	selp.b32 	%r1201, %r1200, %r1196, %p298;
	add.s32 	%r1202, %r1200, %r1198;
	setp.eq.s32 	%p299, %r84, 3;
	selp.b32 	%r1203, %r1202, %r1201, %p299;
	add.s32 	%r1204, %r1202, %r1199;
	setp.eq.s32 	%p300, %r84, 4;
	selp.b32 	%r1205, %r1204, %r1203, %p300;
	ld.shared.v4.u32 	{%r1206, %r1207, %r1208, %r1209}, [_ZZN3cub18CUB_300001_SM_10006detail6select23DeviceSelectSweepKernelINS2_10policy_hubIiNS0_8NullTypeEiLb0ELNS0_10SelectImplE0EE10Policy1000EN6thrust24THRUST_300001_SM_1000_NS6detail15normal_iteratorIPiEEPS5_NSC_INSA_10device_ptrIiEEEEPlNS0_13ScanTileStateIiLb1EEE7is_evenS5_iNS2_19streaming_context_tIlLb1EEELS6_0EEEvT0_T1_T2_T3_T4_T5_T6_T7_iT8_NS1_7vsmem_tEE19static_temp_storage+16];
	add.s32 	%r1210, %r1204, %r1206;
	setp.eq.s32 	%p301, %r84, 5;
	selp.b32 	%r1211, %r1210, %r1205, %p301;
	add.s32 	%r1212, %r1210, %r1207;
	setp.eq.s32 	%p302, %r84, 6;
	selp.b32 	%r1213, %r1212, %r1211, %p302;
	add.s32 	%r1214, %r1212, %r1208;
	setp.eq.s32 	%p303, %r84, 7;
	selp.b32 	%r1215, %r1214, %r1213, %p303;
	add.s32 	%r1216, %r1214, %r1209;
	setp.eq.s32 	%p304, %r84, 8;
	selp.b32 	%r1217, %r1216, %r1215, %p304;
	ld.shared.v4.u32 	{%r1218, %r1219, %r1220, %r1221}, [_ZZN3cub18CUB_300001_SM_10006detail6select23DeviceSelectSweepKernelINS2_10policy_hubIiNS0_8NullTypeEiLb0ELNS0_10SelectImplE0EE10Policy1000EN6thrust24THRUST_300001_SM_1000_NS6detail15normal_iteratorIPiEEPS5_NSC_INSA_10device_ptrIiEEEEPlNS0_13ScanTileStateIiLb1EEE7is_evenS5_iNS2_19streaming_context_tIlLb1EEELS6_0EEEvT0_T1_T2_T3_T4_T5_T6_T7_iT8_NS1_7vsmem_tEE19static_temp_storage+32];
	add.s32 	%r1222, %r1216, %r1218;
	setp.eq.s32 	%p305, %r84, 9;
	selp.b32 	%r1223, %r1222, %r1217, %p305;
	add.s32 	%r1224, %r1222, %r1219;
	setp.eq.s32 	%p306, %r84, 10;
	selp.b32 	%r1225, %r1224, %r1223, %p306;
	add.s32 	%r1226, %r1224, %r1220;
	setp.eq.s32 	%p307, %r84, 11;
	selp.b32 	%r1227, %r1226, %r1225, %p307;
	add.s32 	%r111, %r1226, %r1221;
	setp.gt.u32 	%p308, %r1682, 31;
	setp.lt.u32 	%p309, %r1682, 32;
	setp.eq.s32 	%p310, %r1099, 0;
	selp.b32 	%r1228, 0, %r1195, %p310;
	add.s32 	%r1678, %r1227, %r1228;
	selp.b32 	%r113, %r1195, %r1678, %p309;
	@%p308 bra 	$L__BB3_132;
	setp.ne.s32 	%p311, %r1682, 0;
	mul.wide.s32 	%rd472, %r1674, 8;
	add.s64 	%rd53, %rd2, %rd472;
	@%p311 bra 	$L__BB3_119;
	st.shared.u32 	[_ZZN3cub18CUB_300001_SM_10006detail6select23DeviceSelectSweepKernelINS2_10policy_hubIiNS0_8NullTypeEiLb0ELNS0_10SelectImplE0EE10Policy1000EN6thrust24THRUST_300001_SM_1000_NS6detail15normal_iteratorIPiEEPS5_NSC_INSA_10device_ptrIiEEEEPlNS0_13ScanTileStateIiLb1EEE7is_evenS5_iNS2_19streaming_context_tIlLb1EEELS6_0EEEvT0_T1_T2_T3_T4_T5_T6_T7_iT8_NS1_7vsmem_tEE19static_temp_storage+76], %r111;
	add.s64 	%rd473, %rd53, 256;
	mov.b32 	%r1229, 100;
	// begin inline asm
	st.relaxed.gpu.v2.u32 [%rd473], {%r1229, %r111};
	// end inline asm
$L__BB3_119:
	not.b32 	%r1235, %r1682;
	add.s32 	%r1673, %r1674, %r1235;
	mov.b32 	%r1231, 585;
	// begin inline asm
	nanosleep.u32 %r1231;
	// end inline asm
	mul.wide.s32 	%rd475, %r1673, 8;
	add.s64 	%rd476, %rd2, %rd475;
	add.s64 	%rd474, %rd476, 256;
	// begin inline asm
	ld.relaxed.gpu.v2.u32 {%r1675, %r1667}, [%rd474];
	// end inline asm
	mov.b32 	%r1668, 754;
$L__BB3_120:
	setp.eq.s32 	%p312, %r1675, 99;
	mov.b32 	%r1236, -1;
	vote.sync.any.pred 	%p313, %p312, %r1236;
	not.pred 	%p314, %p313;
	@%p314 bra 	$L__BB3_122;
	shr.u32 	%r123, %r1668, 1;
	mul.lo.s32 	%r1431, %r1674, 16807;
	and.b32  	%r1674, %r1431, 2147483647;
	sub.s32 	%r1432, %r1668, %r123;
	add.s32 	%r1433, %r1432, 1;
	rem.u32 	%r1434, %r1674, %r1433;
	add.s32 	%r1428, %r1434, %r123;
	// begin inline asm
	nanosleep.u32 %r1428;
	// end inline asm
	// begin inline asm
	ld.relaxed.gpu.v2.u32 {%r1675, %r1667}, [%rd474];
	// end inline asm
	mov.u32 	%r1668, %r123;
	bra.uni 	$L__BB3_120;
$L__BB3_122:
	setp.eq.s32 	%p315, %r1675, 101;
	mov.b32 	%r1263, -1;
	vote.sync.ballot.b32 	%r1265, %p315, %r1263;
	// begin inline asm
	mov.u32 %r1238, %lanemask_ge;
	// end inline asm
	and.b32  	%r1266, %r1265, %r1238;
	or.b32  	%r1267, %r1266, -2147483648;
	add.s32 	%r1268, %r1267, -1;
	not.b32 	%r1269, %r1267;
	and.b32  	%r1270, %r1269, %r1268;
	popc.b32 	%r1242, %r1270;
	mov.b32 	%r1241, 1;
	// begin inline asm
	shfl.sync.down.b32 %r1239, %r1667, %r1241, %r1242, %r1263;
	// end inline asm
	setp.lt.s32 	%p317, %r1099, %r1242;
	selp.b32 	%r1271, %r1239, 0, %p317;
	add.s32 	%r1245, %r1271, %r1667;
	mov.b32 	%r1246, 2;
	// begin inline asm
	shfl.sync.down.b32 %r1244, %r1245, %r1246, %r1242, %r1263;
	// end inline asm
	add.s32 	%r128, %r1099, 2;
	setp.gt.s32 	%p318, %r128, %r1242;
	selp.b32 	%r1272, 0, %r1244, %p318;
	add.s32 	%r1250, %r1245, %r1272;
	mov.b32 	%r1251, 4;
	// begin inline asm
	shfl.sync.down.b32 %r1249, %r1250, %r1251, %r1242, %r1263;
	// end inline asm
	add.s32 	%r129, %r1099, 4;
	setp.gt.s32 	%p319, %r129, %r1242;
	selp.b32 	%r1273, 0, %r1249, %p319;
	add.s32 	%r1255, %r1250, %r1273;
	mov.b32 	%r1256, 8;
	// begin inline asm
	shfl.sync.down.b32 %r1254, %r1255, %r1256, %r1242, %r1263;
	// end inline asm
	add.s32 	%r130, %r1099, 8;
	setp.gt.s32 	%p320, %r130, %r1242;
	selp.b32 	%r1274, 0, %r1254, %p320;
	add.s32 	%r1260, %r1255, %r1274;
	mov.b32 	%r1261, 16;
	// begin inline asm
	shfl.sync.down.b32 %r1259, %r1260, %r1261, %r1242, %r1263;
	// end inline asm
	add.s32 	%r131, %r1099, 16;
	setp.gt.s32 	%p321, %r131, %r1242;
	selp.b32 	%r1275, 0, %r1259, %p321;
	add.s32 	%r1671, %r1260, %r1275;
	add.s64 	%rd55, %rd2, 256;
	mov.b32 	%r1669, 754;
$L__BB3_123:
	setp.ne.s32 	%p322, %r1675, 101;
	mov.b32 	%r1276, -1;
	vote.sync.all.pred 	%p323, %p322, %r1276;
	not.pred 	%p324, %p323;
	@%p324 bra 	$L__BB3_128;
	shr.u32 	%r1669, %r1669, 1;
	mul.wide.s32 	%rd579, %r1673, 8;
	add.s64 	%rd580, %rd55, %rd579;
	add.s64 	%rd578, %rd580, -256;
	// begin inline asm
	ld.relaxed.gpu.v2.u32 {%r1675, %r1676}, [%rd578];
	// end inline asm
	mov.u32 	%r1677, %r1669;
$L__BB3_125:
	setp.eq.s32 	%p384, %r1675, 99;
	mov.b32 	%r1382, -1;
	vote.sync.any.pred 	%p385, %p384, %r1382;
	not.pred 	%p386, %p385;
	@%p386 bra 	$L__BB3_127;
	shr.u32 	%r147, %r1677, 1;
	mul.lo.s32 	%r1424, %r1674, 16807;
	and.b32  	%r1674, %r1424, 2147483647;
	sub.s32 	%r1425, %r1677, %r147;
	add.s32 	%r1426, %r1425, 1;
	rem.u32 	%r1427, %r1674, %r1426;
	add.s32 	%r1421, %r1427, %r147;
	// begin inline asm
	nanosleep.u32 %r1421;
	// end inline asm
	// begin inline asm
	ld.relaxed.gpu.v2.u32 {%r1675, %r1676}, [%rd578];
	// end inline asm
	mov.u32 	%r1677, %r147;
	bra.uni 	$L__BB3_125;
$L__BB3_127:
	setp.eq.s32 	%p387, %r1675, 101;
	mov.b32 	%r1408, -1;
	vote.sync.ballot.b32 	%r1409, %p387, %r1408;
	and.b32  	%r1410, %r1409, %r1238;
	or.b32  	%r1411, %r1410, -2147483648;
	add.s32 	%r1412, %r1411, -1;
	not.b32 	%r1413, %r1411;
	and.b32  	%r1414, %r1413, %r1412;
	popc.b32 	%r1387, %r1414;
	mov.b32 	%r1386, 1;
	// begin inline asm
	shfl.sync.down.b32 %r1384, %r1676, %r1386, %r1387, %r1408;
	// end inline asm
	setp.lt.s32 	%p389, %r1099, %r1387;
	selp.b32 	%r1415, %r1384, 0, %p389;
	add.s32 	%r1390, %r1415, %r1676;
	mov.b32 	%r1391, 2;
	// begin inline asm
	shfl.sync.down.b32 %r1389, %r1390, %r1391, %r1387, %r1408;
	// end inline asm
	setp.gt.s32 	%p390, %r128, %r1387;
	selp.b32 	%r1416, 0, %r1389, %p390;
	add.s32 	%r1395, %r1390, %r1416;
	mov.b32 	%r1396, 4;
	// begin inline asm
	shfl.sync.down.b32 %r1394, %r1395, %r1396, %r1387, %r1408;
	// end inline asm
	setp.gt.s32 	%p391, %r129, %r1387;
	selp.b32 	%r1417, 0, %r1394, %p391;
	add.s32 	%r1400, %r1395, %r1417;
	mov.b32 	%r1401, 8;
	// begin inline asm
	shfl.sync.down.b32 %r1399, %r1400, %r1401, %r1387, %r1408;
	// end inline asm
	setp.gt.s32 	%p392, %r130, %r1387;
	selp.b32 	%r1418, 0, %r1399, %p392;
	add.s32 	%r1405, %r1400, %r1418;
	mov.b32 	%r1406, 16;
	// begin inline asm
	shfl.sync.down.b32 %r1404, %r1405, %r1406, %r1387, %r1408;
	// end inline asm
	setp.gt.s32 	%p393, %r131, %r1387;
	selp.b32 	%r1419, 0, %r1404, %p393;
	add.s32 	%r1420, %r1419, %r1671;
	add.s32 	%r1671, %r1420, %r1405;
	add.s32 	%r1673, %r1673, -32;
	bra.uni 	$L__BB3_123;
$L__BB3_128:
	setp.ne.s32 	%p325, %r1682, 0;
	@%p325 bra 	$L__BB3_130;
	add.s32 	%r1279, %r1671, %r111;
	add.s64 	%rd477, %rd53, 256;
	mov.b32 	%r1278, 101;
	// begin inline asm
	st.relaxed.gpu.v2.u32 [%rd477], {%r1278, %r1279};
	// end inline asm
	st.shared.u32 	[_ZZN3cub18CUB_300001_SM_10006detail6select23DeviceSelectSweepKernelINS2_10policy_hubIiNS0_8NullTypeEiLb0ELNS0_10SelectImplE0EE10Policy1000EN6thrust24THRUST_300001_SM_1000_NS6detail15normal_iteratorIPiEEPS5_NSC_INSA_10device_ptrIiEEEEPlNS0_13ScanTileStateIiLb1EEE7is_evenS5_iNS2_19streaming_context_tIlLb1EEELS6_0EEEvT0_T1_T2_T3_T4_T5_T6_T7_iT8_NS1_7vsmem_tEE19static_temp_storage+68], %r1671;
	st.shared.u32 	[_ZZN3cub18CUB_300001_SM_10006detail6select23DeviceSelectSweepKernelINS2_10policy_hubIiNS0_8NullTypeEiLb0ELNS0_10SelectImplE0EE10Policy1000EN6thrust24THRUST_300001_SM_1000_NS6detail15normal_iteratorIPiEEPS5_NSC_INSA_10device_ptrIiEEEEPlNS0_13ScanTileStateIiLb1EEE7is_evenS5_iNS2_19streaming_context_tIlLb1EEELS6_0EEEvT0_T1_T2_T3_T4_T5_T6_T7_iT8_NS1_7vsmem_tEE19static_temp_storage+72], %r1279;
$L__BB3_130:
	setp.ne.s32 	%p326, %r1099, 0;
	mov.u32 	%r1678, %r113;
	@%p326 bra 	$L__BB3_132;
	st.shared.u32 	[_ZZN3cub18CUB_300001_SM_10006detail6select23DeviceSelectSweepKernelINS2_10policy_hubIiNS0_8NullTypeEiLb0ELNS0_10SelectImplE0EE10Policy1000EN6thrust24THRUST_300001_SM_1000_NS6detail15normal_iteratorIPiEEPS5_NSC_INSA_10device_ptrIiEEEEPlNS0_13ScanTileStateIiLb1EEE7is_evenS5_iNS2_19streaming_context_tIlLb1EEELS6_0EEEvT0_T1_T2_T3_T4_T5_T6_T7_iT8_NS1_7vsmem_tEE19static_temp_storage+60], %r1671;
	mov.u32 	%r1678, %r1671;
$L__BB3_132:
	bar.sync 	0;
	setp.eq.s32 	%p327, %r1682, 0;
	ld.shared.u32 	%r1280, [_ZZN3cub18CUB_300001_SM_10006detail6select23DeviceSelectSweepKernelINS2_10policy_hubIiNS0_8NullTypeEiLb0ELNS0_10SelectImplE0EE10Policy1000EN6thrust24THRUST_300001_SM_1000_NS6detail15normal_iteratorIPiEEPS5_NSC_INSA_10device_ptrIiEEEEPlNS0_13ScanTileStateIiLb1EEE7is_evenS5_iNS2_19streaming_context_tIlLb1EEELS6_0EEEvT0_T1_T2_T3_T4_T5_T6_T7_iT8_NS1_7vsmem_tEE19static_temp_storage+60];
	.pragma "used_bytes_mask 61680";
	ld.shared.v4.u32 	{%r1281, %r154, %r1282, %r155}, [_ZZN3cub18CUB_300001_SM_10006detail6select23DeviceSelectSweepKernelINS2_10policy_hubIiNS0_8NullTypeEiLb0ELNS0_10SelectImplE0EE10Policy1000EN6thrust24THRUST_300001_SM_1000_NS6detail15normal_iteratorIPiEEPS5_NSC_INSA_10device_ptrIiEEEEPlNS0_13ScanTileStateIiLb1EEE7is_evenS5_iNS2_19streaming_context_tIlLb1EEELS6_0EEEvT0_T1_T2_T3_T4_T5_T6_T7_iT8_NS1_7vsmem_tEE19static_temp_storage+64];
	selp.b32 	%r1283, 0, %r1280, %p327;
	add.s32 	%r156, %r1283, %r1678;
	add.s32 	%r157, %r156, %r1164;
	add.s32 	%r158, %r1179, %r156;
	xor.b32  	%r1287, %r102, 1;
	add.s32 	%r159, %r158, %r1287;
	xor.b32  	%r1288, %r103, 1;
	add.s32 	%r160, %r159, %r1288;
	xor.b32  	%r1289, %r104, 1;
	add.s32 	%r161, %r160, %r1289;
	xor.b32  	%r1290, %r105, 1;
	add.s32 	%r162, %r161, %r1290;
	xor.b32  	%r1291, %r106, 1;
	add.s32 	%r163, %r162, %r1291;
	xor.b32  	%r1292, %r107, 1;
	add.s32 	%r164, %r163, %r1292;
	and.b32  	%r165, %r93, 1;
	xor.b32  	%r1293, %r165, 1;
	add.s32 	%r166, %r164, %r1293;
	xor.b32  	%r1294, %r108, 1;
	add.s32 	%r167, %r166, %r1294;
	and.b32  	%r168, %r95, 1;
	xor.b32  	%r1295, %r168, 1;
	add.s32 	%r169, %r167, %r1295;
	and.b32  	%r170, %r96, 1;
	xor.b32  	%r1296, %r170, 1;
	add.s32 	%r171, %r169, %r1296;
	and.b32  	%r172, %r97, 1;
	xor.b32  	%r1297, %r172, 1;
	add.s32 	%r173, %r171, %r1297;
	and.b32  	%r174, %r98, 1;
	xor.b32  	%r1298, %r174, 1;
	add.s32 	%r175, %r173, %r1298;
	setp.gt.s32 	%p328, %r155, 384;
	@%p328 bra 	$L__BB3_193;
	mov.u64 	%rd478, %rd201;
	ld.param.u8 	%rs3, [%rd478];
	ld.param.u64 	%rd479, [%rd478+24];
	cvta.to.global.u64 	%rd57, %rd479;
	setp.eq.s32 	%p329, %r100, 0;
	@%p329 bra 	$L__BB3_134;
	bra.uni 	$L__BB3_137;
$L__BB3_134:
	setp.ne.s16 	%p330, %rs3, 0;
	mov.b64 	%rd722, 0;
	@%p330 bra 	$L__BB3_136;
	ld.global.u64 	%rd722, [%rd57];
$L__BB3_136:
	cvt.s64.s32 	%rd481, %r156;
	add.s64 	%rd482, %rd722, %rd481;
	shl.b64 	%rd483, %rd482, 2;
	add.s64 	%rd484, %rd4, %rd483;
	st.global.u32 	[%rd484], %r85;
$L__BB3_137:
	setp.ne.s32 	%p331, %r101, 0;
	@%p331 bra 	$L__BB3_141;
	setp.ne.s16 	%p332, %rs3, 0;
	mov.b64 	%rd723, 0;
	@%p332 bra 	$L__BB3_140;
	ld.global.u64 	%rd723, [%rd57];
$L__BB3_140:
	cvt.s64.s32 	%rd486, %r157;
	add.s64 	%rd487, %rd723, %rd486;
	shl.b64 	%rd488, %rd487, 2;
	add.s64 	%rd489, %rd4, %rd488;
	st.global.u32 	[%rd489], %r86;
$L__BB3_141:
	setp.ne.s32 	%p333, %r102, 0;
	@%p333 bra 	$L__BB3_145;
	setp.ne.s16 	%p334, %rs3, 0;
	mov.b64 	%rd724, 0;
	@%p334 bra 	$L__BB3_144;
	ld.global.u64 	%rd724, [%rd57];
$L__BB3_144:
	cvt.s64.s32 	%rd491, %r158;
	add.s64 	%rd492, %rd724, %rd491;
	shl.b64 	%rd493, %rd492, 2;
	add.s64 	%rd494, %rd4, %rd493;
	st.global.u32 	[%rd494], %r87;
$L__BB3_145:
	setp.ne.s32 	%p335, %r103, 0;
	@%p335 bra 	$L__BB3_149;
	setp.ne.s16 	%p336, %rs3, 0;
	mov.b64 	%rd725, 0;
	@%p336 bra 	$L__BB3_148;
	ld.global.u64 	%rd725, [%rd57];
$L__BB3_148:
	cvt.s64.s32 	%rd496, %r159;
	add.s64 	%rd497, %rd725, %rd496;
	shl.b64 	%rd498, %rd497, 2;
	add.s64 	%rd499, %rd4, %rd498;
	st.global.u32 	[%rd499], %r88;
$L__BB3_149:
	setp.ne.s32 	%p337, %r104, 0;
	@%p337 bra 	$L__BB3_153;
	setp.ne.s16 	%p338, %rs3, 0;
	mov.b64 	%rd726, 0;
	@%p338 bra 	$L__BB3_152;
	ld.global.u64 	%rd726, [%rd57];
$L__BB3_152:
	cvt.s64.s32 	%rd501, %r160;
	add.s64 	%rd502, %rd726, %rd501;
	shl.b64 	%rd503, %rd502, 2;
	add.s64 	%rd504, %rd4, %rd503;
	st.global.u32 	[%rd504], %r89;
$L__BB3_153:
	setp.ne.s32 	%p339, %r105, 0;
	@%p339 bra 	$L__BB3_157;
	setp.ne.s16 	%p340, %rs3, 0;
	mov.b64 	%rd727, 0;
	@%p340 bra 	$L__BB3_156;
	ld.global.u64 	%rd727, [%rd57];
$L__BB3_156:
	cvt.s64.s32 	%rd506, %r161;
	add.s64 	%rd507, %rd727, %rd506;
	shl.b64 	%rd508, %rd507, 2;
	add.s64 	%rd509, %rd4, %rd508;
	st.global.u32 	[%rd509], %r90;
$L__BB3_157:
	setp.ne.s32 	%p341, %r106, 0;
	@%p341 bra 	$L__BB3_161;
	setp.ne.s16 	%p342, %rs3, 0;
	mov.b64 	%rd728, 0;
	@%p342 bra 	$L__BB3_160;
	ld.global.u64 	%rd728, [%rd57];
$L__BB3_160:
	cvt.s64.s32 	%rd511, %r162;
	add.s64 	%rd512, %rd728, %rd511;
	shl.b64 	%rd513, %rd512, 2;
	add.s64 	%rd514, %rd4, %rd513;
	st.global.u32 	[%rd514], %r91;
$L__BB3_161:
	setp.ne.s32 	%p343, %r107, 0;
	@%p343 bra 	$L__BB3_165;
	setp.ne.s16 	%p344, %rs3, 0;
	mov.b64 	%rd729, 0;
	@%p344 bra 	$L__BB3_164;
	ld.global.u64 	%rd729, [%rd57];
$L__BB3_164:
	cvt.s64.s32 	%rd516, %r163;
	add.s64 	%rd517, %rd729, %rd516;
	shl.b64 	%rd518, %rd517, 2;
	add.s64 	%rd519, %rd4, %rd518;
	st.global.u32 	[%rd519], %r92;
$L__BB3_165:
	setp.ne.s32 	%p345, %r165, 0;
	@%p345 bra 	$L__BB3_169;
	setp.ne.s16 	%p346, %rs3, 0;
	mov.b64 	%rd730, 0;
	@%p346 bra 	$L__BB3_168;
	ld.global.u64 	%rd730, [%rd57];
$L__BB3_168:
	cvt.s64.s32 	%rd521, %r164;
	add.s64 	%rd522, %rd730, %rd521;
	shl.b64 	%rd523, %rd522, 2;
	add.s64 	%rd524, %rd4, %rd523;
	st.global.u32 	[%rd524], %r93;
$L__BB3_169:
	setp.ne.s32 	%p347, %r108, 0;
	@%p347 bra 	$L__BB3_173;
	setp.ne.s16 	%p348, %rs3, 0;
	mov.b64 	%rd731, 0;
	@%p348 bra 	$L__BB3_172;
	ld.global.u64 	%rd731, [%rd57];
$L__BB3_172:
	cvt.s64.s32 	%rd526, %r166;
	add.s64 	%rd527, %rd731, %rd526;
	shl.b64 	%rd528, %rd527, 2;
	add.s64 	%rd529, %rd4, %rd528;
	st.global.u32 	[%rd529], %r94;
$L__BB3_173:
	setp.ne.s32 	%p349, %r168, 0;
	@%p349 bra 	$L__BB3_177;
	setp.ne.s16 	%p350, %rs3, 0;
	mov.b64 	%rd732, 0;
	@%p350 bra 	$L__BB3_176;
	ld.global.u64 	%rd732, [%rd57];
$L__BB3_176:
	cvt.s64.s32 	%rd531, %r167;
	add.s64 	%rd532, %rd732, %rd531;
	shl.b64 	%rd533, %rd532, 2;
	add.s64 	%rd534, %rd4, %rd533;
	st.global.u32 	[%rd534], %r95;
$L__BB3_177:
	setp.eq.b32 	%p351, %r170, 1;
	@%p351 bra 	$L__BB3_181;
	setp.ne.s16 	%p352, %rs3, 0;
	mov.b64 	%rd733, 0;
	@%p352 bra 	$L__BB3_180;
	ld.global.u64 	%rd733, [%rd57];
$L__BB3_180:
	cvt.s64.s32 	%rd536, %r169;
	add.s64 	%rd537, %rd733, %rd536;
	shl.b64 	%rd538, %rd537, 2;
	add.s64 	%rd539, %rd4, %rd538;
	st.global.u32 	[%rd539], %r96;
$L__BB3_181:
	setp.eq.b32 	%p353, %r172, 1;
	@%p353 bra 	$L__BB3_185;
	setp.ne.s16 	%p354, %rs3, 0;
	mov.b64 	%rd734, 0;
	@%p354 bra 	$L__BB3_184;
	ld.global.u64 	%rd734, [%rd57];
$L__BB3_184:
	cvt.s64.s32 	%rd541, %r171;
	add.s64 	%rd542, %rd734, %rd541;
	shl.b64 	%rd543, %rd542, 2;
	add.s64 	%rd544, %rd4, %rd543;
	st.global.u32 	[%rd544], %r97;
$L__BB3_185:
	setp.eq.b32 	%p355, %r174, 1;
	@%p355 bra 	$L__BB3_189;
	setp.ne.s16 	%p356, %rs3, 0;
	mov.b64 	%rd735, 0;
	@%p356 bra 	$L__BB3_188;
	ld.global.u64 	%rd735, [%rd57];
$L__BB3_188:
	cvt.s64.s32 	%rd546, %r173;
	add.s64 	%rd547, %rd735, %rd546;
	shl.b64 	%rd548, %rd547, 2;
	add.s64 	%rd549, %rd4, %rd548;
	st.global.u32 	[%rd549], %r98;
$L__BB3_189:
	and.b32  	%r1302, %r99, 1;
	setp.eq.b32 	%p357, %r1302, 1;
	@%p357 bra 	$L__BB3_545;
	setp.ne.s16 	%p358, %rs3, 0;
	mov.b64 	%rd736, 0;
	@%p358 bra 	$L__BB3_192;
	ld.global.u64 	%rd736, [%rd57];
$L__BB3_192:
	cvt.s64.s32 	%rd551, %r175;
	add.s64 	%rd552, %rd736, %rd551;
	shl.b64 	%rd553, %rd552, 2;
	add.s64 	%rd554, %rd4, %rd553;
	st.global.u32 	[%rd554], %r99;
	bra.uni 	$L__BB3_545;
$L__BB3_193:
	bar.sync 	0;
	setp.ne.s32 	%p359, %r100, 0;
	@%p359 bra 	$L__BB3_195;
	sub.s32 	%r1303, %r156, %r154;
	shl.b32 	%r1304, %r1303, 2;
	mov.u32 	%r1305, _ZZN3cub18CUB_300001_SM_10006detail6select23DeviceSelectSweepKernelINS2_10policy_hubIiNS0_8NullTypeEiLb0ELNS0_10SelectImplE0EE10Policy1000EN6thrust24THRUST_300001_SM_1000_NS6detail15normal_iteratorIPiEEPS5_NSC_INSA_10device_ptrIiEEEEPlNS0_13ScanTileStateIiLb1EEE7is_evenS5_iNS2_19streaming_context_tIlLb1EEELS6_0EEEvT0_T1_T2_T3_T4_T5_T6_T7_iT8_NS1_7vsmem_tEE19static_temp_storage;
	add.s32 	%r1306, %r1305, %r1304;
	st.shared.u32 	[%r1306], %r85;
$L__BB3_195:
	setp.ne.s32 	%p360, %r101, 0;
	@%p360 bra 	$L__BB3_197;
	sub.s32 	%r1307, %r157, %r154;
	shl.b32 	%r1308, %r1307, 2;
	mov.u32 	%r1309, _ZZN3cub18CUB_300001_SM_10006detail6select23DeviceSelectSweepKernelINS2_10policy_hubIiNS0_8NullTypeEiLb0ELNS0_10SelectImplE0EE10Policy1000EN6thrust24THRUST_300001_SM_1000_NS6detail15normal_iteratorIPiEEPS5_NSC_INSA_10device_ptrIiEEEEPlNS0_13ScanTileStateIiLb1EEE7is_evenS5_iNS2_19streaming_context_tIlLb1EEELS6_0EEEvT0_T1_T2_T3_T4_T5_T6_T7_iT8_NS1_7vsmem_tEE19static_temp_storage;
	add.s32 	%r1310, %r1309, %r1308;
	st.shared.u32 	[%r1310], %r86;
$L__BB3_197:
	setp.ne.s32 	%p361, %r102, 0;
	@%p361 bra 	$L__BB3_199;
	sub.s32 	%r1311, %r158, %r154;
	shl.b32 	%r1312, %r1311, 2;
	mov.u32 	%r1313, _ZZN3cub18CUB_300001_SM_10006detail6select23DeviceSelectSweepKernelINS2_10policy_hubIiNS0_8NullTypeEiLb0ELNS0_10SelectImplE0EE10Policy1000EN6thrust24THRUST_300001_SM_1000_NS6detail15normal_iteratorIPiEEPS5_NSC_INSA_10device_ptrIiEEEEPlNS0_13ScanTileStateIiLb1EEE7is_evenS5_iNS2_19streaming_context_tIlLb1EEELS6_0EEEvT0_T1_T2_T3_T4_T5_T6_T7_iT8_NS1_7vsmem_tEE19static_temp_storage;
	add.s32 	%r1314, %r1313, %r1312;
	st.shared.u32 	[%r1314], %r87;
$L__BB3_199:
	setp.ne.s32 	%p362, %r103, 0;
	@%p362 bra 	$L__BB3_201;
	sub.s32 	%r1315, %r159, %r154;
	shl.b32 	%r1316, %r1315, 2;
	mov.u32 	%r1317, _ZZN3cub18CUB_300001_SM_10006detail6select23DeviceSelectSweepKernelINS2_10policy_hubIiNS0_8NullTypeEiLb0ELNS0_10SelectImplE0EE10Policy1000EN6thrust24THRUST_300001_SM_1000_NS6detail15normal_iteratorIPiEEPS5_NSC_INSA_10device_ptrIiEEEEPlNS0_13ScanTileStateIiLb1EEE7is_evenS5_iNS2_19streaming_context_tIlLb1EEELS6_0EEEvT0_T1_T2_T3_T4_T5_T6_T7_iT8_NS1_7vsmem_tEE19static_temp_storage;
	add.s32 	%r1318, %r1317, %r1316;
	st.shared.u32 	[%r1318], %r88;
$L__BB3_201:
	setp.ne.s32 	%p363, %r104, 0;
	@%p363 bra 	$L__BB3_203;
	sub.s32 	%r1319, %r160, %r154;
	shl.b32 	%r1320, %r1319, 2;
	mov.u32 	%r1321, _ZZN3cub18CUB_300001_SM_10006detail6select23DeviceSelectSweepKernelINS2_10policy_hubIiNS0_8NullTypeEiLb0ELNS0_10SelectImplE0EE10Policy1000EN6thrust24THRUST_300001_SM_1000_NS6detail15normal_iteratorIPiEEPS5_NSC_INSA_10device_ptrIiEEEEPlNS0_13ScanTileStateIiLb1EEE7is_evenS5_iNS2_19streaming_context_tIlLb1EEELS6_0EEEvT0_T1_T2_T3_T4_T5_T6_T7_iT8_NS1_7vsmem_tEE19static_temp_storage;
	add.s32 	%r1322, %r1321, %r1320;
	st.shared.u32 	[%r1322], %r89;
$L__BB3_203:
	setp.ne.s32 	%p364, %r105, 0;
	@%p364 bra 	$L__BB3_205;
	sub.s32 	%r1323, %r161, %r154;
	shl.b32 	%r1324, %r1323, 2;
	mov.u32 	%r1325, _ZZN3cub18CUB_300001_SM_10006detail6select23DeviceSelectSweepKernelINS2_10policy_hubIiNS0_8NullTypeEiLb0ELNS0_10SelectImplE0EE10Policy1000EN6thrust24THRUST_300001_SM_1000_NS6detail15normal_iteratorIPiEEPS5_NSC_INSA_10device_ptrIiEEEEPlNS0_13ScanTileStateIiLb1EEE7is_evenS5_iNS2_19streaming_context_tIlLb1EEELS6_0EEEvT0_T1_T2_T3_T4_T5_T6_T7_iT8_NS1_7vsmem_tEE19static_temp_storage;
	add.s32 	%r1326, %r1325, %r1324;
	st.shared.u32 	[%r1326], %r90;
$L__BB3_205:
	setp.ne.s32 	%p365, %r106, 0;
	@%p365 bra 	$L__BB3_207;
	sub.s32 	%r1327, %r162, %r154;
	shl.b32 	%r1328, %r1327, 2;
	mov.u32 	%r1329, _ZZN3cub18CUB_300001_SM_10006detail6select23DeviceSelectSweepKernelINS2_10policy_hubIiNS0_8NullTypeEiLb0ELNS0_10SelectImplE0EE10Policy1000EN6thrust24THRUST_300001_SM_1000_NS6detail15normal_iteratorIPiEEPS5_NSC_INSA_10device_ptrIiEEEEPlNS0_13ScanTileStateIiLb1EEE7is_evenS5_iNS2_19streaming_context_tIlLb1EEELS6_0EEEvT0_T1_T2_T3_T4_T5_T6_T7_iT8_NS1_7vsmem_tEE19static_temp_storage;
	add.s32 	%r1330, %r1329, %r1328;
	st.shared.u32 	[%r1330], %r91;
$L__BB3_207:
	setp.ne.s32 	%p366, %r107, 0;
	@%p366 bra 	$L__BB3_209;
	sub.s32 	%r1331, %r163, %r154;
	shl.b32 	%r1332, %r1331, 2;
	mov.u32 	%r1333, _ZZN3cub18CUB_300001_SM_10006detail6select23DeviceSelectSweepKernelINS2_10policy_hubIiNS0_8NullTypeEiLb0ELNS0_10SelectImplE0EE10Policy1000EN6thrust24THRUST_300001_SM_1000_NS6detail15normal_iteratorIPiEEPS5_NSC_INSA_10device_ptrIiEEEEPlNS0_13ScanTileStateIiLb1EEE7is_evenS5_iNS2_19streaming_context_tIlLb1EEELS6_0EEEvT0_T1_T2_T3_T4_T5_T6_T7_iT8_NS1_7vsmem_tEE19static_temp_storage;
	add.s32 	%r1334, %r1333, %r1332;
	st.shared.u32 	[%r1334], %r92;
$L__BB3_209:
	setp.ne.s32 	%p367, %r165, 0;
	@%p367 bra 	$L__BB3_211;
	sub.s32 	%r1335, %r164, %r154;
	shl.b32 	%r1336, %r1335, 2;
	mov.u32 	%r1337, _ZZN3cub18CUB_300001_SM_10006detail6select23DeviceSelectSweepKernelINS2_10policy_hubIiNS0_8NullTypeEiLb0ELNS0_10SelectImplE0EE10Policy1000EN6thrust24THRUST_300001_SM_1000_NS6detail15normal_iteratorIPiEEPS5_NSC_INSA_10device_ptrIiEEEEPlNS0_13ScanTileStateIiLb1EEE7is_evenS5_iNS2_19streaming_context_tIlLb1EEELS6_0EEEvT0_T1_T2_T3_T4_T5_T6_T7_iT8_NS1_7vsmem_tEE19static_temp_storage;
	add.s32 	%r1338, %r1337, %r1336;
	st.shared.u32 	[%r1338], %r93;
$L__BB3_211:
	setp.ne.s32 	%p368, %r108, 0;
	@%p368 bra 	$L__BB3_213;
	sub.s32 	%r1339, %r166, %r154;
	shl.b32 	%r1340, %r1339, 2;
	mov.u32 	%r1341, _ZZN3cub18CUB_300001_SM_10006detail6select23DeviceSelectSweepKernelINS2_10policy_hubIiNS0_8NullTypeEiLb0ELNS0_10SelectImplE0EE10Policy1000EN6thrust24THRUST_300001_SM_1000_NS6detail15normal_iteratorIPiEEPS5_NSC_INSA_10device_ptrIiEEEEPlNS0_13ScanTileStateIiLb1EEE7is_evenS5_iNS2_19streaming_context_tIlLb1EEELS6_0EEEvT0_T1_T2_T3_T4_T5_T6_T7_iT8_NS1_7vsmem_tEE19static_temp_storage;
	add.s32 	%r1342, %r1341, %r1340;
	st.shared.u32 	[%r1342], %r94;
$L__BB3_213:
	setp.ne.s32 	%p369, %r168, 0;
	@%p369 bra 	$L__BB3_215;
	sub.s32 	%r1343, %r167, %r154;
	shl.b32 	%r1344, %r1343, 2;
	mov.u32 	%r1345, _ZZN3cub18CUB_300001_SM_10006detail6select23DeviceSelectSweepKernelINS2_10policy_hubIiNS0_8NullTypeEiLb0ELNS0_10SelectImplE0EE10Policy1000EN6thrust24THRUST_300001_SM_1000_NS6detail15normal_iteratorIPiEEPS5_NSC_INSA_10device_ptrIiEEEEPlNS0_13ScanTileStateIiLb1EEE7is_evenS5_iNS2_19streaming_context_tIlLb1EEELS6_0EEEvT0_T1_T2_T3_T4_T5_T6_T7_iT8_NS1_7vsmem_tEE19static_temp_storage;
	add.s32 	%r1346, %r1345, %r1344;
	st.shared.u32 	[%r1346], %r95;
$L__BB3_215:
	setp.ne.s32 	%p370, %r170, 0;
	@%p370 bra 	$L__BB3_217;
	sub.s32 	%r1347, %r169, %r154;
	shl.b32 	%r1348, %r1347, 2;
	mov.u32 	%r1349, _ZZN3cub18CUB_300001_SM_10006detail6select23DeviceSelectSweepKernelINS2_10policy_hubIiNS0_8NullTypeEiLb0ELNS0_10SelectImplE0EE10Policy1000EN6thrust24THRUST_300001_SM_1000_NS6detail15normal_iteratorIPiEEPS5_NSC_INSA_10device_ptrIiEEEEPlNS0_13ScanTileStateIiLb1EEE7is_evenS5_iNS2_19streaming_context_tIlLb1EEELS6_0EEEvT0_T1_T2_T3_T4_T5_T6_T7_iT8_NS1_7vsmem_tEE19static_temp_storage;
	add.s32 	%r1350, %r1349, %r1348;
	st.shared.u32 	[%r1350], %r96;
$L__BB3_217:
	setp.ne.s32 	%p371, %r172, 0;
	@%p371 bra 	$L__BB3_219;
	sub.s32 	%r1351, %r171, %r154;
	shl.b32 	%r1352, %r1351, 2;
	mov.u32 	%r1353, _ZZN3cub18CUB_300001_SM_10006detail6select23DeviceSelectSweepKernelINS2_10policy_hubIiNS0_8NullTypeEiLb0ELNS0_10SelectImplE0EE10Policy1000EN6thrust24THRUST_300001_SM_1000_NS6detail15normal_iteratorIPiEEPS5_NSC_INSA_10device_ptrIiEEEEPlNS0_13ScanTileStateIiLb1EEE7is_evenS5_iNS2_19streaming_context_tIlLb1EEELS6_0EEEvT0_T1_T2_T3_T4_T5_T6_T7_iT8_NS1_7vsmem_tEE19static_temp_storage;
	add.s32 	%r1354, %r1353, %r1352;
	st.shared.u32 	[%r1354], %r97;
$L__BB3_219:
	setp.ne.s32 	%p372, %r174, 0;
	@%p372 bra 	$L__BB3_221;
	sub.s32 	%r1355, %r173, %r154;
	shl.b32 	%r1356, %r1355, 2;
	mov.u32 	%r1357, _ZZN3cub18CUB_300001_SM_10006detail6select23DeviceSelectSweepKernelINS2_10policy_hubIiNS0_8NullTypeEiLb0ELNS0_10SelectImplE0EE10Policy1000EN6thrust24THRUST_300001_SM_1000_NS6detail15normal_iteratorIPiEEPS5_NSC_INSA_10device_ptrIiEEEEPlNS0_13ScanTileStateIiLb1EEE7is_evenS5_iNS2_19streaming_context_tIlLb1EEELS6_0EEEvT0_T1_T2_T3_T4_T5_T6_T7_iT8_NS1_7vsmem_tEE19static_temp_storage;
	add.s32 	%r1358, %r1357, %r1356;
	st.shared.u32 	[%r1358], %r98;
$L__BB3_221:
	and.b32  	%r1359, %r99, 1;
	setp.eq.b32 	%p373, %r1359, 1;
	@%p373 bra 	$L__BB3_223;
	sub.s32 	%r1360, %r175, %r154;
	shl.b32 	%r1361, %r1360, 2;
	mov.u32 	%r1362, _ZZN3cub18CUB_300001_SM_10006detail6select23DeviceSelectSweepKernelINS2_10policy_hubIiNS0_8NullTypeEiLb0ELNS0_10SelectImplE0EE10Policy1000EN6thrust24THRUST_300001_SM_1000_NS6detail15normal_iteratorIPiEEPS5_NSC_INSA_10device_ptrIiEEEEPlNS0_13ScanTileStateIiLb1EEE7is_evenS5_iNS2_19streaming_context_tIlLb1EEELS6_0EEEvT0_T1_T2_T3_T4_T5_T6_T7_iT8_NS1_7vsmem_tEE19static_temp_storage;
	add.s32 	%r1363, %r1362, %r1361;
	st.shared.u32 	[%r1363], %r99;
$L__BB3_223:
	bar.sync 	0;
	setp.ge.s32 	%p374, %r1682, %r155;
	@%p374 bra 	$L__BB3_545;
	mov.u64 	%rd555, %rd201;
	ld.param.u8 	%rs4, [%rd555];
	ld.param.u64 	%rd556, [%rd555+24];
	cvta.to.global.u64 	%rd58, %rd556;
	not.b32 	%r1364, %r1682;
	add.s32 	%r176, %r155, %r1364;
	mul.hi.u32 	%r1365, %r176, -1431655765;
	shr.u32 	%r1366, %r1365, 8;
	add.s32 	%r177, %r1366, 1;
	and.b32  	%r1367, %r1366, 3;
	setp.eq.s32 	%p375, %r1367, 3;
	@%p375 bra 	$L__BB3_229;
	and.b32  	%r1368, %r177, 3;
	add.s32 	%r1681, %r154, %r1682;
	shl.b32 	%r1369, %r1682, 2;
	mov.u32 	%r1370, _ZZN3cub18CUB_300001_SM_10006detail6select23DeviceSelectSweepKernelINS2_10policy_hubIiNS0_8NullTypeEiLb0ELNS0_10SelectImplE0EE10Policy1000EN6thrust24THRUST_300001_SM_1000_NS6detail15normal_iteratorIPiEEPS5_NSC_INSA_10device_ptrIiEEEEPlNS0_13ScanTileStateIiLb1EEE7is_evenS5_iNS2_19streaming_context_tIlLb1EEELS6_0EEEvT0_T1_T2_T3_T4_T5_T6_T7_iT8_NS1_7vsmem_tEE19static_temp_storage;
	add.s32 	%r1680, %r1370, %r1369;
	neg.s32 	%r1679, %r1368;
	mad.lo.s32 	%r1682, %r1368, 384, %r1682;
$L__BB3_226:
	.pragma "nounroll";
	setp.ne.s16 	%p376, %rs4, 0;
	mov.b64 	%rd717, 0;
	@%p376 bra 	$L__BB3_228;
	ld.global.u64 	%rd717, [%rd58];
$L__BB3_228:
	cvt.s64.s32 	%rd558, %r1681;
	add.s64 	%rd559, %rd717, %rd558;
	shl.b64 	%rd560, %rd559, 2;
	add.s64 	%rd561, %rd4, %rd560;
	ld.shared.u32 	%r1371, [%r1680];
	st.global.u32 	[%rd561], %r1371;
	add.s32 	%r1681, %r1681, 384;
	add.s32 	%r1680, %r1680, 1536;
	add.s32 	%r1679, %r1679, 1;
	setp.ne.s32 	%p377, %r1679, 0;
	@%p377 bra 	$L__BB3_226;
$L__BB3_229:
	setp.lt.u32 	%p378, %r176, 1152;
	@%p378 bra 	$L__BB3_545;
	add.s32 	%r1684, %r154, %r1682;
	shl.b32 	%r1372, %r1682, 2;
	mov.u32 	%r1373, _ZZN3cub18CUB_300001_SM_10006detail6select23DeviceSelectSweepKernelINS2_10policy_hubIiNS0_8NullTypeEiLb0ELNS0_10SelectImplE0EE10Policy1000EN6thrust24THRUST_300001_SM_1000_NS6detail15normal_iteratorIPiEEPS5_NSC_INSA_10device_ptrIiEEEEPlNS0_13ScanTileStateIiLb1EEE7is_evenS5_iNS2_19streaming_context_tIlLb1EEELS6_0EEEvT0_T1_T2_T3_T4_T5_T6_T7_iT8_NS1_7vsmem_tEE19static_temp_storage;
	add.s32 	%r1374, %r1372, %r1373;
	add.s32 	%r1683, %r1374, 3072;
$L__BB3_231:
	setp.ne.s16 	%p379, %rs4, 0;
	cvt.s64.s32 	%rd61, %r1684;
	mov.b64 	%rd718, 0;
	@%p379 bra 	$L__BB3_233;
	ld.global.u64 	%rd718, [%rd58];
$L__BB3_233:
	setp.ne.s16 	%p380, %rs4, 0;
	add.s64 	%rd564, %rd718, %rd61;
	shl.b64 	%rd565, %rd564, 2;
	add.s64 	%rd566, %rd4, %rd565;
	ld.shared.u32 	%r1375, [%r1683+-3072];
	st.global.u32 	[%rd566], %r1375;
	mov.b64 	%rd719, 0;
	@%p380 bra 	$L__BB3_235;
	ld.global.u64 	%rd719, [%rd58];
$L__BB3_235:
	setp.ne.s16 	%p381, %rs4, 0;
	add.s64 	%rd568, %rd719, %rd61;
	shl.b64 	%rd569, %rd568, 2;
	add.s64 	%rd570, %rd4, %rd569;
	ld.shared.u32 	%r1376, [%r1683+-1536];
	st.global.u32 	[%rd570+1536], %r1376;
	mov.b64 	%rd720, 0;
	@%p381 bra 	$L__BB3_237;
	ld.global.u64 	%rd720, [%rd58];
$L__BB3_237:
	setp.ne.s16 	%p382, %rs4, 0;
	add.s64 	%rd572, %rd720, %rd61;
	shl.b64 	%rd573, %rd572, 2;
	add.s64 	%rd574, %rd4, %rd573;
	ld.shared.u32 	%r1377, [%r1683];
	st.global.u32 	[%rd574+3072], %r1377;
	mov.b64 	%rd721, 0;
	@%p382 bra 	$L__BB3_239;
	ld.global.u64 	%rd721, [%rd58];
$L__BB3_239:
	cvt.u32.u64 	%r1378, %rd61;
	add.s64 	%rd575, %rd721, %rd61;
	shl.b64 	%rd576, %rd575, 2;
	add.s64 	%rd577, %rd4, %rd576;
	ld.shared.u32 	%r1379, [%r1683+1536];
	st.global.u32 	[%rd577+4608], %r1379;
	add.s32 	%r1682, %r1682, 1536;
	add.s32 	%r1684, %r1378, 1536;
	add.s32 	%r1683, %r1683, 6144;
	setp.lt.s32 	%p383, %r1682, %r155;
	@%p383 bra 	$L__BB3_231;
	bra.uni 	$L__BB3_545;
$L__BB3_240:
	ld.param.u32 	%r1654, [_ZN3cub18CUB_300001_SM_10006detail6select23DeviceSelectSweepKernelINS2_10policy_hubIiNS0_8NullTypeEiLb0ELNS0_10SelectImplE0EE10Policy1000EN6thrust24THRUST_300001_SM_1000_NS6detail15normal_iteratorIPiEEPS5_NSC_INSA_10device_ptrIiEEEEPlNS0_13ScanTileStateIiLb1EEE7is_evenS5_iNS2_19streaming_context_tIlLb1EEELS6_0EEEvT0_T1_T2_T3_T4_T5_T6_T7_iT8_NS1_7vsmem_tE_param_7];
	sub.s32 	%r197, %r1654, %r2;
	setp.ne.s32 	%p2, %r1721, 0;
	@%p2 bra 	$L__BB3_381;
	ld.param.u8 	%rs32, [%rd1];
	setp.eq.s16 	%p161, %rs32, 0;
	ld.param.u64 	%rd334, [%rd1+16];
	selp.b64 	%rd335, %rd334, 0, %p161;
	cvt.u64.u32 	%rd336, %r2;
	add.s64 	%rd337, %rd335, %rd336;
	mov.u32 	%r850, %tid.x;
	and.b32  	%r851, %r850, 31;
	and.b32  	%r852, %r850, 992;
	mul.lo.s32 	%r853, %r852, 15;
	or.b32  	%r198, %r853, %r851;
	setp.ge.s32 	%p162, %r198, %r197;
	cvt.u64.u32 	%rd338, %r198;
	add.s64 	%rd339, %rd337, %rd338;
	shl.b64 	%rd340, %rd339, 2;
	add.s64 	%rd100, %rd3, %rd340;
	@%p162 bra 	$L__BB3_243;
	ld.global.u32 	%r1686, [%rd100];
$L__BB3_243:
	add.s32 	%r855, %r198, 32;
	setp.ge.s32 	%p163, %r855, %r197;
	@%p163 bra 	$L__BB3_245;
	ld.global.u32 	%r1687, [%rd100+128];
$L__BB3_245:
	add.s32 	%r857, %r198, 64;
	setp.ge.s32 	%p164, %r857, %r197;
	@%p164 bra 	$L__BB3_247;
	ld.global.u32 	%r1688, [%rd100+256];
$L__BB3_247:
	add.s32 	%r859, %r198, 96;
	setp.ge.s32 	%p165, %r859, %r197;
	@%p165 bra 	$L__BB3_249;
	ld.global.u32 	%r1689, [%rd100+384];
$L__BB3_249:
	add.s32 	%r861, %r198, 128;
	setp.ge.s32 	%p166, %r861, %r197;
	@%p166 bra 	$L__BB3_251;
	ld.global.u32 	%r1690, [%rd100+512];
$L__BB3_251:
	add.s32 	%r863, %r198, 160;
	setp.ge.s32 	%p167, %r863, %r197;
	@%p167 bra 	$L__BB3_253;
	ld.global.u32 	%r1691, [%rd100+640];
$L__BB3_253:
	add.s32 	%r865, %r198, 192;
	setp.ge.s32 	%p168, %r865, %r197;
	@%p168 bra 	$L__BB3_255;
	ld.global.u32 	%r1692, [%rd100+768];
$L__BB3_255:
	add.s32 	%r867, %r198, 224;
	setp.ge.s32 	%p169, %r867, %r197;
	@%p169 bra 	$L__BB3_257;
	ld.global.u32 	%r1693, [%rd100+896];
$L__BB3_257:
	add.s32 	%r869, %r198, 256;
	setp.ge.s32 	%p170, %r869, %r197;
	@%p170 bra 	$L__BB3_259;
	ld.global.u32 	%r1694, [%rd100+1024];
$L__BB3_259:
	add.s32 	%r871, %r198, 288;
	setp.ge.s32 	%p171, %r871, %r197;
	@%p171 bra 	$L__BB3_261;
	ld.global.u32 	%r1695, [%rd100+1152];
$L__BB3_261:
	add.s32 	%r873, %r198, 320;
	setp.ge.s32 	%p172, %r873, %r197;
	@%p172 bra 	$L__BB3_263;
	ld.global.u32 	%r1696, [%rd100+1280];
$L__BB3_263:
	add.s32 	%r875, %r198, 352;
	setp.ge.s32 	%p173, %r875, %r197;
	@%p173 bra 	$L__BB3_265;
	ld.global.u32 	%r1697, [%rd100+1408];
$L__BB3_265:
	add.s32 	%r877, %r198, 384;
	setp.ge.s32 	%p174, %r877, %r197;
	@%p174 bra 	$L__BB3_267;
	ld.global.u32 	%r1698, [%rd100+1536];
$L__BB3_267:
	add.s32 	%r879, %r198, 416;
	setp.ge.s32 	%p175, %r879, %r197;
	@%p175 bra 	$L__BB3_269;
	ld.global.u32 	%r1699, [%rd100+1664];
$L__BB3_269:
	add.s32 	%r881, %r198, 448;
	setp.ge.s32 	%p176, %r881, %r197;
	@%p176 bra 	$L__BB3_271;
	ld.global.u32 	%r1700, [%rd100+1792];
$L__BB3_271:
	ld.param.u32 	%r1658, [_ZN3cub18CUB_300001_SM_10006detail6select23DeviceSelectSweepKernelINS2_10policy_hubIiNS0_8NullTypeEiLb0ELNS0_10SelectImplE0EE10Policy1000EN6thrust24THRUST_300001_SM_1000_NS6detail15normal_iteratorIPiEEPS5_NSC_INSA_10device_ptrIiEEEEPlNS0_13ScanTileStateIiLb1EEE7is_evenS5_iNS2_19streaming_context_tIlLb1EEELS6_0EEEvT0_T1_T2_T3_T4_T5_T6_T7_iT8_NS1_7vsmem_tE_param_7];
	// begin inline asm
	mov.u32 %r882, %laneid;
	// end inline asm
	shr.u32 	%r230, %r850, 5;
	mad.lo.s32 	%r914, %r230, 480, %r882;
	shl.b32 	%r915, %r914, 2;
	mov.u32 	%r916, _ZZN3cub18CUB_300001_SM_10006detail6select23DeviceSelectSweepKernelINS2_10policy_hubIiNS0_8NullTypeEiLb0ELNS0_10SelectImplE0EE10Policy1000EN6thrust24THRUST_300001_SM_1000_NS6detail15normal_iteratorIPiEEPS5_NSC_INSA_10device_ptrIiEEEEPlNS0_13ScanTileStateIiLb1EEE7is_evenS5_iNS2_19streaming_context_tIlLb1EEELS6_0EEEvT0_T1_T2_T3_T4_T5_T6_T7_iT8_NS1_7vsmem_tEE19static_temp_storage;
	add.s32 	%r917, %r916, %r915;
	st.shared.u32 	[%r917], %r1686;
	st.shared.u32 	[%r917+128], %r1687;
	st.shared.u32 	[%r917+256], %r1688;
	st.shared.u32 	[%r917+384], %r1689;
	st.shared.u32 	[%r917+512], %r1690;
	st.shared.u32 	[%r917+640], %r1691;
	st.shared.u32 	[%r917+768], %r1692;
	st.shared.u32 	[%r917+896], %r1693;
	st.shared.u32 	[%r917+1024], %r1694;
	st.shared.u32 	[%r917+1152], %r1695;
	st.shared.u32 	[%r917+1280], %r1696;
	st.shared.u32 	[%r917+1408], %r1697;
	st.shared.u32 	[%r917+1536], %r1698;
	st.shared.u32 	[%r917+1664], %r1699;
	st.shared.u32 	[%r917+1792], %r1700;
	bar.warp.sync 	-1;
	mad.lo.s32 	%r918, %r882, 56, %r917;
	ld.shared.u32 	%r231, [%r918];
	not.b32 	%r919, %r231;
	ld.shared.u32 	%r232, [%r918+4];
	not.b32 	%r920, %r232;
	ld.shared.u32 	%r233, [%r918+8];
	not.b32 	%r921, %r233;
	ld.shared.u32 	%r234, [%r918+12];
	not.b32 	%r922, %r234;
	ld.shared.u32 	%r235, [%r918+16];
	not.b32 	%r923, %r235;
	ld.shared.u32 	%r236, [%r918+20];
	not.b32 	%r924, %r236;
	ld.shared.u32 	%r237, [%r918+24];
	not.b32 	%r925, %r237;
	ld.shared.u32 	%r238, [%r918+28];
	not.b32 	%r926, %r238;
	ld.shared.u32 	%r239, [%r918+32];
	not.b32 	%r927, %r239;
	ld.shared.u32 	%r240, [%r918+36];
	not.b32 	%r928, %r240;
	ld.shared.u32 	%r241, [%r918+40];
	not.b32 	%r929, %r241;
	ld.shared.u32 	%r242, [%r918+44];
	not.b32 	%r930, %r242;
	ld.shared.u32 	%r243, [%r918+48];
	not.b32 	%r931, %r243;
	ld.shared.u32 	%r244, [%r918+52];
	not.b32 	%r932, %r244;
	ld.shared.u32 	%r245, [%r918+56];
	not.b32 	%r933, %r245;
	mul.lo.s32 	%r934, %r850, 15;
	mad.lo.s32 	%r938, %r459, %r460, %r461;
	mul.lo.s32 	%r939, %r938, 5760;
	sub.s32 	%r246, %r1658, %r939;
	setp.lt.s32 	%p177, %r934, %r246;
	and.b32  	%r940, %r919, 1;
	selp.b32 	%r247, %r940, 1, %p177;
	add.s32 	%r941, %r934, 1;
	setp.lt.s32 	%p178, %r941, %r246;
	and.b32  	%r942, %r920, 1;
	selp.b32 	%r248, %r942, 1, %p178;
	add.s32 	%r943, %r934, 2;
	setp.lt.s32 	%p179, %r943, %r246;
	and.b32  	%r944, %r921, 1;
	selp.b32 	%r249, %r944, 1, %p179;
	add.s32 	%r945, %r934, 3;
	setp.lt.s32 	%p180, %r945, %r246;
	and.b32  	%r946, %r922, 1;
	selp.b32 	%r250, %r946, 1, %p180;
	add.s32 	%r947, %r934, 4;
	setp.lt.s32 	%p181, %r947, %r246;
	and.b32  	%r948, %r923, 1;
	selp.b32 	%r251, %r948, 1, %p181;
	add.s32 	%r949, %r934, 5;
	setp.lt.s32 	%p182, %r949, %r246;
	and.b32  	%r950, %r924, 1;
	selp.b32 	%r252, %r950, 1, %p182;
	add.s32 	%r951, %r934, 6;
	setp.lt.s32 	%p183, %r951, %r246;
	and.b32  	%r952, %r925, 1;
	selp.b32 	%r253, %r952, 1, %p183;
	add.s32 	%r953, %r934, 7;
	setp.lt.s32 	%p184, %r953, %r246;
	and.b32  	%r954, %r926, 1;
	selp.b32 	%r254, %r954, 1, %p184;
	add.s32 	%r955, %r934, 8;
	setp.lt.s32 	%p185, %r955, %r246;
	and.b32  	%r956, %r927, 1;
	selp.b32 	%r255, %r956, 1, %p185;
	add.s32 	%r957, %r934, 9;
	setp.lt.s32 	%p186, %r957, %r246;
	and.b32  	%r958, %r928, 1;
	selp.b32 	%r256, %r958, 1, %p186;
	add.s32 	%r959, %r934, 10;
	setp.lt.s32 	%p187, %r959, %r246;
	and.b32  	%r960, %r929, 1;
	selp.b32 	%r257, %r960, 1, %p187;
	add.s32 	%r961, %r934, 11;
	setp.lt.s32 	%p188, %r961, %r246;
	and.b32  	%r962, %r930, 1;
	selp.b32 	%r258, %r962, 1, %p188;
	add.s32 	%r963, %r934, 12;
	setp.lt.s32 	%p189, %r963, %r246;
	and.b32  	%r964, %r931, 1;
	selp.b32 	%r259, %r964, 1, %p189;
	add.s32 	%r965, %r934, 13;
	setp.lt.s32 	%p190, %r965, %r246;
	and.b32  	%r966, %r932, 1;
	selp.b32 	%r260, %r966, 1, %p190;
	add.s32 	%r967, %r934, 14;
	setp.lt.s32 	%p191, %r967, %r246;
	and.b32  	%r968, %r933, 1;
	selp.b32 	%r261, %r968, 1, %p191;
	bar.sync 	0;
	add.s32 	%r969, %r248, %r247;
	add.s32 	%r970, %r249, %r969;
	add.s32 	%r971, %r250, %r970;
	add.s32 	%r972, %r251, %r971;
	add.s32 	%r973, %r252, %r972;
	add.s32 	%r974, %r253, %r973;
	add.s32 	%r975, %r254, %r974;
	add.s32 	%r976, %r255, %r975;
	add.s32 	%r977, %r256, %r976;
	add.s32 	%r978, %r257, %r977;
	add.s32 	%r979, %r258, %r978;
	add.s32 	%r980, %r259, %r979;
	add.s32 	%r981, %r260, %r980;
	add.s32 	%r887, %r261, %r981;
	mov.b32 	%r885, 1;
	mov.b32 	%r910, 0;
	mov.b32 	%r912, -1;
	// begin inline asm
	{  .reg .s32 r0;  .reg .pred p;  shfl.sync.up.b32 r0|p, %r887, %r885, %r910, %r912;  @p add.s32 r0, r0, %r887;  mov.s32 %r883, r0;}
	// end inline asm
	mov.b32 	%r891, 2;
	// begin inline asm
	{  .reg .s32 r0;  .reg .pred p;  shfl.sync.up.b32 r0|p, %r883, %r891, %r910, %r912;  @p add.s32 r0, r0, %r883;  mov.s32 %r889, r0;}
	// end inline asm
	mov.b32 	%r897, 4;
	// begin inline asm
	{  .reg .s32 r0;  .reg .pred p;  shfl.sync.up.b32 r0|p, %r889, %r897, %r910, %r912;  @p add.s32 r0, r0, %r889;  mov.s32 %r895, r0;}
	// end inline asm
	mov.b32 	%r903, 8;
	// begin inline asm
	{  .reg .s32 r0;  .reg .pred p;  shfl.sync.up.b32 r0|p, %r895, %r903, %r910, %r912;  @p add.s32 r0, r0, %r895;  mov.s32 %r901, r0;}
	// end inline asm
	mov.b32 	%r909, 16;
	// begin inline asm
	{  .reg .s32 r0;  .reg .pred p;  shfl.sync.up.b32 r0|p, %r901, %r909, %r910, %r912;  @p add.s32 r0, r0, %r901;  mov.s32 %r907, r0;}
	// end inline asm
	setp.ne.s32 	%p192, %r882, 31;
	@%p192 bra 	$L__BB3_273;
	shl.b32 	%r982, %r230, 2;
	add.s32 	%r984, %r916, %r982;
	st.shared.u32 	[%r984], %r907;
$L__BB3_273:
	bar.sync 	0;
	ld.shared.v4.u32 	{%r263, %r264, %r265, %r266}, [_ZZN3cub18CUB_300001_SM_10006detail6select23DeviceSelectSweepKernelINS2_10policy_hubIiNS0_8NullTypeEiLb0ELNS0_10SelectImplE0EE10Policy1000EN6thrust24THRUST_300001_SM_1000_NS6detail15normal_iteratorIPiEEPS5_NSC_INSA_10device_ptrIiEEEEPlNS0_13ScanTileStateIiLb1EEE7is_evenS5_iNS2_19streaming_context_tIlLb1EEELS6_0EEEvT0_T1_T2_T3_T4_T5_T6_T7_iT8_NS1_7vsmem_tEE19static_temp_storage];
	mov.u32 	%r985, %tid.x;
	shr.u32 	%r986, %r985, 5;
	add.s32 	%r987, %r264, %r263;
	setp.eq.s32 	%p193, %r986, 2;
	selp.b32 	%r988, %r987, %r263, %p193;
	add.s32 	%r989, %r987, %r265;
	setp.eq.s32 	%p194, %r986, 3;
	selp.b32 	%r990, %r989, %r988, %p194;
	add.s32 	%r991, %r989, %r266;
	setp.eq.s32 	%p195, %r986, 4;
	selp.b32 	%r992, %r991, %r990, %p195;
	ld.shared.v4.u32 	{%r267, %r268, %r269, %r270}, [_ZZN3cub18CUB_300001_SM_10006detail6select23DeviceSelectSweepKernelINS2_10policy_hubIiNS0_8NullTypeEiLb0ELNS0_10SelectImplE0EE10Policy1000EN6thrust24THRUST_300001_SM_1000_NS6detail15normal_iteratorIPiEEPS5_NSC_INSA_10device_ptrIiEEEEPlNS0_13ScanTileStateIiLb1EEE7is_evenS5_iNS2_19streaming_context_tIlLb1EEELS6_0EEEvT0_T1_T2_T3_T4_T5_T6_T7_iT8_NS1_7vsmem_tEE19static_temp_storage+16];
	add.s32 	%r993, %r991, %r267;
	setp.eq.s32 	%p196, %r986, 5;
	selp.b32 	%r994, %r993, %r992, %p196;
	add.s32 	%r995, %r993, %r268;
	setp.eq.s32 	%p197, %r986, 6;
	selp.b32 	%r996, %r995, %r994, %p197;
	add.s32 	%r997, %r995, %r269;
	setp.eq.s32 	%p198, %r986, 7;
	selp.b32 	%r998, %r997, %r996, %p198;
	add.s32 	%r999, %r997, %r270;
	setp.eq.s32 	%p199, %r986, 8;
	selp.b32 	%r1000, %r999, %r998, %p199;
	ld.shared.v4.u32 	{%r271, %r272, %r273, %r274}, [_ZZN3cub18CUB_300001_SM_10006detail6select23DeviceSelectSweepKernelINS2_10policy_hubIiNS0_8NullTypeEiLb0ELNS0_10SelectImplE0EE10Policy1000EN6thrust24THRUST_300001_SM_1000_NS6detail15normal_iteratorIPiEEPS5_NSC_INSA_10device_ptrIiEEEEPlNS0_13ScanTileStateIiLb1EEE7is_evenS5_iNS2_19streaming_context_tIlLb1EEELS6_0EEEvT0_T1_T2_T3_T4_T5_T6_T7_iT8_NS1_7vsmem_tEE19static_temp_storage+32];
	add.s32 	%r1001, %r999, %r271;
	setp.eq.s32 	%p200, %r986, 9;
	selp.b32 	%r1002, %r1001, %r1000, %p200;
	add.s32 	%r1003, %r1001, %r272;
	setp.eq.s32 	%p201, %r986, 10;
	selp.b32 	%r1004, %r1003, %r1002, %p201;
	add.s32 	%r1005, %r1003, %r273;
	setp.eq.s32 	%p202, %r986, 11;
	selp.b32 	%r1006, %r1005, %r1004, %p202;
	setp.lt.u32 	%p203, %r985, 32;
	selp.b32 	%r1007, 0, %r1006, %p203;
	setp.eq.s32 	%p204, %r882, 0;
	add.s32 	%r1008, %r248, %r247;
	add.s32 	%r1009, %r249, %r1008;
	add.s32 	%r1010, %r250, %r1009;
	add.s32 	%r1011, %r251, %r1010;
	add.s32 	%r1012, %r252, %r1011;
	add.s32 	%r1013, %r253, %r1012;
	add.s32 	%r1014, %r254, %r1013;
	add.s32 	%r1015, %r255, %r1014;
	add.s32 	%r1016, %r256, %r1015;
	add.s32 	%r1017, %r257, %r1016;
	add.s32 	%r1018, %r258, %r1017;
	add.s32 	%r1019, %r259, %r1018;
	add.s32 	%r1020, %r260, %r1019;
	add.s32 	%r1021, %r261, %r1020;
	sub.s32 	%r1022, %r907, %r1021;
	selp.b32 	%r1023, 0, %r1022, %p204;
	add.s32 	%r275, %r1007, %r1023;
	add.s32 	%r276, %r275, %r247;
	add.s32 	%r277, %r1008, %r275;
	add.s32 	%r278, %r1009, %r275;
	add.s32 	%r279, %r1010, %r275;
	add.s32 	%r280, %r1011, %r275;
	add.s32 	%r281, %r1012, %r275;
	add.s32 	%r282, %r1013, %r275;
	add.s32 	%r283, %r1014, %r275;
	add.s32 	%r284, %r1015, %r275;
	add.s32 	%r285, %r1016, %r275;
	add.s32 	%r286, %r1017, %r275;
	add.s32 	%r287, %r1018, %r275;
	add.s32 	%r288, %r1019, %r275;
	add.s32 	%r289, %r1020, %r275;
	add.s32 	%r1024, %r246, %r274;
	add.s32 	%r1025, %r1024, %r1005;
	add.s32 	%r1742, %r1025, -5760;
	setp.gt.s32 	%p205, %r1742, 384;
	@%p205 bra 	$L__BB3_334;
	mov.u64 	%rd341, %rd201;
	ld.param.u8 	%rs5, [%rd341];
	setp.ne.s32 	%p206, %r247, 0;
	setp.lt.s32 	%p207, %r275, %r1742;
	and.pred  	%p208, %p206, %p207;
	@%p208 bra 	$L__BB3_275;
	bra.uni 	$L__BB3_278;
$L__BB3_275:
	setp.ne.s16 	%p209, %rs5, 0;
	mov.b64 	%rd744, 0;
	@%p209 bra 	$L__BB3_277;
	mov.u64 	%rd343, %rd201;
	ld.param.u64 	%rd344, [%rd343+24];
	cvta.to.global.u64 	%rd345, %rd344;
	ld.global.u64 	%rd744, [%rd345];
$L__BB3_277:
	cvt.s64.s32 	%rd346, %r275;
	add.s64 	%rd347, %rd744, %rd346;
	shl.b64 	%rd348, %rd347, 2;
	add.s64 	%rd349, %rd4, %rd348;
	st.global.u32 	[%rd349], %r231;
$L__BB3_278:
	setp.eq.s32 	%p210, %r248, 0;
	setp.ge.s32 	%p211, %r276, %r1742;
	or.pred  	%p212, %p210, %p211;
	@%p212 bra 	$L__BB3_282;
	mov.u64 	%rd351, %rd201;
	ld.param.u8 	%rs34, [%rd351];
	setp.ne.s16 	%p213, %rs34, 0;
	mov.b64 	%rd745, 0;
	@%p213 bra 	$L__BB3_281;
	mov.u64 	%rd352, %rd201;
	ld.param.u64 	%rd353, [%rd352+24];
	cvta.to.global.u64 	%rd354, %rd353;
	ld.global.u64 	%rd745, [%rd354];
$L__BB3_281:
	cvt.s64.s32 	%rd355, %r276;
	add.s64 	%rd356, %rd745, %rd355;
	shl.b64 	%rd357, %rd356, 2;
	add.s64 	%rd358, %rd4, %rd357;
	st.global.u32 	[%rd358], %r232;
$L__BB3_282:
	mov.u64 	%rd359, %rd201;
	ld.param.u64 	%rd360, [%rd359+24];
	cvta.to.global.u64 	%rd122, %rd360;
	ld.param.u8 	%rs7, [%rd359];
	setp.eq.s32 	%p214, %r249, 0;
	setp.ge.s32 	%p215, %r277, %r1742;
	or.pred  	%p216, %p214, %p215;
	@%p216 bra 	$L__BB3_286;
	setp.ne.s16 	%p217, %rs7, 0;
	mov.b64 	%rd746, 0;
	@%p217 bra 	$L__BB3_285;
	ld.global.u64 	%rd746, [%rd122];
$L__BB3_285:
	cvt.s64.s32 	%rd362, %r277;
	add.s64 	%rd363, %rd746, %rd362;
	shl.b64 	%rd364, %rd363, 2;
	add.s64 	%rd365, %rd4, %rd364;
	st.global.u32 	[%rd365], %r233;
$L__BB3_286:
	setp.eq.s32 	%p218, %r250, 0;
	setp.ge.s32 	%p219, %r278, %r1742;
	or.pred  	%p220, %p218, %p219;
	@%p220 bra 	$L__BB3_290;
	setp.ne.s16 	%p221, %rs7, 0;
	mov.b64 	%rd747, 0;
	@%p221 bra 	$L__BB3_289;
	ld.global.u64 	%rd747, [%rd122];
$L__BB3_289:
	cvt.s64.s32 	%rd367, %r278;
	add.s64 	%rd368, %rd747, %rd367;
	shl.b64 	%rd369, %rd368, 2;
	add.s64 	%rd370, %rd4, %rd369;
	st.global.u32 	[%rd370], %r234;
$L__BB3_290:
	setp.eq.s32 	%p222, %r251, 0;
	setp.ge.s32 	%p223, %r279, %r1742;
	or.pred  	%p224, %p222, %p223;
	@%p224 bra 	$L__BB3_294;
	setp.ne.s16 	%p225, %rs7, 0;
	mov.b64 	%rd748, 0;
	@%p225 bra 	$L__BB3_293;
	ld.global.u64 	%rd748, [%rd122];
$L__BB3_293:
	cvt.s64.s32 	%rd372, %r279;
	add.s64 	%rd373, %rd748, %rd372;
	shl.b64 	%rd374, %rd373, 2;
	add.s64 	%rd375, %rd4, %rd374;
	st.global.u32 	[%rd375], %r235;
$L__BB3_294:
	setp.eq.s32 	%p226, %r252, 0;
	setp.ge.s32 	%p227, %r280, %r1742;
	or.pred  	%p228, %p226, %p227;
	@%p228 bra 	$L__BB3_298;
	setp.ne.s16 	%p229, %rs7, 0;
	mov.b64 	%rd749, 0;
	@%p229 bra 	$L__BB3_297;
	ld.global.u64 	%rd749, [%rd122];
$L__BB3_297:
	cvt.s64.s32 	%rd377, %r280;
	add.s64 	%rd378, %rd749, %rd377;
	shl.b64 	%rd379, %rd378, 2;
	add.s64 	%rd380, %rd4, %rd379;
	st.global.u32 	[%rd380], %r236;
$L__BB3_298:
	setp.eq.s32 	%p230, %r253, 0;
	setp.ge.s32 	%p231, %r281, %r1742;
	or.pred  	%p232, %p230, %p231;
	@%p232 bra 	$L__BB3_302;
	setp.ne.s16 	%p233, %rs7, 0;
	mov.b64 	%rd750, 0;
	@%p233 bra 	$L__BB3_301;
	ld.global.u64 	%rd750, [%rd122];
$L__BB3_301:
	cvt.s64.s32 	%rd382, %r281;
	add.s64 	%rd383, %rd750, %rd382;
	shl.b64 	%rd384, %rd383, 2;
	add.s64 	%rd385, %rd4, %rd384;
	st.global.u32 	[%rd385], %r237;
$L__BB3_302:
	setp.eq.s32 	%p234, %r254, 0;
	setp.ge.s32 	%p235, %r282, %r1742;
	or.pred  	%p236, %p234, %p235;
	@%p236 bra 	$L__BB3_306;
	setp.ne.s16 	%p237, %rs7, 0;
	mov.b64 	%rd751, 0;
	@%p237 bra 	$L__BB3_305;
	ld.global.u64 	%rd751, [%rd122];
$L__BB3_305:
	cvt.s64.s32 	%rd387, %r282;
	add.s64 	%rd388, %rd751, %rd387;
	shl.b64 	%rd389, %rd388, 2;
	add.s64 	%rd390, %rd4, %rd389;
	st.global.u32 	[%rd390], %r238;
$L__BB3_306:
	setp.eq.s32 	%p238, %r255, 0;
	setp.ge.s32 	%p239, %r283, %r1742;
	or.pred  	%p240, %p238, %p239;
	@%p240 bra 	$L__BB3_310;
	setp.ne.s16 	%p241, %rs7, 0;
	mov.b64 	%rd752, 0;
	@%p241 bra 	$L__BB3_309;
	ld.global.u64 	%rd752, [%rd122];
$L__BB3_309:
	cvt.s64.s32 	%rd392, %r283;
	add.s64 	%rd393, %rd752, %rd392;
	shl.b64 	%rd394, %rd393, 2;
	add.s64 	%rd395, %rd4, %rd394;
	st.global.u32 	[%rd395], %r239;
$L__BB3_310:
	setp.eq.s32 	%p242, %r256, 0;
	setp.ge.s32 	%p243, %r284, %r1742;
	or.pred  	%p244, %p242, %p243;
	@%p244 bra 	$L__BB3_314;
	setp.ne.s16 	%p245, %rs7, 0;
	mov.b64 	%rd753, 0;
	@%p245 bra 	$L__BB3_313;
	ld.global.u64 	%rd753, [%rd122];
$L__BB3_313:
	cvt.s64.s32 	%rd397, %r284;
	add.s64 	%rd398, %rd753, %rd397;
	shl.b64 	%rd399, %rd398, 2;
	add.s64 	%rd400, %rd4, %rd399;
	st.global.u32 	[%rd400], %r240;
$L__BB3_314:
	setp.eq.s32 	%p246, %r257, 0;
	setp.ge.s32 	%p247, %r285, %r1742;
	or.pred  	%p248, %p246, %p247;
	@%p248 bra 	$L__BB3_318;
	setp.ne.s16 	%p249, %rs7, 0;
	mov.b64 	%rd754, 0;
	@%p249 bra 	$L__BB3_317;
	ld.global.u64 	%rd754, [%rd122];
$L__BB3_317:
	cvt.s64.s32 	%rd402, %r285;
	add.s64 	%rd403, %rd754, %rd402;
	shl.b64 	%rd404, %rd403, 2;
	add.s64 	%rd405, %rd4, %rd404;
	st.global.u32 	[%rd405], %r241;
$L__BB3_318:
	setp.eq.s32 	%p250, %r258, 0;
	setp.ge.s32 	%p251, %r286, %r1742;
	or.pred  	%p252, %p250, %p251;
	@%p252 bra 	$L__BB3_322;
	setp.ne.s16 	%p253, %rs7, 0;
	mov.b64 	%rd755, 0;
	@%p253 bra 	$L__BB3_321;
	ld.global.u64 	%rd755, [%rd122];
$L__BB3_321:
	cvt.s64.s32 	%rd407, %r286;
	add.s64 	%rd408, %rd755, %rd407;
	shl.b64 	%rd409, %rd408, 2;
	add.s64 	%rd410, %rd4, %rd409;
	st.global.u32 	[%rd410], %r242;
$L__BB3_322:
	setp.eq.s32 	%p254, %r259, 0;
	setp.ge.s32 	%p255, %r287, %r1742;
	or.pred  	%p256, %p254, %p255;
	@%p256 bra 	$L__BB3_326;
	setp.ne.s16 	%p257, %rs7, 0;
	mov.b64 	%rd756, 0;
	@%p257 bra 	$L__BB3_325;
	ld.global.u64 	%rd756, [%rd122];
$L__BB3_325:
	cvt.s64.s32 	%rd412, %r287;
	add.s64 	%rd413, %rd756, %rd412;
	shl.b64 	%rd414, %rd413, 2;
	add.s64 	%rd415, %rd4, %rd414;
	st.global.u32 	[%rd415], %r243;
$L__BB3_326:
	setp.eq.s32 	%p258, %r260, 0;
	setp.ge.s32 	%p259, %r288, %r1742;
	or.pred  	%p260, %p258, %p259;
	@%p260 bra 	$L__BB3_330;
	setp.ne.s16 	%p261, %rs7, 0;
	mov.b64 	%rd757, 0;
	@%p261 bra 	$L__BB3_329;
	ld.global.u64 	%rd757, [%rd122];
$L__BB3_329:
	cvt.s64.s32 	%rd417, %r288;
	add.s64 	%rd418, %rd757, %rd417;
	shl.b64 	%rd419, %rd418, 2;
	add.s64 	%rd420, %rd4, %rd419;
	st.global.u32 	[%rd420], %r244;
$L__BB3_330:
	setp.eq.s32 	%p262, %r261, 0;
	setp.ge.s32 	%p263, %r289, %r1742;
	or.pred  	%p264, %p262, %p263;
	@%p264 bra 	$L__BB3_537;
	setp.ne.s16 	%p265, %rs7, 0;
	mov.b64 	%rd758, 0;
	@%p265 bra 	$L__BB3_333;
	ld.global.u64 	%rd758, [%rd122];
$L__BB3_333:
	cvt.s64.s32 	%rd422, %r289;
	add.s64 	%rd423, %rd758, %rd422;
	shl.b64 	%rd424, %rd423, 2;
	add.s64 	%rd425, %rd4, %rd424;
	st.global.u32 	[%rd425], %r245;
	bra.uni 	$L__BB3_537;
$L__BB3_334:
	bar.sync 	0;
	setp.eq.s32 	%p266, %r247, 0;
	@%p266 bra 	$L__BB3_336;
	shl.b32 	%r1026, %r275, 2;
	mov.u32 	%r1027, _ZZN3cub18CUB_300001_SM_10006detail6select23DeviceSelectSweepKernelINS2_10policy_hubIiNS0_8NullTypeEiLb0ELNS0_10SelectImplE0EE10Policy1000EN6thrust24THRUST_300001_SM_1000_NS6detail15normal_iteratorIPiEEPS5_NSC_INSA_10device_ptrIiEEEEPlNS0_13ScanTileStateIiLb1EEE7is_evenS5_iNS2_19streaming_context_tIlLb1EEELS6_0EEEvT0_T1_T2_T3_T4_T5_T6_T7_iT8_NS1_7vsmem_tEE19static_temp_storage;
	add.s32 	%r1028, %r1027, %r1026;
	st.shared.u32 	[%r1028], %r231;
$L__BB3_336:
	setp.eq.s32 	%p267, %r248, 0;
	@%p267 bra 	$L__BB3_338;
	shl.b32 	%r1029, %r276, 2;
	mov.u32 	%r1030, _ZZN3cub18CUB_300001_SM_10006detail6select23DeviceSelectSweepKernelINS2_10policy_hubIiNS0_8NullTypeEiLb0ELNS0_10SelectImplE0EE10Policy1000EN6thrust24THRUST_300001_SM_1000_NS6detail15normal_iteratorIPiEEPS5_NSC_INSA_10device_ptrIiEEEEPlNS0_13ScanTileStateIiLb1EEE7is_evenS5_iNS2_19streaming_context_tIlLb1EEELS6_0EEEvT0_T1_T2_T3_T4_T5_T6_T7_iT8_NS1_7vsmem_tEE19static_temp_storage;
	add.s32 	%r1031, %r1030, %r1029;
	st.shared.u32 	[%r1031], %r232;
$L__BB3_338:
	setp.eq.s32 	%p268, %r249, 0;
	@%p268 bra 	$L__BB3_340;
	shl.b32 	%r1032, %r277, 2;
	mov.u32 	%r1033, _ZZN3cub18CUB_300001_SM_10006detail6select23DeviceSelectSweepKernelINS2_10policy_hubIiNS0_8NullTypeEiLb0ELNS0_10SelectImplE0EE10Policy1000EN6thrust24THRUST_300001_SM_1000_NS6detail15normal_iteratorIPiEEPS5_NSC_INSA_10device_ptrIiEEEEPlNS0_13ScanTileStateIiLb1EEE7is_evenS5_iNS2_19streaming_context_tIlLb1EEELS6_0EEEvT0_T1_T2_T3_T4_T5_T6_T7_iT8_NS1_7vsmem_tEE19static_temp_storage;
	add.s32 	%r1034, %r1033, %r1032;
	st.shared.u32 	[%r1034], %r233;
$L__BB3_340:
	setp.eq.s32 	%p269, %r250, 0;
	@%p269 bra 	$L__BB3_342;
	shl.b32 	%r1035, %r278, 2;
	mov.u32 	%r1036, _ZZN3cub18CUB_300001_SM_10006detail6select23DeviceSelectSweepKernelINS2_10policy_hubIiNS0_8NullTypeEiLb0ELNS0_10SelectImplE0EE10Policy1000EN6thrust24THRUST_300001_SM_1000_NS6detail15normal_iteratorIPiEEPS5_NSC_INSA_10device_ptrIiEEEEPlNS0_13ScanTileStateIiLb1EEE7is_evenS5_iNS2_19streaming_context_tIlLb1EEELS6_0EEEvT0_T1_T2_T3_T4_T5_T6_T7_iT8_NS1_7vsmem_tEE19static_temp_storage;
	add.s32 	%r1037, %r1036, %r1035;
	st.shared.u32 	[%r1037], %r234;
$L__BB3_342:
	setp.eq.s32 	%p270, %r251, 0;
	@%p270 bra 	$L__BB3_344;
	shl.b32 	%r1038, %r279, 2;
	mov.u32 	%r1039, _ZZN3cub18CUB_300001_SM_10006detail6select23DeviceSelectSweepKernelINS2_10policy_hubIiNS0_8NullTypeEiLb0ELNS0_10SelectImplE0EE10Policy1000EN6thrust24THRUST_300001_SM_1000_NS6detail15normal_iteratorIPiEEPS5_NSC_INSA_10device_ptrIiEEEEPlNS0_13ScanTileStateIiLb1EEE7is_evenS5_iNS2_19streaming_context_tIlLb1EEELS6_0EEEvT0_T1_T2_T3_T4_T5_T6_T7_iT8_NS1_7vsmem_tEE19static_temp_storage;
	add.s32 	%r1040, %r1039, %r1038;
	st.shared.u32 	[%r1040], %r235;
$L__BB3_344:
	setp.eq.s32 	%p271, %r252, 0;
	@%p271 bra 	$L__BB3_346;
	shl.b32 	%r1041, %r280, 2;
	mov.u32 	%r1042, _ZZN3cub18CUB_300001_SM_10006detail6select23DeviceSelectSweepKernelINS2_10policy_hubIiNS0_8NullTypeEiLb0ELNS0_10SelectImplE0EE10Policy1000EN6thrust24THRUST_300001_SM_1000_NS6detail15normal_iteratorIPiEEPS5_NSC_INSA_10device_ptrIiEEEEPlNS0_13ScanTileStateIiLb1EEE7is_evenS5_iNS2_19streaming_context_tIlLb1EEELS6_0EEEvT0_T1_T2_T3_T4_T5_T6_T7_iT8_NS1_7vsmem_tEE19static_temp_storage;
	add.s32 	%r1043, %r1042, %r1041;
	st.shared.u32 	[%r1043], %r236;
$L__BB3_346:
	setp.eq.s32 	%p272, %r253, 0;
	@%p272 bra 	$L__BB3_348;
	shl.b32 	%r1044, %r281, 2;
	mov.u32 	%r1045, _ZZN3cub18CUB_300001_SM_10006detail6select23DeviceSelectSweepKernelINS2_10policy_hubIiNS0_8NullTypeEiLb0ELNS0_10SelectImplE0EE10Policy1000EN6thrust24THRUST_300001_SM_1000_NS6detail15normal_iteratorIPiEEPS5_NSC_INSA_10device_ptrIiEEEEPlNS0_13ScanTileStateIiLb1EEE7is_evenS5_iNS2_19streaming_context_tIlLb1EEELS6_0EEEvT0_T1_T2_T3_T4_T5_T6_T7_iT8_NS1_7vsmem_tEE19static_temp_storage;
	add.s32 	%r1046, %r1045, %r1044;
	st.shared.u32 	[%r1046], %r237;
$L__BB3_348:
	setp.eq.s32 	%p273, %r254, 0;
	@%p273 bra 	$L__BB3_350;
	shl.b32 	%r1047, %r282, 2;
	mov.u32 	%r1048, _ZZN3cub18CUB_300001_SM_10006detail6select23DeviceSelectSweepKernelINS2_10policy_hubIiNS0_8NullTypeEiLb0ELNS0_10SelectImplE0EE10Policy1000EN6thrust24THRUST_300001_SM_1000_NS6detail15normal_iteratorIPiEEPS5_NSC_INSA_10device_ptrIiEEEEPlNS0_13ScanTileStateIiLb1EEE7is_evenS5_iNS2_19streaming_context_tIlLb1EEELS6_0EEEvT0_T1_T2_T3_T4_T5_T6_T7_iT8_NS1_7vsmem_tEE19static_temp_storage;
	add.s32 	%r1049, %r1048, %r1047;
	st.shared.u32 	[%r1049], %r238;
$L__BB3_350:
	setp.eq.s32 	%p274, %r255, 0;
	@%p274 bra 	$L__BB3_352;
	shl.b32 	%r1050, %r283, 2;
	mov.u32 	%r1051, _ZZN3cub18CUB_300001_SM_10006detail6select23DeviceSelectSweepKernelINS2_10policy_hubIiNS0_8NullTypeEiLb0ELNS0_10SelectImplE0EE10Policy1000EN6thrust24THRUST_300001_SM_1000_NS6detail15normal_iteratorIPiEEPS5_NSC_INSA_10device_ptrIiEEEEPlNS0_13ScanTileStateIiLb1EEE7is_evenS5_iNS2_19streaming_context_tIlLb1EEELS6_0EEEvT0_T1_T2_T3_T4_T5_T6_T7_iT8_NS1_7vsmem_tEE19static_temp_storage;
	add.s32 	%r1052, %r1051, %r1050;
	st.shared.u32 	[%r1052], %r239;
$L__BB3_352:
	setp.eq.s32 	%p275, %r256, 0;
	@%p275 bra 	$L__BB3_354;
	shl.b32 	%r1053, %r284, 2;
	mov.u32 	%r1054, _ZZN3cub18CUB_300001_SM_10006detail6select23DeviceSelectSweepKernelINS2_10policy_hubIiNS0_8NullTypeEiLb0ELNS0_10SelectImplE0EE10Policy1000EN6thrust24THRUST_300001_SM_1000_NS6detail15normal_iteratorIPiEEPS5_NSC_INSA_10device_ptrIiEEEEPlNS0_13ScanTileStateIiLb1EEE7is_evenS5_iNS2_19streaming_context_tIlLb1EEELS6_0EEEvT0_T1_T2_T3_T4_T5_T6_T7_iT8_NS1_7vsmem_tEE19static_temp_storage;
	add.s32 	%r1055, %r1054, %r1053;
	st.shared.u32 	[%r1055], %r240;
$L__BB3_354:
	setp.eq.s32 	%p276, %r257, 0;
	@%p276 bra 	$L__BB3_356;
	shl.b32 	%r1056, %r285, 2;
	mov.u32 	%r1057, _ZZN3cub18CUB_300001_SM_10006detail6select23DeviceSelectSweepKernelINS2_10policy_hubIiNS0_8NullTypeEiLb0ELNS0_10SelectImplE0EE10Policy1000EN6thrust24THRUST_300001_SM_1000_NS6detail15normal_iteratorIPiEEPS5_NSC_INSA_10device_ptrIiEEEEPlNS0_13ScanTileStateIiLb1EEE7is_evenS5_iNS2_19streaming_context_tIlLb1EEELS6_0EEEvT0_T1_T2_T3_T4_T5_T6_T7_iT8_NS1_7vsmem_tEE19static_temp_storage;
	add.s32 	%r1058, %r1057, %r1056;
	st.shared.u32 	[%r1058], %r241;
$L__BB3_356:
	setp.eq.s32 	%p277, %r258, 0;
	@%p277 bra 	$L__BB3_358;
	shl.b32 	%r1059, %r286, 2;
	mov.u32 	%r1060, _ZZN3cub18CUB_300001_SM_10006detail6select23DeviceSelectSweepKernelINS2_10policy_hubIiNS0_8NullTypeEiLb0ELNS0_10SelectImplE0EE10Policy1000EN6thrust24THRUST_300001_SM_1000_NS6detail15normal_iteratorIPiEEPS5_NSC_INSA_10device_ptrIiEEEEPlNS0_13ScanTileStateIiLb1EEE7is_evenS5_iNS2_19streaming_context_tIlLb1EEELS6_0EEEvT0_T1_T2_T3_T4_T5_T6_T7_iT8_NS1_7vsmem_tEE19static_temp_storage;
	add.s32 	%r1061, %r1060, %r1059;
	st.shared.u32 	[%r1061], %r242;
$L__BB3_358:
	setp.eq.s32 	%p278, %r259, 0;
	@%p278 bra 	$L__BB3_360;
	shl.b32 	%r1062, %r287, 2;
	mov.u32 	%r1063, _ZZN3cub18CUB_300001_SM_10006detail6select23DeviceSelectSweepKernelINS2_10policy_hubIiNS0_8NullTypeEiLb0ELNS0_10SelectImplE0EE10Policy1000EN6thrust24THRUST_300001_SM_1000_NS6detail15normal_iteratorIPiEEPS5_NSC_INSA_10device_ptrIiEEEEPlNS0_13ScanTileStateIiLb1EEE7is_evenS5_iNS2_19streaming_context_tIlLb1EEELS6_0EEEvT0_T1_T2_T3_T4_T5_T6_T7_iT8_NS1_7vsmem_tEE19static_temp_storage;
	add.s32 	%r1064, %r1063, %r1062;
	st.shared.u32 	[%r1064], %r243;
$L__BB3_360:
	setp.eq.s32 	%p279, %r260, 0;
	@%p279 bra 	$L__BB3_362;
	shl.b32 	%r1065, %r288, 2;
	mov.u32 	%r1066, _ZZN3cub18CUB_300001_SM_10006detail6select23DeviceSelectSweepKernelINS2_10policy_hubIiNS0_8NullTypeEiLb0ELNS0_10SelectImplE0EE10Policy1000EN6thrust24THRUST_300001_SM_1000_NS6detail15normal_iteratorIPiEEPS5_NSC_INSA_10device_ptrIiEEEEPlNS0_13ScanTileStateIiLb1EEE7is_evenS5_iNS2_19streaming_context_tIlLb1EEELS6_0EEEvT0_T1_T2_T3_T4_T5_T6_T7_iT8_NS1_7vsmem_tEE19static_temp_storage;
	add.s32 	%r1067, %r1066, %r1065;
	st.shared.u32 	[%r1067], %r244;
$L__BB3_362:
	setp.eq.s32 	%p280, %r261, 0;
	@%p280 bra 	$L__BB3_364;
	shl.b32 	%r1068, %r289, 2;
	mov.u32 	%r1069, _ZZN3cub18CUB_300001_SM_10006detail6select23DeviceSelectSweepKernelINS2_10policy_hubIiNS0_8NullTypeEiLb0ELNS0_10SelectImplE0EE10Policy1000EN6thrust24THRUST_300001_SM_1000_NS6detail15normal_iteratorIPiEEPS5_NSC_INSA_10device_ptrIiEEEEPlNS0_13ScanTileStateIiLb1EEE7is_evenS5_iNS2_19streaming_context_tIlLb1EEELS6_0EEEvT0_T1_T2_T3_T4_T5_T6_T7_iT8_NS1_7vsmem_tEE19static_temp_storage;
	add.s32 	%r1070, %r1069, %r1068;
	st.shared.u32 	[%r1070], %r245;
$L__BB3_364:
	bar.sync 	0;
	mov.u32 	%r1705, %tid.x;
	setp.ge.u32 	%p281, %r1705, %r1742;
	@%p281 bra 	$L__BB3_537;
	ld.param.u32 	%r1659, [_ZN3cub18CUB_300001_SM_10006detail6select23DeviceSelectSweepKernelINS2_10policy_hubIiNS0_8NullTypeEiLb0ELNS0_10SelectImplE0EE10Policy1000EN6thrust24THRUST_300001_SM_1000_NS6detail15normal_iteratorIPiEEPS5_NSC_INSA_10device_ptrIiEEEEPlNS0_13ScanTileStateIiLb1EEE7is_evenS5_iNS2_19streaming_context_tIlLb1EEELS6_0EEEvT0_T1_T2_T3_T4_T5_T6_T7_iT8_NS1_7vsmem_tE_param_7];
	mov.u64 	%rd426, %rd201;
	ld.param.u8 	%rs6, [%rd426];
	ld.param.u64 	%rd427, [%rd426+24];
	cvta.to.global.u64 	%rd101, %rd427;
	add.s32 	%r1071, %r264, %r265;
	add.s32 	%r1072, %r1071, %r266;
	add.s32 	%r1073, %r1072, %r267;
	add.s32 	%r1074, %r1073, %r268;
	add.s32 	%r1075, %r1074, %r269;
	add.s32 	%r1076, %r1075, %r270;
	add.s32 	%r1077, %r1076, %r271;
	add.s32 	%r1078, %r1077, %r272;
	add.s32 	%r1079, %r1078, %r273;
	add.s32 	%r1080, %r1079, %r274;
	add.s32 	%r1081, %r1080, %r263;
	add.s32 	%r1082, %r1081, %r1659;
	sub.s32 	%r1083, %r1082, %r1705;
	add.s32 	%r292, %r1083, -5761;
	mul.hi.u32 	%r1084, %r292, -1431655765;
	shr.u32 	%r1085, %r1084, 8;
	add.s32 	%r293, %r1085, 1;
	and.b32  	%r1086, %r1085, 3;
	setp.eq.s32 	%p282, %r1086, 3;
	@%p282 bra 	$L__BB3_370;
	cvt.u64.u32 	%rd737, %r1705;
	shl.b32 	%r1087, %r1705, 2;
	mov.u32 	%r1088, _ZZN3cub18CUB_300001_SM_10006detail6select23DeviceSelectSweepKernelINS2_10policy_hubIiNS0_8NullTypeEiLb0ELNS0_10SelectImplE0EE10Policy1000EN6thrust24THRUST_300001_SM_1000_NS6detail15normal_iteratorIPiEEPS5_NSC_INSA_10device_ptrIiEEEEPlNS0_13ScanTileStateIiLb1EEE7is_evenS5_iNS2_19streaming_context_tIlLb1EEELS6_0EEEvT0_T1_T2_T3_T4_T5_T6_T7_iT8_NS1_7vsmem_tEE19static_temp_storage;
	add.s32 	%r1702, %r1088, %r1087;
	and.b32  	%r1089, %r293, 3;
	neg.s32 	%r1701, %r1089;
$L__BB3_367:
	.pragma "nounroll";
	setp.ne.s16 	%p283, %rs6, 0;
	mov.b64 	%rd738, 0;
	@%p283 bra 	$L__BB3_369;
	ld.global.u64 	%rd738, [%rd101];
$L__BB3_369:
	add.s64 	%rd429, %rd738, %rd737;
	shl.b64 	%rd430, %rd429, 2;
	add.s64 	%rd431, %rd4, %rd430;
	ld.shared.u32 	%r1090, [%r1702];
	st.global.u32 	[%rd431], %r1090;
	add.s64 	%rd737, %rd737, 384;
	cvt.u32.u64 	%r1705, %rd737;
	add.s32 	%r1702, %r1702, 1536;
	add.s32 	%r1701, %r1701, 1;
	setp.ne.s32 	%p284, %r1701, 0;
	@%p284 bra 	$L__BB3_367;
$L__BB3_370:
	setp.lt.u32 	%p285, %r292, 1152;
	@%p285 bra 	$L__BB3_537;
	mul.wide.u32 	%rd433, %r1705, 4;
	add.s64 	%rd107, %rd4, %rd433;
	shl.b32 	%r1091, %r1705, 2;
	mov.u32 	%r1092, _ZZN3cub18CUB_300001_SM_10006detail6select23DeviceSelectSweepKernelINS2_10policy_hubIiNS0_8NullTypeEiLb0ELNS0_10SelectImplE0EE10Policy1000EN6thrust24THRUST_300001_SM_1000_NS6detail15normal_iteratorIPiEEPS5_NSC_INSA_10device_ptrIiEEEEPlNS0_13ScanTileStateIiLb1EEE7is_evenS5_iNS2_19streaming_context_tIlLb1EEELS6_0EEEvT0_T1_T2_T3_T4_T5_T6_T7_iT8_NS1_7vsmem_tEE19static_temp_storage;
	add.s32 	%r1093, %r1091, %r1092;
	add.s32 	%r1704, %r1093, 3072;
	mov.b64 	%rd739, 0;
$L__BB3_372:
	setp.ne.s16 	%p286, %rs6, 0;
	mov.b64 	%rd740, 0;
	@%p286 bra 	$L__BB3_374;
	ld.global.u64 	%rd740, [%rd101];
$L__BB3_374:
	setp.ne.s16 	%p287, %rs6, 0;
	shl.b64 	%rd436, %rd740, 2;
	add.s64 	%rd437, %rd739, %rd436;
	add.s64 	%rd438, %rd107, %rd437;
	ld.shared.u32 	%r1094, [%r1704+-3072];
	st.global.u32 	[%rd438], %r1094;
	mov.b64 	%rd741, 0;
	@%p287 bra 	$L__BB3_376;
	ld.global.u64 	%rd741, [%rd101];
$L__BB3_376:
	setp.ne.s16 	%p288, %rs6, 0;
	shl.b64 	%rd440, %rd741, 2;
	add.s64 	%rd441, %rd739, %rd440;
	add.s64 	%rd442, %rd107, %rd441;
	ld.shared.u32 	%r1095, [%r1704+-1536];
	st.global.u32 	[%rd442+1536], %r1095;
	mov.b64 	%rd742, 0;
	@%p288 bra 	$L__BB3_378;
	ld.global.u64 	%rd742, [%rd101];
$L__BB3_378:
	setp.ne.s16 	%p289, %rs6, 0;
	shl.b64 	%rd444, %rd742, 2;
	add.s64 	%rd445, %rd739, %rd444;
	add.s64 	%rd446, %rd107, %rd445;
	ld.shared.u32 	%r1096, [%r1704];
	st.global.u32 	[%rd446+3072], %r1096;
	mov.b64 	%rd743, 0;
	@%p289 bra 	$L__BB3_380;
	ld.global.u64 	%rd743, [%rd101];
$L__BB3_380:
	shl.b64 	%rd447, %rd743, 2;
	add.s64 	%rd448, %rd739, %rd447;
	add.s64 	%rd449, %rd107, %rd448;
	ld.shared.u32 	%r1097, [%r1704+1536];
	st.global.u32 	[%rd449+4608], %r1097;
	add.s32 	%r1705, %r1705, 1536;
	add.s64 	%rd739, %rd739, 6144;
	add.s32 	%r1704, %r1704, 6144;
	setp.lt.s32 	%p290, %r1705, %r1742;
	@%p290 bra 	$L__BB3_372;
	bra.uni 	$L__BB3_537;
$L__BB3_381:
	ld.param.u8 	%rs11, [%rd1];
	setp.eq.s16 	%p3, %rs11, 0;
	ld.param.u64 	%rd204, [%rd1+16];
	selp.b64 	%rd205, %rd204, 0, %p3;
	cvt.s64.s32 	%rd206, %r2;
	add.s64 	%rd207, %rd205, %rd206;
	mov.u32 	%r1738, %tid.x;
	and.b32  	%r465, %r1738, 31;
	and.b32  	%r466, %r1738, 992;
	mul.lo.s32 	%r467, %r466, 15;
	or.b32  	%r307, %r467, %r465;
	setp.ge.s32 	%p4, %r307, %r197;
	cvt.u64.u32 	%rd208, %r307;
	add.s64 	%rd209, %rd207, %rd208;
	shl.b64 	%rd210, %rd209, 2;
	add.s64 	%rd149, %rd3, %rd210;
	@%p4 bra 	$L__BB3_383;
	ld.global.u32 	%r1706, [%rd149];
$L__BB3_383:
	add.s32 	%r469, %r307, 32;
	setp.ge.s32 	%p5, %r469, %r197;
	@%p5 bra 	$L__BB3_385;
	ld.global.u32 	%r1707, [%rd149+128];
$L__BB3_385:
	add.s32 	%r471, %r307, 64;
	setp.ge.s32 	%p6, %r471, %r197;
	@%p6 bra 	$L__BB3_387;
	ld.global.u32 	%r1708, [%rd149+256];
$L__BB3_387:
	add.s32 	%r473, %r307, 96;
	setp.ge.s32 	%p7, %r473, %r197;
	@%p7 bra 	$L__BB3_389;
	ld.global.u32 	%r1709, [%rd149+384];
$L__BB3_389:
	add.s32 	%r475, %r307, 128;
	setp.ge.s32 	%p8, %r475, %r197;
	@%p8 bra 	$L__BB3_391;
	ld.global.u32 	%r1710, [%rd149+512];
$L__BB3_391:
	add.s32 	%r477, %r307, 160;
	setp.ge.s32 	%p9, %r477, %r197;
	@%p9 bra 	$L__BB3_393;
	ld.global.u32 	%r1711, [%rd149+640];
$L__BB3_393:
	add.s32 	%r479, %r307, 192;
	setp.ge.s32 	%p10, %r479, %r197;
	@%p10 bra 	$L__BB3_395;
	ld.global.u32 	%r1712, [%rd149+768];
$L__BB3_395:
	add.s32 	%r481, %r307, 224;
	setp.ge.s32 	%p11, %r481, %r197;
	@%p11 bra 	$L__BB3_397;
	ld.global.u32 	%r1713, [%rd149+896];
$L__BB3_397:
	add.s32 	%r483, %r307, 256;
	setp.ge.s32 	%p12, %r483, %r197;
	@%p12 bra 	$L__BB3_399;
	ld.global.u32 	%r1714, [%rd149+1024];
$L__BB3_399:
	add.s32 	%r485, %r307, 288;
	setp.ge.s32 	%p13, %r485, %r197;
	@%p13 bra 	$L__BB3_401;
	ld.global.u32 	%r1715, [%rd149+1152];
$L__BB3_401:
	add.s32 	%r487, %r307, 320;
	setp.ge.s32 	%p14, %r487, %r197;
	@%p14 bra 	$L__BB3_403;
	ld.global.u32 	%r1716, [%rd149+1280];
$L__BB3_403:
	add.s32 	%r489, %r307, 352;
	setp.ge.s32 	%p15, %r489, %r197;
	@%p15 bra 	$L__BB3_405;
	ld.global.u32 	%r1717, [%rd149+1408];
$L__BB3_405:
	add.s32 	%r491, %r307, 384;
	setp.ge.s32 	%p16, %r491, %r197;
	@%p16 bra 	$L__BB3_407;
	ld.global.u32 	%r1718, [%rd149+1536];
$L__BB3_407:
	add.s32 	%r493, %r307, 416;
	setp.ge.s32 	%p17, %r493, %r197;
	@%p17 bra 	$L__BB3_409;
	ld.global.u32 	%r1719, [%rd149+1664];
$L__BB3_409:
	add.s32 	%r495, %r307, 448;
	setp.ge.s32 	%p18, %r495, %r197;
	@%p18 bra 	$L__BB3_411;
	ld.global.u32 	%r1720, [%rd149+1792];
$L__BB3_411:
	ld.param.u32 	%r1655, [_ZN3cub18CUB_300001_SM_10006detail6select23DeviceSelectSweepKernelINS2_10policy_hubIiNS0_8NullTypeEiLb0ELNS0_10SelectImplE0EE10Policy1000EN6thrust24THRUST_300001_SM_1000_NS6detail15normal_iteratorIPiEEPS5_NSC_INSA_10device_ptrIiEEEEPlNS0_13ScanTileStateIiLb1EEE7is_evenS5_iNS2_19streaming_context_tIlLb1EEELS6_0EEEvT0_T1_T2_T3_T4_T5_T6_T7_iT8_NS1_7vsmem_tE_param_7];
	// begin inline asm
	mov.u32 %r496, %laneid;
	// end inline asm
	shr.u32 	%r340, %r1738, 5;
	mad.lo.s32 	%r527, %r340, 480, %r496;
	shl.b32 	%r528, %r527, 2;
	mov.u32 	%r529, _ZZN3cub18CUB_300001_SM_10006detail6select23DeviceSelectSweepKernelINS2_10policy_hubIiNS0_8NullTypeEiLb0ELNS0_10SelectImplE0EE10Policy1000EN6thrust24THRUST_300001_SM_1000_NS6detail15normal_iteratorIPiEEPS5_NSC_INSA_10device_ptrIiEEEEPlNS0_13ScanTileStateIiLb1EEE7is_evenS5_iNS2_19streaming_context_tIlLb1EEELS6_0EEEvT0_T1_T2_T3_T4_T5_T6_T7_iT8_NS1_7vsmem_tEE19static_temp_storage;
	add.s32 	%r530, %r529, %r528;
	st.shared.u32 	[%r530], %r1706;
	st.shared.u32 	[%r530+128], %r1707;
	st.shared.u32 	[%r530+256], %r1708;
	st.shared.u32 	[%r530+384], %r1709;
	st.shared.u32 	[%r530+512], %r1710;
	st.shared.u32 	[%r530+640], %r1711;
	st.shared.u32 	[%r530+768], %r1712;
	st.shared.u32 	[%r530+896], %r1713;
	st.shared.u32 	[%r530+1024], %r1714;
	st.shared.u32 	[%r530+1152], %r1715;
	st.shared.u32 	[%r530+1280], %r1716;
	st.shared.u32 	[%r530+1408], %r1717;
	st.shared.u32 	[%r530+1536], %r1718;
	st.shared.u32 	[%r530+1664], %r1719;
	st.shared.u32 	[%r530+1792], %r1720;
	bar.warp.sync 	-1;
	mad.lo.s32 	%r531, %r496, 56, %r530;
	ld.shared.u32 	%r341, [%r531];
	not.b32 	%r532, %r341;
	ld.shared.u32 	%r342, [%r531+4];
	not.b32 	%r533, %r342;
	ld.shared.u32 	%r343, [%r531+8];
	not.b32 	%r534, %r343;
	ld.shared.u32 	%r344, [%r531+12];
	not.b32 	%r535, %r344;
	ld.shared.u32 	%r345, [%r531+16];
	not.b32 	%r536, %r345;
	ld.shared.u32 	%r346, [%r531+20];
	not.b32 	%r537, %r346;
	ld.shared.u32 	%r347, [%r531+24];
	not.b32 	%r538, %r347;
	ld.shared.u32 	%r348, [%r531+28];
	not.b32 	%r539, %r348;
	ld.shared.u32 	%r349, [%r531+32];
	not.b32 	%r540, %r349;
	ld.shared.u32 	%r350, [%r531+36];
	not.b32 	%r541, %r350;
	ld.shared.u32 	%r351, [%r531+40];
	not.b32 	%r542, %r351;
	ld.shared.u32 	%r352, [%r531+44];
	not.b32 	%r543, %r352;
	ld.shared.u32 	%r353, [%r531+48];
	not.b32 	%r544, %r353;
	ld.shared.u32 	%r354, [%r531+52];
	not.b32 	%r545, %r354;
	ld.shared.u32 	%r355, [%r531+56];
	not.b32 	%r546, %r355;
	mul.lo.s32 	%r547, %r1738, 15;
	sub.s32 	%r357, %r1655, %r2;
	setp.lt.s32 	%p19, %r547, %r357;
	and.b32  	%r552, %r532, 1;
	selp.b32 	%r358, %r552, 1, %p19;
	add.s32 	%r553, %r547, 1;
	setp.lt.s32 	%p20, %r553, %r357;
	and.b32  	%r554, %r533, 1;
	selp.b32 	%r359, %r554, 1, %p20;
	add.s32 	%r555, %r547, 2;
	setp.lt.s32 	%p21, %r555, %r357;
	and.b32  	%r556, %r534, 1;
	selp.b32 	%r360, %r556, 1, %p21;
	add.s32 	%r557, %r547, 3;
	setp.lt.s32 	%p22, %r557, %r357;
	and.b32  	%r558, %r535, 1;
	selp.b32 	%r361, %r558, 1, %p22;
	add.s32 	%r559, %r547, 4;
	setp.lt.s32 	%p23, %r559, %r357;
	and.b32  	%r560, %r536, 1;
	selp.b32 	%r362, %r560, 1, %p23;
	add.s32 	%r561, %r547, 5;
	setp.lt.s32 	%p24, %r561, %r357;
	and.b32  	%r562, %r537, 1;
	selp.b32 	%r363, %r562, 1, %p24;
	add.s32 	%r563, %r547, 6;
	setp.lt.s32 	%p25, %r563, %r357;
	and.b32  	%r564, %r538, 1;
	selp.b32 	%r364, %r564, 1, %p25;
	add.s32 	%r565, %r547, 7;
	setp.lt.s32 	%p26, %r565, %r357;
	and.b32  	%r566, %r539, 1;
	selp.b32 	%r365, %r566, 1, %p26;
	add.s32 	%r567, %r547, 8;
	setp.lt.s32 	%p27, %r567, %r357;
	and.b32  	%r568, %r540, 1;
	selp.b32 	%r366, %r568, 1, %p27;
	add.s32 	%r569, %r547, 9;
	setp.lt.s32 	%p28, %r569, %r357;
	and.b32  	%r570, %r541, 1;
	selp.b32 	%r367, %r570, 1, %p28;
	add.s32 	%r571, %r547, 10;
	setp.lt.s32 	%p29, %r571, %r357;
	and.b32  	%r572, %r542, 1;
	selp.b32 	%r368, %r572, 1, %p29;
	add.s32 	%r573, %r547, 11;
	setp.lt.s32 	%p30, %r573, %r357;
	and.b32  	%r574, %r543, 1;
	selp.b32 	%r369, %r574, 1, %p30;
	add.s32 	%r575, %r547, 12;
	setp.lt.s32 	%p31, %r575, %r357;
	and.b32  	%r576, %r544, 1;
	selp.b32 	%r370, %r576, 1, %p31;
	add.s32 	%r577, %r547, 13;
	setp.lt.s32 	%p32, %r577, %r357;
	and.b32  	%r578, %r545, 1;
	selp.b32 	%r371, %r578, 1, %p32;
	add.s32 	%r579, %r547, 14;
	setp.lt.s32 	%p33, %r579, %r357;
	and.b32  	%r580, %r546, 1;
	selp.b32 	%r372, %r580, 1, %p33;
	bar.sync 	0;
	add.s32 	%r581, %r359, %r358;
	add.s32 	%r582, %r360, %r581;
	add.s32 	%r583, %r361, %r582;
	add.s32 	%r584, %r362, %r583;
	add.s32 	%r585, %r363, %r584;
	add.s32 	%r586, %r364, %r585;
	add.s32 	%r587, %r365, %r586;
	add.s32 	%r588, %r366, %r587;
	add.s32 	%r589, %r367, %r588;
	add.s32 	%r590, %r368, %r589;
	add.s32 	%r591, %r369, %r590;
	add.s32 	%r592, %r370, %r591;
	add.s32 	%r593, %r371, %r592;
	add.s32 	%r501, %r372, %r593;
	mov.b32 	%r499, 1;
	mov.b32 	%r524, 0;
	mov.b32 	%r526, -1;
	// begin inline asm
	{  .reg .s32 r0;  .reg .pred p;  shfl.sync.up.b32 r0|p, %r501, %r499, %r524, %r526;  @p add.s32 r0, r0, %r501;  mov.s32 %r497, r0;}
	// end inline asm
	mov.b32 	%r505, 2;
	// begin inline asm
	{  .reg .s32 r0;  .reg .pred p;  shfl.sync.up.b32 r0|p, %r497, %r505, %r524, %r526;  @p add.s32 r0, r0, %r497;  mov.s32 %r503, r0;}
	// end inline asm
	mov.b32 	%r511, 4;
	// begin inline asm
	{  .reg .s32 r0;  .reg .pred p;  shfl.sync.up.b32 r0|p, %r503, %r511, %r524, %r526;  @p add.s32 r0, r0, %r503;  mov.s32 %r509, r0;}
	// end inline asm
	mov.b32 	%r517, 8;
	// begin inline asm
	{  .reg .s32 r0;  .reg .pred p;  shfl.sync.up.b32 r0|p, %r509, %r517, %r524, %r526;  @p add.s32 r0, r0, %r509;  mov.s32 %r515, r0;}
	// end inline asm
	mov.b32 	%r523, 16;
	// begin inline asm
	{  .reg .s32 r0;  .reg .pred p;  shfl.sync.up.b32 r0|p, %r515, %r523, %r524, %r526;  @p add.s32 r0, r0, %r515;  mov.s32 %r521, r0;}
	// end inline asm
	setp.ne.s32 	%p34, %r496, 31;
	@%p34 bra 	$L__BB3_413;
	shl.b32 	%r594, %r340, 2;
	add.s32 	%r596, %r529, %r594;
	st.shared.u32 	[%r596], %r521;
$L__BB3_413:
	sub.s32 	%r597, %r521, %r501;
	bar.sync 	0;
	ld.shared.v4.u32 	{%r598, %r599, %r600, %r601}, [_ZZN3cub18CUB_300001_SM_10006detail6select23DeviceSelectSweepKernelINS2_10policy_hubIiNS0_8NullTypeEiLb0ELNS0_10SelectImplE0EE10Policy1000EN6thrust24THRUST_300001_SM_1000_NS6detail15normal_iteratorIPiEEPS5_NSC_INSA_10device_ptrIiEEEEPlNS0_13ScanTileStateIiLb1EEE7is_evenS5_iNS2_19streaming_context_tIlLb1EEELS6_0EEEvT0_T1_T2_T3_T4_T5_T6_T7_iT8_NS1_7vsmem_tEE19static_temp_storage];
	add.s32 	%r602, %r599, %r598;
	setp.eq.s32 	%p35, %r340, 2;
	selp.b32 	%r603, %r602, %r598, %p35;
	add.s32 	%r604, %r602, %r600;
	setp.eq.s32 	%p36, %r340, 3;
	selp.b32 	%r605, %r604, %r603, %p36;
	add.s32 	%r606, %r604, %r601;
	setp.eq.s32 	%p37, %r340, 4;
	selp.b32 	%r607, %r606, %r605, %p37;
	ld.shared.v4.u32 	{%r608, %r609, %r610, %r611}, [_ZZN3cub18CUB_300001_SM_10006detail6select23DeviceSelectSweepKernelINS2_10policy_hubIiNS0_8NullTypeEiLb0ELNS0_10SelectImplE0EE10Policy1000EN6thrust24THRUST_300001_SM_1000_NS6detail15normal_iteratorIPiEEPS5_NSC_INSA_10device_ptrIiEEEEPlNS0_13ScanTileStateIiLb1EEE7is_evenS5_iNS2_19streaming_context_tIlLb1EEELS6_0EEEvT0_T1_T2_T3_T4_T5_T6_T7_iT8_NS1_7vsmem_tEE19static_temp_storage+16];
	add.s32 	%r612, %r606, %r608;
	setp.eq.s32 	%p38, %r340, 5;
	selp.b32 	%r613, %r612, %r607, %p38;
	add.s32 	%r614, %r612, %r609;
	setp.eq.s32 	%p39, %r340, 6;
	selp.b32 	%r615, %r614, %r613, %p39;
	add.s32 	%r616, %r614, %r610;
	setp.eq.s32 	%p40, %r340, 7;
	selp.b32 	%r617, %r616, %r615, %p40;
	add.s32 	%r618, %r616, %r611;
	setp.eq.s32 	%p41, %r340, 8;
	selp.b32 	%r619, %r618, %r617, %p41;
	ld.shared.v4.u32 	{%r620, %r621, %r622, %r623}, [_ZZN3cub18CUB_300001_SM_10006detail6select23DeviceSelectSweepKernelINS2_10policy_hubIiNS0_8NullTypeEiLb0ELNS0_10SelectImplE0EE10Policy1000EN6thrust24THRUST_300001_SM_1000_NS6detail15normal_iteratorIPiEEPS5_NSC_INSA_10device_ptrIiEEEEPlNS0_13ScanTileStateIiLb1EEE7is_evenS5_iNS2_19streaming_context_tIlLb1EEELS6_0EEEvT0_T1_T2_T3_T4_T5_T6_T7_iT8_NS1_7vsmem_tEE19static_temp_storage+32];
	add.s32 	%r624, %r618, %r620;
	setp.eq.s32 	%p42, %r340, 9;
	selp.b32 	%r625, %r624, %r619, %p42;
	add.s32 	%r626, %r624, %r621;
	setp.eq.s32 	%p43, %r340, 10;
	selp.b32 	%r627, %r626, %r625, %p43;
	add.s32 	%r628, %r626, %r622;
	setp.eq.s32 	%p44, %r340, 11;
	selp.b32 	%r629, %r628, %r627, %p44;
	add.s32 	%r375, %r628, %r623;
	setp.gt.u32 	%p45, %r1738, 31;
	setp.lt.u32 	%p46, %r1738, 32;
	setp.eq.s32 	%p47, %r496, 0;
	selp.b32 	%r630, 0, %r597, %p47;
	add.s32 	%r1734, %r629, %r630;
	selp.b32 	%r377, %r597, %r1734, %p46;
	@%p45 bra 	$L__BB3_429;
	setp.ne.s32 	%p48, %r1738, 0;
	mul.wide.s32 	%rd211, %r1721, 8;
	add.s64 	%rd150, %rd2, %rd211;
	@%p48 bra 	$L__BB3_416;
	st.shared.u32 	[_ZZN3cub18CUB_300001_SM_10006detail6select23DeviceSelectSweepKernelINS2_10policy_hubIiNS0_8NullTypeEiLb0ELNS0_10SelectImplE0EE10Policy1000EN6thrust24THRUST_300001_SM_1000_NS6detail15normal_iteratorIPiEEPS5_NSC_INSA_10device_ptrIiEEEEPlNS0_13ScanTileStateIiLb1EEE7is_evenS5_iNS2_19streaming_context_tIlLb1EEELS6_0EEEvT0_T1_T2_T3_T4_T5_T6_T7_iT8_NS1_7vsmem_tEE19static_temp_storage+76], %r375;
	add.s64 	%rd212, %rd150, 256;
	mov.b32 	%r631, 100;
	// begin inline asm
	st.relaxed.gpu.v2.u32 [%rd212], {%r631, %r375};
	// end inline asm
$L__BB3_416:
	not.b32 	%r637, %r1738;
	add.s32 	%r378, %r1721, %r637;
	mov.b32 	%r633, 585;
	// begin inline asm
	nanosleep.u32 %r633;
	// end inline asm
	mul.wide.s32 	%rd214, %r378, 8;
	add.s64 	%rd215, %rd2, %rd214;
	add.s64 	%rd213, %rd215, 256;
	// begin inline asm
	ld.relaxed.gpu.v2.u32 {%r1731, %r1723}, [%rd213];
	// end inline asm
	mov.b32 	%r1724, 754;
$L__BB3_417:
	setp.eq.s32 	%p49, %r1731, 99;
	mov.b32 	%r638, -1;
	vote.sync.any.pred 	%p50, %p49, %r638;
	not.pred 	%p51, %p50;
	@%p51 bra 	$L__BB3_419;
	shr.u32 	%r387, %r1724, 1;
	mul.lo.s32 	%r845, %r1721, 16807;
	and.b32  	%r1721, %r845, 2147483647;
	sub.s32 	%r846, %r1724, %r387;
	add.s32 	%r847, %r846, 1;
	rem.u32 	%r848, %r1721, %r847;
	add.s32 	%r842, %r848, %r387;
	// begin inline asm
	nanosleep.u32 %r842;
	// end inline asm
	// begin inline asm
	ld.relaxed.gpu.v2.u32 {%r1731, %r1723}, [%rd213];
	// end inline asm
	mov.u32 	%r1724, %r387;
	bra.uni 	$L__BB3_417;
$L__BB3_419:
	mad.lo.s32 	%r670, %r459, %r460, %r461;
	mov.u32 	%r671, %tid.x;
	not.b32 	%r672, %r671;
	add.s32 	%r1729, %r670, %r672;
	setp.eq.s32 	%p52, %r1731, 101;
	mov.b32 	%r665, -1;
	vote.sync.ballot.b32 	%r673, %p52, %r665;
	// begin inline asm
	mov.u32 %r640, %lanemask_ge;
	// end inline asm
	and.b32  	%r674, %r673, %r640;
	or.b32  	%r675, %r674, -2147483648;
	add.s32 	%r676, %r675, -1;
	not.b32 	%r677, %r675;
	and.b32  	%r678, %r677, %r676;
	popc.b32 	%r644, %r678;
	mov.b32 	%r643, 1;
	// begin inline asm
	shfl.sync.down.b32 %r641, %r1723, %r643, %r644, %r665;
	// end inline asm
	setp.lt.s32 	%p54, %r496, %r644;
	selp.b32 	%r679, %r641, 0, %p54;
	add.s32 	%r647, %r679, %r1723;
	mov.b32 	%r648, 2;
	// begin inline asm
	shfl.sync.down.b32 %r646, %r647, %r648, %r644, %r665;
	// end inline asm
	add.s32 	%r680, %r496, 2;
	setp.gt.s32 	%p55, %r680, %r644;
	selp.b32 	%r681, 0, %r646, %p55;
	add.s32 	%r652, %r647, %r681;
	mov.b32 	%r653, 4;
	// begin inline asm
	shfl.sync.down.b32 %r651, %r652, %r653, %r644, %r665;
	// end inline asm
	add.s32 	%r682, %r496, 4;
	setp.gt.s32 	%p56, %r682, %r644;
	selp.b32 	%r683, 0, %r651, %p56;
	add.s32 	%r657, %r652, %r683;
	mov.b32 	%r658, 8;
	// begin inline asm
	shfl.sync.down.b32 %r656, %r657, %r658, %r644, %r665;
	// end inline asm
	add.s32 	%r684, %r496, 8;
	setp.gt.s32 	%p57, %r684, %r644;
	selp.b32 	%r685, 0, %r656, %p57;
	add.s32 	%r662, %r657, %r685;
	mov.b32 	%r663, 16;
	// begin inline asm
	shfl.sync.down.b32 %r661, %r662, %r663, %r644, %r665;
	// end inline asm
	add.s32 	%r686, %r496, 16;
	setp.gt.s32 	%p58, %r686, %r644;
	selp.b32 	%r687, 0, %r661, %p58;
	add.s32 	%r1727, %r662, %r687;
	add.s64 	%rd151, %rd2, 256;
	mov.b32 	%r1725, 754;
$L__BB3_420:
	setp.ne.s32 	%p59, %r1731, 101;
	mov.b32 	%r688, -1;
	vote.sync.all.pred 	%p60, %p59, %r688;
	not.pred 	%p61, %p60;
	@%p61 bra 	$L__BB3_425;
	shr.u32 	%r1725, %r1725, 1;
	mul.wide.s32 	%rd326, %r1729, 8;
	add.s64 	%rd327, %rd151, %rd326;
	add.s64 	%rd325, %rd327, -256;
	// begin inline asm
	ld.relaxed.gpu.v2.u32 {%r1731, %r1732}, [%rd325];
	// end inline asm
	mov.u32 	%r1733, %r1725;
$L__BB3_422:
	setp.eq.s32 	%p151, %r1731, 99;
	mov.b32 	%r792, -1;
	vote.sync.any.pred 	%p152, %p151, %r792;
	not.pred 	%p153, %p152;
	@%p153 bra 	$L__BB3_424;
	shr.u32 	%r408, %r1733, 1;
	mul.lo.s32 	%r838, %r1721, 16807;
	and.b32  	%r1721, %r838, 2147483647;
	sub.s32 	%r839, %r1733, %r408;
	add.s32 	%r840, %r839, 1;
	rem.u32 	%r841, %r1721, %r840;
	add.s32 	%r835, %r841, %r408;
	// begin inline asm
	nanosleep.u32 %r835;
	// end inline asm
	// begin inline asm
	ld.relaxed.gpu.v2.u32 {%r1731, %r1732}, [%rd325];
	// end inline asm
	mov.u32 	%r1733, %r408;
	bra.uni 	$L__BB3_422;
$L__BB3_424:
	setp.eq.s32 	%p154, %r1731, 101;
	mov.b32 	%r818, -1;
	vote.sync.ballot.b32 	%r819, %p154, %r818;
	and.b32  	%r820, %r819, %r640;
	or.b32  	%r821, %r820, -2147483648;
	add.s32 	%r822, %r821, -1;
	not.b32 	%r823, %r821;
	and.b32  	%r824, %r823, %r822;
	popc.b32 	%r797, %r824;
	mov.b32 	%r796, 1;
	// begin inline asm
	shfl.sync.down.b32 %r794, %r1732, %r796, %r797, %r818;
	// end inline asm
	setp.lt.s32 	%p156, %r496, %r797;
	selp.b32 	%r825, %r794, 0, %p156;
	add.s32 	%r800, %r825, %r1732;
	mov.b32 	%r801, 2;
	// begin inline asm
	shfl.sync.down.b32 %r799, %r800, %r801, %r797, %r818;
	// end inline asm
	add.s32 	%r826, %r496, 2;
	setp.gt.s32 	%p157, %r826, %r797;
	selp.b32 	%r827, 0, %r799, %p157;
	add.s32 	%r805, %r800, %r827;
	mov.b32 	%r806, 4;
	// begin inline asm
	shfl.sync.down.b32 %r804, %r805, %r806, %r797, %r818;
	// end inline asm
	add.s32 	%r828, %r496, 4;
	setp.gt.s32 	%p158, %r828, %r797;
	selp.b32 	%r829, 0, %r804, %p158;
	add.s32 	%r810, %r805, %r829;
	mov.b32 	%r811, 8;
	// begin inline asm
	shfl.sync.down.b32 %r809, %r810, %r811, %r797, %r818;
	// end inline asm
	add.s32 	%r830, %r496, 8;
	setp.gt.s32 	%p159, %r830, %r797;
	selp.b32 	%r831, 0, %r809, %p159;
	add.s32 	%r815, %r810, %r831;
	mov.b32 	%r816, 16;
	// begin inline asm
	shfl.sync.down.b32 %r814, %r815, %r816, %r797, %r818;
	// end inline asm
	add.s32 	%r832, %r496, 16;
	setp.gt.s32 	%p160, %r832, %r797;
	selp.b32 	%r833, 0, %r814, %p160;
	add.s32 	%r834, %r833, %r1727;
	add.s32 	%r1727, %r834, %r815;
	add.s32 	%r1729, %r1729, -32;
	bra.uni 	$L__BB3_420;
$L__BB3_425:
	setp.ne.s32 	%p62, %r671, 0;
	@%p62 bra 	$L__BB3_427;
	add.s32 	%r692, %r1727, %r375;
	add.s64 	%rd216, %rd150, 256;
	mov.b32 	%r691, 101;
	// begin inline asm
	st.relaxed.gpu.v2.u32 [%rd216], {%r691, %r692};
	// end inline asm
	st.shared.u32 	[_ZZN3cub18CUB_300001_SM_10006detail6select23DeviceSelectSweepKernelINS2_10policy_hubIiNS0_8NullTypeEiLb0ELNS0_10SelectImplE0EE10Policy1000EN6thrust24THRUST_300001_SM_1000_NS6detail15normal_iteratorIPiEEPS5_NSC_INSA_10device_ptrIiEEEEPlNS0_13ScanTileStateIiLb1EEE7is_evenS5_iNS2_19streaming_context_tIlLb1EEELS6_0EEEvT0_T1_T2_T3_T4_T5_T6_T7_iT8_NS1_7vsmem_tEE19static_temp_storage+68], %r1727;
	st.shared.u32 	[_ZZN3cub18CUB_300001_SM_10006detail6select23DeviceSelectSweepKernelINS2_10policy_hubIiNS0_8NullTypeEiLb0ELNS0_10SelectImplE0EE10Policy1000EN6thrust24THRUST_300001_SM_1000_NS6detail15normal_iteratorIPiEEPS5_NSC_INSA_10device_ptrIiEEEEPlNS0_13ScanTileStateIiLb1EEE7is_evenS5_iNS2_19streaming_context_tIlLb1EEELS6_0EEEvT0_T1_T2_T3_T4_T5_T6_T7_iT8_NS1_7vsmem_tEE19static_temp_storage+72], %r692;
$L__BB3_427:
	setp.ne.s32 	%p63, %r496, 0;
	mov.u32 	%r1734, %r377;
	@%p63 bra 	$L__BB3_429;
	st.shared.u32 	[_ZZN3cub18CUB_300001_SM_10006detail6select23DeviceSelectSweepKernelINS2_10policy_hubIiNS0_8NullTypeEiLb0ELNS0_10SelectImplE0EE10Policy1000EN6thrust24THRUST_300001_SM_1000_NS6detail15normal_iteratorIPiEEPS5_NSC_INSA_10device_ptrIiEEEEPlNS0_13ScanTileStateIiLb1EEE7is_evenS5_iNS2_19streaming_context_tIlLb1EEELS6_0EEEvT0_T1_T2_T3_T4_T5_T6_T7_iT8_NS1_7vsmem_tEE19static_temp_storage+60], %r1727;
	mov.u32 	%r1734, %r1727;
$L__BB3_429:
	bar.sync 	0;
	setp.eq.s32 	%p64, %r1738, 0;
	ld.shared.u32 	%r694, [_ZZN3cub18CUB_300001_SM_10006detail6select23DeviceSelectSweepKernelINS2_10policy_hubIiNS0_8NullTypeEiLb0ELNS0_10SelectImplE0EE10Policy1000EN6thrust24THRUST_300001_SM_1000_NS6detail15normal_iteratorIPiEEPS5_NSC_INSA_10device_ptrIiEEEEPlNS0_13ScanTileStateIiLb1EEE7is_evenS5_iNS2_19streaming_context_tIlLb1EEELS6_0EEEvT0_T1_T2_T3_T4_T5_T6_T7_iT8_NS1_7vsmem_tEE19static_temp_storage+60];
	.pragma "used_bytes_mask 65520";
	ld.shared.v4.u32 	{%r695, %r415, %r696, %r416}, [_ZZN3cub18CUB_300001_SM_10006detail6select23DeviceSelectSweepKernelINS2_10policy_hubIiNS0_8NullTypeEiLb0ELNS0_10SelectImplE0EE10Policy1000EN6thrust24THRUST_300001_SM_1000_NS6detail15normal_iteratorIPiEEPS5_NSC_INSA_10device_ptrIiEEEEPlNS0_13ScanTileStateIiLb1EEE7is_evenS5_iNS2_19streaming_context_tIlLb1EEELS6_0EEEvT0_T1_T2_T3_T4_T5_T6_T7_iT8_NS1_7vsmem_tEE19static_temp_storage+64];
	selp.b32 	%r697, 0, %r694, %p64;
	add.s32 	%r417, %r697, %r1734;
	add.s32 	%r418, %r417, %r358;
	add.s32 	%r698, %r359, %r358;
	add.s32 	%r419, %r698, %r417;
	add.s32 	%r420, %r419, %r360;
	add.s32 	%r421, %r420, %r361;
	add.s32 	%r422, %r421, %r362;
	add.s32 	%r423, %r422, %r363;
	add.s32 	%r424, %r423, %r364;
	add.s32 	%r425, %r424, %r365;
	add.s32 	%r426, %r425, %r366;
	add.s32 	%r427, %r426, %r367;
	add.s32 	%r428, %r427, %r368;
	add.s32 	%r429, %r428, %r369;
	add.s32 	%r430, %r429, %r370;
	add.s32 	%r431, %r430, %r371;
	sub.s32 	%r699, 5760, %r357;
	sub.s32 	%r1742, %r696, %r699;
	sub.s32 	%r700, %r416, %r699;
	setp.gt.s32 	%p65, %r700, 384;
	@%p65 bra 	$L__BB3_490;
	mov.u64 	%rd217, %rd201;
	ld.param.u8 	%rs8, [%rd217];
	setp.ne.s32 	%p66, %r358, 0;
	setp.lt.s32 	%p67, %r417, %r1742;
	and.pred  	%p68, %p66, %p67;
	@%p68 bra 	$L__BB3_431;
	bra.uni 	$L__BB3_434;
$L__BB3_431:
	setp.ne.s16 	%p69, %rs8, 0;
	mov.b64 	%rd764, 0;
	@%p69 bra 	$L__BB3_433;
	mov.u64 	%rd219, %rd201;
	ld.param.u64 	%rd220, [%rd219+24];
	cvta.to.global.u64 	%rd221, %rd220;
	ld.global.u64 	%rd764, [%rd221];
$L__BB3_433:
	cvt.s64.s32 	%rd222, %r417;
	add.s64 	%rd223, %rd764, %rd222;
	shl.b64 	%rd224, %rd223, 2;
	add.s64 	%rd225, %rd4, %rd224;
	st.global.u32 	[%rd225], %r341;
$L__BB3_434:
	setp.eq.s32 	%p70, %r359, 0;
	setp.ge.s32 	%p71, %r418, %r1742;
	or.pred  	%p72, %p70, %p71;
	@%p72 bra 	$L__BB3_438;
	mov.u64 	%rd227, %rd201;
	ld.param.u8 	%rs13, [%rd227];
	setp.ne.s16 	%p73, %rs13, 0;
	mov.b64 	%rd765, 0;
	@%p73 bra 	$L__BB3_437;
	mov.u64 	%rd228, %rd201;
	ld.param.u64 	%rd229, [%rd228+24];
	cvta.to.global.u64 	%rd230, %rd229;
	ld.global.u64 	%rd765, [%rd230];
$L__BB3_437:
	cvt.s64.s32 	%rd231, %r418;
	add.s64 	%rd232, %rd765, %rd231;
	shl.b64 	%rd233, %rd232, 2;
	add.s64 	%rd234, %rd4, %rd233;
	st.global.u32 	[%rd234], %r342;
$L__BB3_438:
	mov.u64 	%rd235, %rd201;
	ld.param.u64 	%rd236, [%rd235+24];
	cvta.to.global.u64 	%rd168, %rd236;
	ld.param.u8 	%rs10, [%rd235];
	setp.eq.s32 	%p74, %r360, 0;
	setp.ge.s32 	%p75, %r419, %r1742;
	or.pred  	%p76, %p74, %p75;
	@%p76 bra 	$L__BB3_442;
	setp.ne.s16 	%p77, %rs10, 0;
	mov.b64 	%rd766, 0;
	@%p77 bra 	$L__BB3_441;
	ld.global.u64 	%rd766, [%rd168];
$L__BB3_441:
	cvt.s64.s32 	%rd238, %r419;
	add.s64 	%rd239, %rd766, %rd238;
	shl.b64 	%rd240, %rd239, 2;
	add.s64 	%rd241, %rd4, %rd240;
	st.global.u32 	[%rd241], %r343;
$L__BB3_442:
	setp.eq.s32 	%p78, %r361, 0;
	setp.ge.s32 	%p79, %r420, %r1742;
	or.pred  	%p80, %p78, %p79;
	@%p80 bra 	$L__BB3_446;
	setp.ne.s16 	%p81, %rs10, 0;
	mov.b64 	%rd767, 0;
	@%p81 bra 	$L__BB3_445;
	ld.global.u64 	%rd767, [%rd168];
$L__BB3_445:
	cvt.s64.s32 	%rd243, %r420;
	add.s64 	%rd244, %rd767, %rd243;
	shl.b64 	%rd245, %rd244, 2;
	add.s64 	%rd246, %rd4, %rd245;
	st.global.u32 	[%rd246], %r344;
$L__BB3_446:
	setp.eq.s32 	%p82, %r362, 0;
	setp.ge.s32 	%p83, %r421, %r1742;
	or.pred  	%p84, %p82, %p83;
	@%p84 bra 	$L__BB3_450;
	setp.ne.s16 	%p85, %rs10, 0;
	mov.b64 	%rd768, 0;
	@%p85 bra 	$L__BB3_449;
	ld.global.u64 	%rd768, [%rd168];
$L__BB3_449:
	cvt.s64.s32 	%rd248, %r421;
	add.s64 	%rd249, %rd768, %rd248;
	shl.b64 	%rd250, %rd249, 2;
	add.s64 	%rd251, %rd4, %rd250;
	st.global.u32 	[%rd251], %r345;
$L__BB3_450:
	setp.eq.s32 	%p86, %r363, 0;
	setp.ge.s32 	%p87, %r422, %r1742;
	or.pred  	%p88, %p86, %p87;
	@%p88 bra 	$L__BB3_454;
	setp.ne.s16 	%p89, %rs10, 0;
	mov.b64 	%rd769, 0;
	@%p89 bra 	$L__BB3_453;
	ld.global.u64 	%rd769, [%rd168];
$L__BB3_453:
	cvt.s64.s32 	%rd253, %r422;
	add.s64 	%rd254, %rd769, %rd253;
	shl.b64 	%rd255, %rd254, 2;
	add.s64 	%rd256, %rd4, %rd255;
	st.global.u32 	[%rd256], %r346;
$L__BB3_454:
	setp.eq.s32 	%p90, %r364, 0;
	setp.ge.s32 	%p91, %r423, %r1742;
	or.pred  	%p92, %p90, %p91;
	@%p92 bra 	$L__BB3_458;
	setp.ne.s16 	%p93, %rs10, 0;
	mov.b64 	%rd770, 0;
	@%p93 bra 	$L__BB3_457;
	ld.global.u64 	%rd770, [%rd168];
$L__BB3_457:
	cvt.s64.s32 	%rd258, %r423;
	add.s64 	%rd259, %rd770, %rd258;
	shl.b64 	%rd260, %rd259, 2;
	add.s64 	%rd261, %rd4, %rd260;
	st.global.u32 	[%rd261], %r347;
$L__BB3_458:
	setp.eq.s32 	%p94, %r365, 0;
	setp.ge.s32 	%p95, %r424, %r1742;
	or.pred  	%p96, %p94, %p95;
	@%p96 bra 	$L__BB3_462;
	setp.ne.s16 	%p97, %rs10, 0;
	mov.b64 	%rd771, 0;
	@%p97 bra 	$L__BB3_461;
	ld.global.u64 	%rd771, [%rd168];
$L__BB3_461:
	cvt.s64.s32 	%rd263, %r424;
	add.s64 	%rd264, %rd771, %rd263;
	shl.b64 	%rd265, %rd264, 2;
	add.s64 	%rd266, %rd4, %rd265;
	st.global.u32 	[%rd266], %r348;
$L__BB3_462:
	setp.eq.s32 	%p98, %r366, 0;
	setp.ge.s32 	%p99, %r425, %r1742;
	or.pred  	%p100, %p98, %p99;
	@%p100 bra 	$L__BB3_466;
	setp.ne.s16 	%p101, %rs10, 0;
	mov.b64 	%rd772, 0;
	@%p101 bra 	$L__BB3_465;
	ld.global.u64 	%rd772, [%rd168];
$L__BB3_465:
	cvt.s64.s32 	%rd268, %r425;
	add.s64 	%rd269, %rd772, %rd268;
	shl.b64 	%rd270, %rd269, 2;
	add.s64 	%rd271, %rd4, %rd270;
	st.global.u32 	[%rd271], %r349;
$L__BB3_466:
	setp.eq.s32 	%p102, %r367, 0;
	setp.ge.s32 	%p103, %r426, %r1742;
	or.pred  	%p104, %p102, %p103;
	@%p104 bra 	$L__BB3_470;
	setp.ne.s16 	%p105, %rs10, 0;
	mov.b64 	%rd773, 0;
	@%p105 bra 	$L__BB3_469;
	ld.global.u64 	%rd773, [%rd168];
$L__BB3_469:
	cvt.s64.s32 	%rd273, %r426;
	add.s64 	%rd274, %rd773, %rd273;
	shl.b64 	%rd275, %rd274, 2;
	add.s64 	%rd276, %rd4, %rd275;
	st.global.u32 	[%rd276], %r350;
$L__BB3_470:
	setp.eq.s32 	%p106, %r368, 0;
	setp.ge.s32 	%p107, %r427, %r1742;
	or.pred  	%p108, %p106, %p107;
	@%p108 bra 	$L__BB3_474;
	setp.ne.s16 	%p109, %rs10, 0;
	mov.b64 	%rd774, 0;
	@%p109 bra 	$L__BB3_473;
	ld.global.u64 	%rd774, [%rd168];
$L__BB3_473:
	cvt.s64.s32 	%rd278, %r427;
	add.s64 	%rd279, %rd774, %rd278;
	shl.b64 	%rd280, %rd279, 2;
	add.s64 	%rd281, %rd4, %rd280;
	st.global.u32 	[%rd281], %r351;
$L__BB3_474:
	setp.eq.s32 	%p110, %r369, 0;
	setp.ge.s32 	%p111, %r428, %r1742;
	or.pred  	%p112, %p110, %p111;
	@%p112 bra 	$L__BB3_478;
	setp.ne.s16 	%p113, %rs10, 0;
	mov.b64 	%rd775, 0;
	@%p113 bra 	$L__BB3_477;
	ld.global.u64 	%rd775, [%rd168];
$L__BB3_477:
	cvt.s64.s32 	%rd283, %r428;
	add.s64 	%rd284, %rd775, %rd283;
	shl.b64 	%rd285, %rd284, 2;
	add.s64 	%rd286, %rd4, %rd285;
	st.global.u32 	[%rd286], %r352;
$L__BB3_478:
	setp.eq.s32 	%p114, %r370, 0;
	setp.ge.s32 	%p115, %r429, %r1742;
	or.pred  	%p116, %p114, %p115;
	@%p116 bra 	$L__BB3_482;
	setp.ne.s16 	%p117, %rs10, 0;
	mov.b64 	%rd776, 0;
	@%p117 bra 	$L__BB3_481;
	ld.global.u64 	%rd776, [%rd168];
$L__BB3_481:
	cvt.s64.s32 	%rd288, %r429;
	add.s64 	%rd289, %rd776, %rd288;
	shl.b64 	%rd290, %rd289, 2;
	add.s64 	%rd291, %rd4, %rd290;
	st.global.u32 	[%rd291], %r353;
$L__BB3_482:
	setp.eq.s32 	%p118, %r371, 0;
	setp.ge.s32 	%p119, %r430, %r1742;
	or.pred  	%p120, %p118, %p119;
	@%p120 bra 	$L__BB3_486;
	setp.ne.s16 	%p121, %rs10, 0;
	mov.b64 	%rd777, 0;
	@%p121 bra 	$L__BB3_485;
	ld.global.u64 	%rd777, [%rd168];
$L__BB3_485:
	cvt.s64.s32 	%rd293, %r430;
	add.s64 	%rd294, %rd777, %rd293;
	shl.b64 	%rd295, %rd294, 2;
	add.s64 	%rd296, %rd4, %rd295;
	st.global.u32 	[%rd296], %r354;
$L__BB3_486:
	setp.eq.s32 	%p122, %r372, 0;
	setp.ge.s32 	%p123, %r431, %r1742;
	or.pred  	%p124, %p122, %p123;
	@%p124 bra 	$L__BB3_537;
	setp.ne.s16 	%p125, %rs10, 0;
	mov.b64 	%rd778, 0;
	@%p125 bra 	$L__BB3_489;
	ld.global.u64 	%rd778, [%rd168];
$L__BB3_489:
	cvt.s64.s32 	%rd298, %r431;
	add.s64 	%rd299, %rd778, %rd298;
	shl.b64 	%rd300, %rd299, 2;
	add.s64 	%rd301, %rd4, %rd300;
	st.global.u32 	[%rd301], %r355;
	bra.uni 	$L__BB3_537;
$L__BB3_490:
	bar.sync 	0;
	setp.eq.s32 	%p126, %r358, 0;
	@%p126 bra 	$L__BB3_492;
	sub.s32 	%r701, %r417, %r415;
	shl.b32 	%r702, %r701, 2;
	mov.u32 	%r703, _ZZN3cub18CUB_300001_SM_10006detail6select23DeviceSelectSweepKernelINS2_10policy_hubIiNS0_8NullTypeEiLb0ELNS0_10SelectImplE0EE10Policy1000EN6thrust24THRUST_300001_SM_1000_NS6detail15normal_iteratorIPiEEPS5_NSC_INSA_10device_ptrIiEEEEPlNS0_13ScanTileStateIiLb1EEE7is_evenS5_iNS2_19streaming_context_tIlLb1EEELS6_0EEEvT0_T1_T2_T3_T4_T5_T6_T7_iT8_NS1_7vsmem_tEE19static_temp_storage;
	add.s32 	%r704, %r703, %r702;
	st.shared.u32 	[%r704], %r341;
$L__BB3_492:
	setp.eq.s32 	%p127, %r359, 0;
	@%p127 bra 	$L__BB3_494;
	sub.s32 	%r705, %r418, %r415;
	shl.b32 	%r706, %r705, 2;
	mov.u32 	%r707, _ZZN3cub18CUB_300001_SM_10006detail6select23DeviceSelectSweepKernelINS2_10policy_hubIiNS0_8NullTypeEiLb0ELNS0_10SelectImplE0EE10Policy1000EN6thrust24THRUST_300001_SM_1000_NS6detail15normal_iteratorIPiEEPS5_NSC_INSA_10device_ptrIiEEEEPlNS0_13ScanTileStateIiLb1EEE7is_evenS5_iNS2_19streaming_context_tIlLb1EEELS6_0EEEvT0_T1_T2_T3_T4_T5_T6_T7_iT8_NS1_7vsmem_tEE19static_temp_storage;
	add.s32 	%r708, %r707, %r706;
	st.shared.u32 	[%r708], %r342;
$L__BB3_494:
	setp.eq.s32 	%p128, %r360, 0;
	@%p128 bra 	$L__BB3_496;
	sub.s32 	%r709, %r419, %r415;
	shl.b32 	%r710, %r709, 2;
	mov.u32 	%r711, _ZZN3cub18CUB_300001_SM_10006detail6select23DeviceSelectSweepKernelINS2_10policy_hubIiNS0_8NullTypeEiLb0ELNS0_10SelectImplE0EE10Policy1000EN6thrust24THRUST_300001_SM_1000_NS6detail15normal_iteratorIPiEEPS5_NSC_INSA_10device_ptrIiEEEEPlNS0_13ScanTileStateIiLb1EEE7is_evenS5_iNS2_19streaming_context_tIlLb1EEELS6_0EEEvT0_T1_T2_T3_T4_T5_T6_T7_iT8_NS1_7vsmem_tEE19static_temp_storage;
	add.s32 	%r712, %r711, %r710;
	st.shared.u32 	[%r712], %r343;
$L__BB3_496:
	setp.eq.s32 	%p129, %r361, 0;
	@%p129 bra 	$L__BB3_498;
	sub.s32 	%r713, %r420, %r415;
	shl.b32 	%r714, %r713, 2;
	mov.u32 	%r715, _ZZN3cub18CUB_300001_SM_10006detail6select23DeviceSelectSweepKernelINS2_10policy_hubIiNS0_8NullTypeEiLb0ELNS0_10SelectImplE0EE10Policy1000EN6thrust24THRUST_300001_SM_1000_NS6detail15normal_iteratorIPiEEPS5_NSC_INSA_10device_ptrIiEEEEPlNS0_13ScanTileStateIiLb1EEE7is_evenS5_iNS2_19streaming_context_tIlLb1EEELS6_0EEEvT0_T1_T2_T3_T4_T5_T6_T7_iT8_NS1_7vsmem_tEE19static_temp_storage;
	add.s32 	%r716, %r715, %r714;
	st.shared.u32 	[%r716], %r344;
$L__BB3_498:
	setp.eq.s32 	%p130, %r362, 0;
	@%p130 bra 	$L__BB3_500;
	sub.s32 	%r717, %r421, %r415;
	shl.b32 	%r718, %r717, 2;
	mov.u32 	%r719, _ZZN3cub18CUB_300001_SM_10006detail6select23DeviceSelectSweepKernelINS2_10policy_hubIiNS0_8NullTypeEiLb0ELNS0_10SelectImplE0EE10Policy1000EN6thrust24THRUST_300001_SM_1000_NS6detail15normal_iteratorIPiEEPS5_NSC_INSA_10device_ptrIiEEEEPlNS0_13ScanTileStateIiLb1EEE7is_evenS5_iNS2_19streaming_context_tIlLb1EEELS6_0EEEvT0_T1_T2_T3_T4_T5_T6_T7_iT8_NS1_7vsmem_tEE19static_temp_storage;
	add.s32 	%r720, %r719, %r718;
	st.shared.u32 	[%r720], %r345;
$L__BB3_500:
	setp.eq.s32 	%p131, %r363, 0;
	@%p131 bra 	$L__BB3_502;
	sub.s32 	%r721, %r422, %r415;
	shl.b32 	%r722, %r721, 2;
	mov.u32 	%r723, _ZZN3cub18CUB_300001_SM_10006detail6select23DeviceSelectSweepKernelINS2_10policy_hubIiNS0_8NullTypeEiLb0ELNS0_10SelectImplE0EE10Policy1000EN6thrust24THRUST_300001_SM_1000_NS6detail15normal_iteratorIPiEEPS5_NSC_INSA_10device_ptrIiEEEEPlNS0_13ScanTileStateIiLb1EEE7is_evenS5_iNS2_19streaming_context_tIlLb1EEELS6_0EEEvT0_T1_T2_T3_T4_T5_T6_T7_iT8_NS1_7vsmem_tEE19static_temp_storage;
	add.s32 	%r724, %r723, %r722;
	st.shared.u32 	[%r724], %r346;
$L__BB3_502:
	setp.eq.s32 	%p132, %r364, 0;
	@%p132 bra 	$L__BB3_504;
	sub.s32 	%r725, %r423, %r415;
	shl.b32 	%r726, %r725, 2;
	mov.u32 	%r727, _ZZN3cub18CUB_300001_SM_10006detail6select23DeviceSelectSweepKernelINS2_10policy_hubIiNS0_8NullTypeEiLb0ELNS0_10SelectImplE0EE10Policy1000EN6thrust24THRUST_300001_SM_1000_NS6detail15normal_iteratorIPiEEPS5_NSC_INSA_10device_ptrIiEEEEPlNS0_13ScanTileStateIiLb1EEE7is_evenS5_iNS2_19streaming_context_tIlLb1EEELS6_0EEEvT0_T1_T2_T3_T4_T5_T6_T7_iT8_NS1_7vsmem_tEE19static_temp_storage;
	add.s32 	%r728, %r727, %r726;
	st.shared.u32 	[%r728], %r347;
$L__BB3_504:
	setp.eq.s32 	%p133, %r365, 0;
	@%p133 bra 	$L__BB3_506;
	sub.s32 	%r729, %r424, %r415;
	shl.b32 	%r730, %r729, 2;
	mov.u32 	%r731, _ZZN3cub18CUB_300001_SM_10006detail6select23DeviceSelectSweepKernelINS2_10policy_hubIiNS0_8NullTypeEiLb0ELNS0_10SelectImplE0EE10Policy1000EN6thrust24THRUST_300001_SM_1000_NS6detail15normal_iteratorIPiEEPS5_NSC_INSA_10device_ptrIiEEEEPlNS0_13ScanTileStateIiLb1EEE7is_evenS5_iNS2_19streaming_context_tIlLb1EEELS6_0EEEvT0_T1_T2_T3_T4_T5_T6_T7_iT8_NS1_7vsmem_tEE19static_temp_storage;
	add.s32 	%r732, %r731, %r730;
	st.shared.u32 	[%r732], %r348;
$L__BB3_506:
	setp.eq.s32 	%p134, %r366, 0;
	@%p134 bra 	$L__BB3_508;
	sub.s32 	%r733, %r425, %r415;
	shl.b32 	%r734, %r733, 2;
	mov.u32 	%r735, _ZZN3cub18CUB_300001_SM_10006detail6select23DeviceSelectSweepKernelINS2_10policy_hubIiNS0_8NullTypeEiLb0ELNS0_10SelectImplE0EE10Policy1000EN6thrust24THRUST_300001_SM_1000_NS6detail15normal_iteratorIPiEEPS5_NSC_INSA_10device_ptrIiEEEEPlNS0_13ScanTileStateIiLb1EEE7is_evenS5_iNS2_19streaming_context_tIlLb1EEELS6_0EEEvT0_T1_T2_T3_T4_T5_T6_T7_iT8_NS1_7vsmem_tEE19static_temp_storage;
	add.s32 	%r736, %r735, %r734;
	st.shared.u32 	[%r736], %r349;
$L__BB3_508:
	setp.eq.s32 	%p135, %r367, 0;
	@%p135 bra 	$L__BB3_510;
	sub.s32 	%r737, %r426, %r415;
	shl.b32 	%r738, %r737, 2;
	mov.u32 	%r739, _ZZN3cub18CUB_300001_SM_10006detail6select23DeviceSelectSweepKernelINS2_10policy_hubIiNS0_8NullTypeEiLb0ELNS0_10SelectImplE0EE10Policy1000EN6thrust24THRUST_300001_SM_1000_NS6detail15normal_iteratorIPiEEPS5_NSC_INSA_10device_ptrIiEEEEPlNS0_13ScanTileStateIiLb1EEE7is_evenS5_iNS2_19streaming_context_tIlLb1EEELS6_0EEEvT0_T1_T2_T3_T4_T5_T6_T7_iT8_NS1_7vsmem_tEE19static_temp_storage;
	add.s32 	%r740, %r739, %r738;
	st.shared.u32 	[%r740], %r350;
$L__BB3_510:
	setp.eq.s32 	%p136, %r368, 0;
	@%p136 bra 	$L__BB3_512;
	sub.s32 	%r741, %r427, %r415;
	shl.b32 	%r742, %r741, 2;
	mov.u32 	%r743, _ZZN3cub18CUB_300001_SM_10006detail6select23DeviceSelectSweepKernelINS2_10policy_hubIiNS0_8NullTypeEiLb0ELNS0_10SelectImplE0EE10Policy1000EN6thrust24THRUST_300001_SM_1000_NS6detail15normal_iteratorIPiEEPS5_NSC_INSA_10device_ptrIiEEEEPlNS0_13ScanTileStateIiLb1EEE7is_evenS5_iNS2_19streaming_context_tIlLb1EEELS6_0EEEvT0_T1_T2_T3_T4_T5_T6_T7_iT8_NS1_7vsmem_tEE19static_temp_storage;
	add.s32 	%r744, %r743, %r742;
	st.shared.u32 	[%r744], %r351;
$L__BB3_512:
	setp.eq.s32 	%p137, %r369, 0;
	@%p137 bra 	$L__BB3_514;
	sub.s32 	%r745, %r428, %r415;
	shl.b32 	%r746, %r745, 2;
	mov.u32 	%r747, _ZZN3cub18CUB_300001_SM_10006detail6select23DeviceSelectSweepKernelINS2_10policy_hubIiNS0_8NullTypeEiLb0ELNS0_10SelectImplE0EE10Policy1000EN6thrust24THRUST_300001_SM_1000_NS6detail15normal_iteratorIPiEEPS5_NSC_INSA_10device_ptrIiEEEEPlNS0_13ScanTileStateIiLb1EEE7is_evenS5_iNS2_19streaming_context_tIlLb1EEELS6_0EEEvT0_T1_T2_T3_T4_T5_T6_T7_iT8_NS1_7vsmem_tEE19static_temp_storage;
	add.s32 	%r748, %r747, %r746;
	st.shared.u32 	[%r748], %r352;
$L__BB3_514:
	setp.eq.s32 	%p138, %r370, 0;
	@%p138 bra 	$L__BB3_516;
	sub.s32 	%r749, %r429, %r415;
	shl.b32 	%r750, %r749, 2;
	mov.u32 	%r751, _ZZN3cub18CUB_300001_SM_10006detail6select23DeviceSelectSweepKernelINS2_10policy_hubIiNS0_8NullTypeEiLb0ELNS0_10SelectImplE0EE10Policy1000EN6thrust24THRUST_300001_SM_1000_NS6detail15normal_iteratorIPiEEPS5_NSC_INSA_10device_ptrIiEEEEPlNS0_13ScanTileStateIiLb1EEE7is_evenS5_iNS2_19streaming_context_tIlLb1EEELS6_0EEEvT0_T1_T2_T3_T4_T5_T6_T7_iT8_NS1_7vsmem_tEE19static_temp_storage;
	add.s32 	%r752, %r751, %r750;
	st.shared.u32 	[%r752], %r353;
$L__BB3_516:
	setp.eq.s32 	%p139, %r371, 0;
	@%p139 bra 	$L__BB3_518;
	sub.s32 	%r753, %r430, %r415;
	shl.b32 	%r754, %r753, 2;
	mov.u32 	%r755, _ZZN3cub18CUB_300001_SM_10006detail6select23DeviceSelectSweepKernelINS2_10policy_hubIiNS0_8NullTypeEiLb0ELNS0_10SelectImplE0EE10Policy1000EN6thrust24THRUST_300001_SM_1000_NS6detail15normal_iteratorIPiEEPS5_NSC_INSA_10device_ptrIiEEEEPlNS0_13ScanTileStateIiLb1EEE7is_evenS5_iNS2_19streaming_context_tIlLb1EEELS6_0EEEvT0_T1_T2_T3_T4_T5_T6_T7_iT8_NS1_7vsmem_tEE19static_temp_storage;
	add.s32 	%r756, %r755, %r754;
	st.shared.u32 	[%r756], %r354;
$L__BB3_518:
	setp.eq.s32 	%p140, %r372, 0;
	@%p140 bra 	$L__BB3_520;
	sub.s32 	%r757, %r431, %r415;
	shl.b32 	%r758, %r757, 2;
	mov.u32 	%r759, _ZZN3cub18CUB_300001_SM_10006detail6select23DeviceSelectSweepKernelINS2_10policy_hubIiNS0_8NullTypeEiLb0ELNS0_10SelectImplE0EE10Policy1000EN6thrust24THRUST_300001_SM_1000_NS6detail15normal_iteratorIPiEEPS5_NSC_INSA_10device_ptrIiEEEEPlNS0_13ScanTileStateIiLb1EEE7is_evenS5_iNS2_19streaming_context_tIlLb1EEELS6_0EEEvT0_T1_T2_T3_T4_T5_T6_T7_iT8_NS1_7vsmem_tEE19static_temp_storage;
	add.s32 	%r760, %r759, %r758;
	st.shared.u32 	[%r760], %r355;
$L__BB3_520:
	ld.param.u32 	%r1656, [_ZN3cub18CUB_300001_SM_10006detail6select23DeviceSelectSweepKernelINS2_10policy_hubIiNS0_8NullTypeEiLb0ELNS0_10SelectImplE0EE10Policy1000EN6thrust24THRUST_300001_SM_1000_NS6detail15normal_iteratorIPiEEPS5_NSC_INSA_10device_ptrIiEEEEPlNS0_13ScanTileStateIiLb1EEE7is_evenS5_iNS2_19streaming_context_tIlLb1EEELS6_0EEEvT0_T1_T2_T3_T4_T5_T6_T7_iT8_NS1_7vsmem_tE_param_7];
	bar.sync 	0;
	mov.u32 	%r761, %ctaid.x;
	mov.u32 	%r762, %nctaid.y;
	mov.u32 	%r763, %ctaid.y;
	mad.lo.s32 	%r764, %r761, %r762, %r763;
	mul.lo.s32 	%r765, %r764, 5760;
	sub.s32 	%r766, %r1656, %r765;
	add.s32 	%r767, %r766, %r416;
	add.s32 	%r434, %r767, -5760;
	setp.ge.s32 	%p141, %r1738, %r434;
	@%p141 bra 	$L__BB3_537;
	ld.param.u32 	%r1657, [_ZN3cub18CUB_300001_SM_10006detail6select23DeviceSelectSweepKernelINS2_10policy_hubIiNS0_8NullTypeEiLb0ELNS0_10SelectImplE0EE10Policy1000EN6thrust24THRUST_300001_SM_1000_NS6detail15normal_iteratorIPiEEPS5_NSC_INSA_10device_ptrIiEEEEPlNS0_13ScanTileStateIiLb1EEE7is_evenS5_iNS2_19streaming_context_tIlLb1EEELS6_0EEEvT0_T1_T2_T3_T4_T5_T6_T7_iT8_NS1_7vsmem_tE_param_7];
	mov.u64 	%rd302, %rd201;
	ld.param.u8 	%rs9, [%rd302];
	ld.param.u64 	%rd303, [%rd302+24];
	cvta.to.global.u64 	%rd152, %rd303;
	add.s32 	%r768, %r416, %r1657;
	mad.lo.s32 	%r773, %r764, 5760, %r1738;
	sub.s32 	%r774, %r768, %r773;
	add.s32 	%r435, %r774, -5761;
	mul.hi.u32 	%r775, %r435, -1431655765;
	shr.u32 	%r776, %r775, 8;
	add.s32 	%r436, %r776, 1;
	and.b32  	%r777, %r776, 3;
	setp.eq.s32 	%p142, %r777, 3;
	@%p142 bra 	$L__BB3_526;
	and.b32  	%r778, %r436, 3;
	add.s32 	%r1737, %r415, %r1738;
	shl.b32 	%r779, %r1738, 2;
	mov.u32 	%r780, _ZZN3cub18CUB_300001_SM_10006detail6select23DeviceSelectSweepKernelINS2_10policy_hubIiNS0_8NullTypeEiLb0ELNS0_10SelectImplE0EE10Policy1000EN6thrust24THRUST_300001_SM_1000_NS6detail15normal_iteratorIPiEEPS5_NSC_INSA_10device_ptrIiEEEEPlNS0_13ScanTileStateIiLb1EEE7is_evenS5_iNS2_19streaming_context_tIlLb1EEELS6_0EEEvT0_T1_T2_T3_T4_T5_T6_T7_iT8_NS1_7vsmem_tEE19static_temp_storage;
	add.s32 	%r1736, %r780, %r779;
	neg.s32 	%r1735, %r778;
	mad.lo.s32 	%r1738, %r778, 384, %r1738;
$L__BB3_523:
	.pragma "nounroll";
	setp.ne.s16 	%p143, %rs9, 0;
	mov.b64 	%rd759, 0;
	@%p143 bra 	$L__BB3_525;
	ld.global.u64 	%rd759, [%rd152];
$L__BB3_525:
	cvt.s64.s32 	%rd305, %r1737;
	add.s64 	%rd306, %rd759, %rd305;
	shl.b64 	%rd307, %rd306, 2;
	add.s64 	%rd308, %rd4, %rd307;
	ld.shared.u32 	%r781, [%r1736];
	st.global.u32 	[%rd308], %r781;
	add.s32 	%r1737, %r1737, 384;
	add.s32 	%r1736, %r1736, 1536;
	add.s32 	%r1735, %r1735, 1;
	setp.ne.s32 	%p144, %r1735, 0;
	@%p144 bra 	$L__BB3_523;
$L__BB3_526:
	setp.lt.u32 	%p145, %r435, 1152;
	@%p145 bra 	$L__BB3_537;
	add.s32 	%r1740, %r415, %r1738;
	shl.b32 	%r782, %r1738, 2;
	mov.u32 	%r783, _ZZN3cub18CUB_300001_SM_10006detail6select23DeviceSelectSweepKernelINS2_10policy_hubIiNS0_8NullTypeEiLb0ELNS0_10SelectImplE0EE10Policy1000EN6thrust24THRUST_300001_SM_1000_NS6detail15normal_iteratorIPiEEPS5_NSC_INSA_10device_ptrIiEEEEPlNS0_13ScanTileStateIiLb1EEE7is_evenS5_iNS2_19streaming_context_tIlLb1EEELS6_0EEEvT0_T1_T2_T3_T4_T5_T6_T7_iT8_NS1_7vsmem_tEE19static_temp_storage;
	add.s32 	%r784, %r782, %r783;
	add.s32 	%r1739, %r784, 3072;
$L__BB3_528:
	setp.ne.s16 	%p146, %rs9, 0;
	cvt.s64.s32 	%rd155, %r1740;
	mov.b64 	%rd760, 0;
	@%p146 bra 	$L__BB3_530;
	ld.global.u64 	%rd760, [%rd152];
$L__BB3_530:
	setp.ne.s16 	%p147, %rs9, 0;
	add.s64 	%rd311, %rd760, %rd155;
	shl.b64 	%rd312, %rd311, 2;
	add.s64 	%rd313, %rd4, %rd312;
	ld.shared.u32 	%r785, [%r1739+-3072];
	st.global.u32 	[%rd313], %r785;
	mov.b64 	%rd761, 0;
	@%p147 bra 	$L__BB3_532;
	ld.global.u64 	%rd761, [%rd152];
$L__BB3_532:
	setp.ne.s16 	%p148, %rs9, 0;
	add.s64 	%rd315, %rd761, %rd155;
	shl.b64 	%rd316, %rd315, 2;
	add.s64 	%rd317, %rd4, %rd316;
	ld.shared.u32 	%r786, [%r1739+-1536];
	st.global.u32 	[%rd317+1536], %r786;
	mov.b64 	%rd762, 0;
	@%p148 bra 	$L__BB3_534;
	ld.global.u64 	%rd762, [%rd152];
$L__BB3_534:
	setp.ne.s16 	%p149, %rs9, 0;
	add.s64 	%rd319, %rd762, %rd155;
	shl.b64 	%rd320, %rd319, 2;
	add.s64 	%rd321, %rd4, %rd320;
	ld.shared.u32 	%r787, [%r1739];
	st.global.u32 	[%rd321+3072], %r787;
	mov.b64 	%rd763, 0;
	@%p149 bra 	$L__BB3_536;
	ld.global.u64 	%rd763, [%rd152];
$L__BB3_536:
	cvt.u32.u64 	%r788, %rd155;
	add.s64 	%rd322, %rd763, %rd155;
	shl.b64 	%rd323, %rd322, 2;
	add.s64 	%rd324, %rd4, %rd323;
	ld.shared.u32 	%r789, [%r1739+1536];
	st.global.u32 	[%rd324+4608], %r789;
	add.s32 	%r1738, %r1738, 1536;
	add.s32 	%r1740, %r788, 1536;
	add.s32 	%r1739, %r1739, 6144;
	setp.lt.s32 	%p150, %r1738, %r434;
	@%p150 bra 	$L__BB3_528;
$L__BB3_537:
	mov.u32 	%r1098, %tid.x;
	setp.ne.s32 	%p291, %r1098, 0;
	@%p291 bra 	$L__BB3_545;
	mov.u64 	%rd195, %rd201;
	ld.param.u8 	%rs53, [%rd195+1];
	setp.eq.s16 	%p292, %rs53, 0;
	@%p292 bra 	$L__BB3_542;
	ld.param.u8 	%rs54, [%rd195];
	setp.ne.s16 	%p293, %rs54, 0;
	mov.b64 	%rd779, 0;
	@%p293 bra 	$L__BB3_541;
	ld.param.u64 	%rd451, [%rd195+24];
	cvta.to.global.u64 	%rd452, %rd451;
	ld.global.u64 	%rd779, [%rd452];
$L__BB3_541:
	ld.param.u64 	%rd694, [_ZN3cub18CUB_300001_SM_10006detail6select23DeviceSelectSweepKernelINS2_10policy_hubIiNS0_8NullTypeEiLb0ELNS0_10SelectImplE0EE10Policy1000EN6thrust24THRUST_300001_SM_1000_NS6detail15normal_iteratorIPiEEPS5_NSC_INSA_10device_ptrIiEEEEPlNS0_13ScanTileStateIiLb1EEE7is_evenS5_iNS2_19streaming_context_tIlLb1EEELS6_0EEEvT0_T1_T2_T3_T4_T5_T6_T7_iT8_NS1_7vsmem_tE_param_3];
	cvt.s64.s32 	%rd453, %r1742;
	add.s64 	%rd454, %rd779, %rd453;
	cvta.to.global.u64 	%rd455, %rd694;
	st.global.u64 	[%rd455], %rd454;
	bra.uni 	$L__BB3_545;
$L__BB3_542:
	ld.param.u8 	%rs55, [%rd195];
	setp.ne.s16 	%p294, %rs55, 0;
	mov.b64 	%rd780, 0;
	@%p294 bra 	$L__BB3_544;
	ld.param.u64 	%rd457, [%rd195+24];
	cvta.to.global.u64 	%rd458, %rd457;
	ld.global.u64 	%rd780, [%rd458];
$L__BB3_544:
	cvt.s64.s32 	%rd459, %r1742;
	add.s64 	%rd460, %rd780, %rd459;
	ld.param.u64 	%rd461, [%rd195+32];
	cvta.to.global.u64 	%rd462, %rd461;
	st.global.u64 	[%rd462], %rd460;
$L__BB3_545:
	ret;

}


// ===== COMPILED SASS (sm_100) =====

	.target	sm_100

	.elftype	@"ET_EXEC"


//--------------------- .note.nv.tkinfo           --------------------------
	.section	.note.nv.tkinfo,"",@"SHT_NOTE"
	.sectionflags	@"SHF_NOTE_NV_TKINFO"
	.tkinfo
        /*0018*/ 	.word	0x00000002
        /*0030*/ 	.string	""
        /*0030*/ 	.string	"ptxas"
        /*0030*/ 	.string	"Cuda compilation tools, release 13.0, V13.0.88"
        /*0030*/ 	.string	"Build cuda_13.0.r13.0/compiler.36424714_0"
        /*0030*/ 	.string	"-arch sm_100 -m 64 "



//--------------------- .note.nv.cuinfo           --------------------------
	.section	.note.nv.cuinfo,"",@"SHT_NOTE"
	.sectionflags	@"SHF_NOTE_NV_CUINFO"
        /*0018*/ 	.short	0x0002
        /*001a*/ 	.short	0x0064
        /*001c*/ 	.short	0x0082
	.zero		2


//--------------------- .nv.info                  --------------------------
	.section	.nv.info,"",@"SHT_CUDA_INFO"
	.align	4


	//----- nvinfo : EIATTR_REGCOUNT
	.align		4
        /*0000*/ 	.byte	0x04, 0x2f
        /*0002*/ 	.short	(.L_44 - .L_43)
	.align		4
.L_43:
        /*0004*/ 	.word	index@(_ZN3cub18CUB_300001_SM_10006detail11EmptyKernelIvEEvv)
        /*0008*/ 	.word	0x00000004


	//----- nvinfo : EIATTR_FRAME_SIZE
	.align		4
.L_44:
        /*000c*/ 	.byte	0x04, 0x11
        /*000e*/ 	.short	(.L_46 - .L_45)
	.align		4
.L_45:
        /*0010*/ 	.word	index@(_ZN3cub18CUB_300001_SM_10006detail11EmptyKernelIvEEvv)
        /*0014*/ 	.word	0x00000000


	//----- nvinfo : EIATTR_REGCOUNT
	.align		4
.L_46:
        /*0018*/ 	.byte	0x04, 0x2f
        /*001a*/ 	.short	(.L_48 - .L_47)
	.align		4
.L_47:
        /*001c*/ 	.word	index@(_ZN3cub18CUB_300001_SM_10006detail8for_each13static_kernelINS2_12policy_hub_t12policy_500_tEmN6thrust24THRUST_300001_SM_1000_NS8cuda_cub20__uninitialized_fill7functorINS7_10device_ptrIiEEiEEEEvT0_T1_)
        /*0020*/ 	.word	0x00000008


	//----- nvinfo : EIATTR_FRAME_SIZE
	.align		4
.L_48:
        /*0024*/ 	.byte	0x04, 0x11
        /*0026*/ 	.short	(.L_50 - .L_49)
	.align		4
.L_49:
        /*0028*/ 	.word	index@(_ZN3cub18CUB_300001_SM_10006detail8for_each13static_kernelINS2_12policy_hub_t12policy_500_tEmN6thrust24THRUST_300001_SM_1000_NS8cuda_cub20__uninitialized_fill7functorINS7_10device_ptrIiEEiEEEEvT0_T1_)
        /*002c*/ 	.word	0x00000000


	//----- nvinfo : EIATTR_REGCOUNT
	.align		4
.L_50:
        /*0030*/ 	.byte	0x04, 0x2f
        /*0032*/ 	.short	(.L_52 - .L_51)
	.align		4
.L_51:
        /*0034*/ 	.word	index@(_ZN3cub18CUB_300001_SM_10006detail4scan23DeviceCompactInitKernelINS0_13ScanTileStateIiLb1EEEPlEEvT_iT0_)
        /*0038*/ 	.word	0x0000000a


	//----- nvinfo : EIATTR_FRAME_SIZE
	.align		4
.L_52:
        /*003c*/ 	.byte	0x04, 0x11
        /*003e*/ 	.short	(.L_54 - .L_53)
	.align		4
.L_53:
        /*0040*/ 	.word	index@(_ZN3cub18CUB_300001_SM_10006detail4scan23DeviceCompactInitKernelINS0_13ScanTileStateIiLb1EEEPlEEvT_iT0_)
        /*0044*/ 	.word	0x00000000


	//----- nvinfo : EIATTR_REGCOUNT
	.align		4
.L_54:
        /*0048*/ 	.byte	0x04, 0x2f
        /*004a*/ 	.short	(.L_56 - .L_55)
	.align		4
.L_55:
        /*004c*/ 	.word	index@(_ZN3cub18CUB_300001_SM_10006detail6select23DeviceSelectSweepKernelINS2_10policy_hubIiNS0_8NullTypeEiLb0ELNS0_10SelectImplE0EE10Policy1000EN6thrust24THRUST_300001_SM_1000_NS6detail15normal_iteratorIPiEEPS5_NSC_INSA_10device_ptrIiEEEEPlNS0_13ScanTileStateIiLb1EEE7is_evenS5_iNS2_19streaming_context_tIlLb1EEELS6_0EEEvT0_T1_T2_T3_T4_T5_T6_T7_iT8_NS1_7vsmem_tE)
        /*0050*/ 	.word	0x00000038


	//----- nvinfo : EIATTR_FRAME_SIZE
	.align		4
.L_56:
        /*0054*/ 	.byte	0x04, 0x11
        /*0056*/ 	.short	(.L_58 - .L_57)
	.align		4
.L_57:
        /*0058*/ 	.word	index@(_ZN3cub18CUB_300001_SM_10006detail6select23DeviceSelectSweepKernelINS2_10policy_hubIiNS0_8NullTypeEiLb0ELNS0_10SelectImplE0EE10Policy1000EN6thrust24THRUST_300001_SM_1000_NS6detail15normal_iteratorIPiEEPS5_NSC_INSA_10device_ptrIiEEEEPlNS0_13ScanTileStateIiLb1EEE7is_evenS5_iNS2_19streaming_context_tIlLb1EEELS6_0EEEvT0_T1_T2_T3_T4_T5_T6_T7_iT8_NS1_7vsmem_tE)
        /*005c*/ 	.word	0x00000018


	//----- nvinfo : EIATTR_MIN_STACK_SIZE
	.align		4
.L_58:
        /*0060*/ 	.byte	0x04, 0x12
        /*0062*/ 	.short	(.L_60 - .L_59)
	.align		4
.L_59:
        /*0064*/ 	.word	index@(_ZN3cub18CUB_300001_SM_10006detail6select23DeviceSelectSweepKernelINS2_10policy_hubIiNS0_8NullTypeEiLb0ELNS0_10SelectImplE0EE10Policy1000EN6thrust24THRUST_300001_SM_1000_NS6detail15normal_iteratorIPiEEPS5_NSC_INSA_10device_ptrIiEEEEPlNS0_13ScanTileStateIiLb1EEE7is_evenS5_iNS2_19streaming_context_tIlLb1EEELS6_0EEEvT0_T1_T2_T3_T4_T5_T6_T7_iT8_NS1_7vsmem_tE)
        /*0068*/ 	.word	0x00000018


	//----- nvinfo : EIATTR_MIN_STACK_SIZE
	.align		4
.L_60:
        /*006c*/ 	.byte	0x04, 0x12
        /*006e*/ 	.short	(.L_62 - .L_61)
	.align		4
.L_61:
        /*0070*/ 	.word	index@(_ZN3cub18CUB_300001_SM_10006detail4scan23DeviceCompactInitKernelINS0_13ScanTileStateIiLb1EEEPlEEvT_iT0_)
        /*0074*/ 	.word	0x00000000


	//----- nvinfo : EIATTR_MIN_STACK_SIZE
	.align		4
.L_62:
        /*0078*/ 	.byte	0x04, 0x12
        /*007a*/ 	.short	(.L_64 - .L_63)
	.align		4
.L_63:
        /*007c*/ 	.word	index@(_ZN3cub18CUB_300001_SM_10006detail8for_each13static_kernelINS2_12policy_hub_t12policy_500_tEmN6thrust24THRUST_300001_SM_1000_NS8cuda_cub20__uninitialized_fill7functorINS7_10device_ptrIiEEiEEEEvT0_T1_)
        /*0080*/ 	.word	0x00000000


	//----- nvinfo : EIATTR_MIN_STACK_SIZE
	.align		4
.L_64:
        /*0084*/ 	.byte	0x04, 0x12
        /*0086*/ 	.short	(.L_66 - .L_65)
	.align		4
.L_65:
        /*0088*/ 	.word	index@(_ZN3cub18CUB_300001_SM_10006detail11EmptyKernelIvEEvv)
        /*008c*/ 	.word	0x00000000
.L_66:


//--------------------- .nv.compat                --------------------------
	.section	.nv.compat,"",@"SHT_CUDA_COMPAT_INFO"
	.align	4
        /*0000*/ 	.byte	0x02, 0x09, 0x00, 0x00, 0x02, 0x02, 0x01, 0x00, 0x02, 0x05, 0x05, 0x00, 0x03, 0x07, 0x01, 0x01
        /*0010*/ 	.byte	0x02, 0x03, 0x00, 0x00, 0x02, 0x06, 0x01, 0x00, 0x04, 0x0b, 0x08, 0x00, 0x09, 0x00, 0x00, 0x00
        /*0020*/ 	.byte	0x00, 0x00, 0x00, 0x00


//--------------------- .nv.info._ZN3cub18CUB_300001_SM_10006detail6select23DeviceSelectSweepKernelINS2_10policy_hubIiNS0_8NullTypeEiLb0ELNS0_10SelectImplE0EE10Policy1000EN6thrust24THRUST_300001_SM_1000_NS6detail15normal_iteratorIPiEEPS5_NSC_INSA_10device_ptrIiEEEEPlNS0_13ScanTileStateIiLb1EEE7is_evenS5_iNS2_19streaming_context_tIlLb1EEELS6_0EEEvT0_T1_T2_T3_T4_T5_T6_T7_iT8_NS1_7vsmem_tE --------------------------
	.section	.nv.info._ZN3cub18CUB_300001_SM_10006detail6select23DeviceSelectSweepKernelINS2_10policy_hubIiNS0_8NullTypeEiLb0ELNS0_10SelectImplE0EE10Policy1000EN6thrust24THRUST_300001_SM_1000_NS6detail15normal_iteratorIPiEEPS5_NSC_INSA_10device_ptrIiEEEEPlNS0_13ScanTileStateIiLb1EEE7is_evenS5_iNS2_19streaming_context_tIlLb1EEELS6_0EEEvT0_T1_T2_T3_T4_T5_T6_T7_iT8_NS1_7vsmem_tE,"",@"SHT_CUDA_INFO"
	.sectionflags	@""
	.align	4


	//----- nvinfo : EIATTR_CUDA_API_VERSION
	.align		4
        /*0000*/ 	.byte	0x04, 0x37
        /*0002*/ 	.short	(.L_68 - .L_67)
.L_67:
        /*0004*/ 	.word	0x00000082


	//----- nvinfo : EIATTR_KPARAM_INFO
	.align		4
.L_68:
        /*0008*/ 	.byte	0x04, 0x17
        /*000a*/ 	.short	(.L_70 - .L_69)
.L_69:
        /*000c*/ 	.word	0x00000000
        /*0010*/ 	.short	0x000a
        /*0012*/ 	.short	0x0060
        /*0014*/ 	.byte	0x00, 0xf0, 0x21, 0x00


	//----- nvinfo : EIATTR_KPARAM_INFO
	.align		4
.L_70:
        /*0018*/ 	.byte	0x04, 0x17
        /*001a*/ 	.short	(.L_72 - .L_71)
.L_71:
        /*001c*/ 	.word	0x00000000
        /*0020*/ 	.short	0x0009
        /*0022*/ 	.short	0x0038
        /*0024*/ 	.byte	0x00, 0xf0, 0xa1, 0x00


	//----- nvinfo : EIATTR_KPARAM_INFO
	.align		4
.L_72:
        /*0028*/ 	.byte	0x04, 0x17
        /*002a*/ 	.short	(.L_74 - .L_73)
.L_73:
        /*002c*/ 	.word	0x00000000
        /*0030*/ 	.short	0x0008
        /*0032*/ 	.short	0x0030
        /*0034*/ 	.byte	0x00, 0xf0, 0x11, 0x00


	//----- nvinfo : EIATTR_KPARAM_INFO
	.align		4
.L_74:
        /*0038*/ 	.byte	0x04, 0x17
        /*003a*/ 	.short	(.L_76 - .L_75)
.L_75:
        /*003c*/ 	.word	0x00000000
        /*0040*/ 	.short	0x0007
        /*0042*/ 	.short	0x002c
        /*0044*/ 	.byte	0x00, 0xf0, 0x11, 0x00


	//----- nvinfo : EIATTR_KPARAM_INFO
	.align		4
.L_76:
        /*0048*/ 	.byte	0x04, 0x17
        /*004a*/ 	.short	(.L_78 - .L_77)
.L_77:
        /*004c*/ 	.word	0x00000000
        /*0050*/ 	.short	0x0006
        /*0052*/ 	.short	0x0029
        /*0054*/ 	.byte	0x00, 0xf0, 0x05, 0x00


	//----- nvinfo : EIATTR_KPARAM_INFO
	.align		4
.L_78:
        /*0058*/ 	.byte	0x04, 0x17
        /*005a*/ 	.short	(.L_80 - .L_79)
.L_79:
        /*005c*/ 	.word	0x00000000
        /*0060*/ 	.short	0x0005
        /*0062*/ 	.short	0x0028
        /*0064*/ 	.byte	0x00, 0xf0, 0x05, 0x00


	//----- nvinfo : EIATTR_KPARAM_INFO
	.align		4
.L_80:
        /*0068*/ 	.byte	0x04, 0x17
        /*006a*/ 	.short	(.L_82 - .L_81)
.L_81:
        /*006c*/ 	.word	0x00000000
        /*0070*/ 	.short	0x0004
        /*0072*/ 	.short	0x0020
        /*0074*/ 	.byte	0x00, 0xf0, 0x21, 0x00


	//----- nvinfo : EIATTR_KPARAM_INFO
	.align		4
.L_82:
        /*0078*/ 	.byte	0x04, 0x17
        /*007a*/ 	.short	(.L_84 - .L_83)
.L_83:
        /*007c*/ 	.word	0x00000000
        /*0080*/ 	.short	0x0003
        /*0082*/ 	.short	0x0018
        /*0084*/ 	.byte	0x00, 0xf5, 0x21, 0x00


	//----- nvinfo : EIATTR_KPARAM_INFO
	.align		4
.L_84:
        /*0088*/ 	.byte	0x04, 0x17
        /*008a*/ 	.short	(.L_86 - .L_85)
.L_85:
        /*008c*/ 	.word	0x00000000
        /*0090*/ 	.short	0x0002
        /*0092*/ 	.short	0x0010
        /*0094*/ 	.byte	0x00, 0xf0, 0x21, 0x00


	//----- nvinfo : EIATTR_KPARAM_INFO
	.align		4
.L_86:
        /*0098*/ 	.byte	0x04, 0x17
        /*009a*/ 	.short	(.L_88 - .L_87)
.L_87:
        /*009c*/ 	.word	0x00000000
        /*00a0*/ 	.short	0x0001
        /*00a2*/ 	.short	0x0008
        /*00a4*/ 	.byte	0x00, 0xf5, 0x21, 0x00


	//----- nvinfo : EIATTR_KPARAM_INFO
	.align		4
.L_88:
        /*00a8*/ 	.byte	0x04, 0x17
        /*00aa*/ 	.short	(.L_90 - .L_89)
.L_89:
        /*00ac*/ 	.word	0x00000000
        /*00b0*/ 	.short	0x0000
        /*00b2*/ 	.short	0x0000
        /*00b4*/ 	.byte	0x00, 0xf0, 0x21, 0x00


	//----- nvinfo : EIATTR_SPARSE_MMA_MASK
	.align		4
.L_90:
        /*00b8*/ 	.byte	0x03, 0x50
        /*00ba*/ 	.short	0x0000


	//----- nvinfo : EIATTR_MAXREG_COUNT
	.align		4
        /*00bc*/ 	.byte	0x03, 0x1b
        /*00be*/ 	.short	0x00a8


	//----- nvinfo : EIATTR_NUM_BARRIERS
	.align		4
        /*00c0*/ 	.byte	0x02, 0x4c
        /*00c2*/ 	.byte	0x01
	.zero		1


	//----- nvinfo : EIATTR_ANNOTATIONS
	.align		4
        /*00c4*/ 	.byte	0x04, 0x55
        /*00c6*/ 	.short	(.L_92 - .L_91)


	//   ....[0]....
.L_91:
        /*00c8*/ 	.word	0x00000001
        /*00cc*/ 	.byte	0xe0, 0x5b, 0x00, 0x00, 0x01, 0x00, 0x00, 0x00, 0x80, 0x5c, 0x00, 0x00, 0x01, 0x00, 0x00, 0x00
        /*00dc*/ 	.byte	0xb0, 0x5c, 0x00, 0x00, 0x01, 0x00, 0x00, 0x00, 0xe0, 0x5c, 0x00, 0x00, 0x01, 0x00, 0x00, 0x00
        /*00ec*/ 	.byte	0x10, 0x5d, 0x00, 0x00, 0x01, 0x00, 0x00, 0x00, 0x90, 0x62, 0x00, 0x00, 0x01, 0x00, 0x00, 0x00
        /*00fc*/ 	.byte	0xb0, 0x62, 0x00, 0x00, 0x01, 0x00, 0x00, 0x00, 0x90, 0x69, 0x00, 0x00, 0x01, 0x00, 0x00, 0x00
        /*010c*/ 	.byte	0xa0, 0x6a, 0x00, 0x00, 0x01, 0x00, 0x00, 0x00, 0xb0, 0x6b, 0x00, 0x00, 0x01, 0x00, 0x00, 0x00
        /*011c*/ 	.byte	0xc0, 0x6c, 0x00, 0x00, 0x01, 0x00, 0x00, 0x00, 0xd0, 0x6d, 0x00, 0x00, 0x01, 0x00, 0x00, 0x00
        /*012c*/ 	.byte	0x90, 0x73, 0x00, 0x00, 0x01, 0x00, 0x00, 0x00, 0xb0, 0x73, 0x00, 0x00, 0x01, 0x00, 0x00, 0x00
        /*013c*/ 	.byte	0xc0, 0x73, 0x00, 0x00, 0x01, 0x00, 0x00, 0x00, 0xd0, 0x73, 0x00, 0x00, 0x01, 0x00, 0x00, 0x00
        /*014c*/ 	.byte	0xe0, 0x73, 0x00, 0x00


	//----- nvinfo : EIATTR_MERCURY_ISA_VERSION
	.align		4
.L_92:
        /*0150*/ 	.byte	0x03, 0x5f
        /*0152*/ 	.short	0x0101


	//----- nvinfo : EIATTR_UNUSED_LOAD_BYTE_OFFSET
	.align		4
        /*0154*/ 	.byte	0x04, 0x44
        /*0156*/ 	.short	(.L_94 - .L_93)


	//   ....[0]....
.L_93:
        /*0158*/ 	.word	0x000096b0
        /*015c*/ 	.word	0x0000fff0


	//----- nvinfo : EIATTR_COOP_GROUP_MASK_REGIDS
	.align		4
.L_94:
        /*0160*/ 	.byte	0x04, 0x29
        /*0162*/ 	.short	(.L_96 - .L_95)


	//   ....[0]....
.L_95:
        /*0164*/ 	.word	0xffffffff


	//   ....[1]....
        /*0168*/ 	.word	0xffffffff


	//   ....[2]....
        /*016c*/ 	.word	0xffffffff


	//   ....[3]....
        /*0170*/ 	.word	0xffffffff


	//   ....[4]....
        /*0174*/ 	.word	0xffffffff


	//   ....[5]....
        /*0178*/ 	.word	0xffffffff


	//   ....[6]....
        /*017c*/ 	.word	0xffffffff


	//   ....[7]....
        /*0180*/ 	.word	0xffffffff


	//   ....[8]....
        /*0184*/ 	.word	0xffffffff


	//   ....[9]....
        /*0188*/ 	.word	0xffffffff


	//   ....[10]....
        /*018c*/ 	.word	0xffffffff


	//   ....[11]....
        /*0190*/ 	.word	0xffffffff


	//   ....[12]....
        /*0194*/ 	.word	0xffffffff


	//   ....[13]....
        /*0198*/ 	.word	0xffffffff


	//   ....[14]....
        /*019c*/ 	.word	0xffffffff


	//   ....[15]....
        /*01a0*/ 	.word	0xffffffff


	//   ....[16]....
        /*01a4*/ 	.word	0xffffffff


	//   ....[17]....
        /*01a8*/ 	.word	0xffffffff


	//   ....[18]....
        /*01ac*/ 	.word	0xffffffff


	//   ....[19]....
        /*01b0*/ 	.word	0xffffffff


	//   ....[20]....
        /*01b4*/ 	.word	0xffffffff


	//   ....[21]....
        /*01b8*/ 	.word	0xffffffff


	//   ....[22]....
        /*01bc*/ 	.word	0xffffffff


	//   ....[23]....
        /*01c0*/ 	.word	0xffffffff


	//   ....[24]....
        /*01c4*/ 	.word	0xffffffff


	//   ....[25]....
        /*01c8*/ 	.word	0xffffffff


	//   ....[26]....
        /*01cc*/ 	.word	0xffffffff


	//   ....[27]....
        /*01d0*/ 	.word	0xffffffff


	//   ....[28]....
        /*01d4*/ 	.word	0xffffffff


	//   ....[29]....
        /*01d8*/ 	.word	0xffffffff


	//   ....[30]....
        /*01dc*/ 	.word	0xffffffff


	//   ....[31]....
        /*01e0*/ 	.word	0xffffffff


	//   ....[32]....
        /*01e4*/ 	.word	0xffffffff


	//   ....[33]....
        /*01e8*/ 	.word	0xffffffff


	//   ....[34]....
        /*01ec*/ 	.word	0xffffffff


	//   ....[35]....
        /*01f0*/ 	.word	0xffffffff


	//   ....[36]....
        /*01f4*/ 	.word	0xffffffff


	//   ....[37]....
        /*01f8*/ 	.word	0xffffffff


	//   ....[38]....
        /*01fc*/ 	.word	0xffffffff


	//   ....[39]....
        /*0200*/ 	.word	0xffffffff


	//   ....[40]....
        /*0204*/ 	.word	0xffffffff


	//   ....[41]....
        /*0208*/ 	.word	0xffffffff


	//   ....[42]....
        /*020c*/ 	.word	0xffffffff


	//   ....[43]....
        /*0210*/ 	.word	0xffffffff


	//   ....[44]....
        /*0214*/ 	.word	0xffffffff


	//   ....[45]....
        /*0218*/ 	.word	0xffffffff


	//   ....[46]....
        /*021c*/ 	.word	0xffffffff


	//   ....[47]....
        /*0220*/ 	.word	0xffffffff


	//   ....[48]....
        /*0224*/ 	.word	0xffffffff


	//   ....[49]....
        /*0228*/ 	.word	0xffffffff


	//   ....[50]....
        /*022c*/ 	.word	0xffffffff


	//   ....[51]....
        /*0230*/ 	.word	0xffffffff


	//   ....[52]....
        /*0234*/ 	.word	0xffffffff


	//   ....[53]....
        /*0238*/ 	.word	0xffffffff


	//   ....[54]....
        /*023c*/ 	.word	0xffffffff


	//   ....[55]....
        /*0240*/ 	.word	0xffffffff


	//   ....[56]....
        /*0244*/ 	.word	0xffffffff


	//   ....[57]....
        /*0248*/ 	.word	0xffffffff


	//   ....[58]....
        /*024c*/ 	.word	0xffffffff


	//   ....[59]....
        /*0250*/ 	.word	0xffffffff


	//   ....[60]....
        /*0254*/ 	.word	0x05000012


	//   ....[61]....
        /*0258*/ 	.word	0x05000012


	//   ....[62]....
        /*025c*/ 	.word	0x05000012


	//   ....[63]....
        /*0260*/ 	.word	0x05000012


	//   ....[64]....
        /*0264*/ 	.word	0x05000012


	//   ....[65]....
        /*0268*/ 	.word	0x05000012


	//   ....[66]....
        /*026c*/ 	.word	0x05000012


	//   ....[67]....
        /*0270*/ 	.word	0x05000012


	//   ....[68]....
        /*0274*/ 	.word	0x05000012


	//   ....[69]....
        /*0278*/ 	.word	0x05000012


	//   ....[70]....
        /*027c*/ 	.word	0x05000012


	//   ....[71]....
        /*0280*/ 	.word	0x05000012


	//   ....[72]....
        /*0284*/ 	.word	0x05000012


	//   ....[73]....
        /*0288*/ 	.word	0x05000012


	//   ....[74]....
        /*028c*/ 	.word	0x05000012


	//   ....[75]....
        /*0290*/ 	.word	0x05000012


	//   ....[76]....
        /*0294*/ 	.word	0x05000012


	//   ....[77]....
        /*0298*/ 	.word	0x05000012


	//   ....[78]....
        /*029c*/ 	.word	0x05000012


	//   ....[79]....
        /*02a0*/ 	.word	0x05000012


	//   ....[80]....
        /*02a4*/ 	.word	0x05000012


	//   ....[81]....
        /*02a8*/ 	.word	0x05000012


	//   ....[82]....
        /*02ac*/ 	.word	0x05000012


	//   ....[83]....
        /*02b0*/ 	.word	0x05000012


	//   ....[84]....
        /*02b4*/ 	.word	0x05000012


	//   ....[85]....
        /*02b8*/ 	.word	0x05000012


	//   ....[86]....
        /*02bc*/ 	.word	0x05000012


	//   ....[87]....
        /*02c0*/ 	.word	0x05000012


	//   ....[88]....
        /*02c4*/ 	.word	0x05000012


	//   ....[89]....
        /*02c8*/ 	.word	0x05000012


	//   ....[90]....
        /*02cc*/ 	.word	0x05000012


	//   ....[91]....
        /*02d0*/ 	.word	0x05000012


	//   ....[92]....
        /*02d4*/ 	.word	0x05000012


	//   ....[93]....
        /*02d8*/ 	.word	0x05000012


	//   ....[94]....
        /*02dc*/ 	.word	0x05000012


	//   ....[95]....
        /*02e0*/ 	.word	0x05000012


	//----- nvinfo : EIATTR_COOP_GROUP_INSTR_OFFSETS
	.align		4
.L_96:
        /*02e4*/ 	.byte	0x04, 0x28
        /*02e6*/ 	.short	(.L_98 - .L_97)


	//   ....[0]....
.L_97:
        /*02e8*/ 	.word	0x00000470


	//   ....[1]....
        /*02ec*/ 	.word	0x00000760


	//   ....[2]....
        /*02f0*/ 	.word	0x00000780


	//   ....[3]....
        /*02f4*/ 	.word	0x000007a0


	//   ....[4]....
        /*02f8*/ 	.word	0x000007c0


	//   ....[5]....
        /*02fc*/ 	.word	0x000007e0


	//   ....[6]....
        /*0300*/ 	.word	0x00002790


	//   ....[7]....
        /*0304*/ 	.word	0x00002a80


	//   ....[8]....
        /*0308*/ 	.word	0x00002aa0


	//   ....[9]....
        /*030c*/ 	.word	0x00002ac0


	//   ....[10]....
        /*0310*/ 	.word	0x00002ae0


	//   ....[11]....
        /*0314*/ 	.word	0x00002b00


	//   ....[12]....
        /*0318*/ 	.word	0x00002ee0


	//   ....[13]....
        /*031c*/ 	.word	0x000030d0


	//   ....[14]....
        /*0320*/ 	.word	0x00003130


	//   ....[15]....
        /*0324*/ 	.word	0x000031c0


	//   ....[16]....
        /*0328*/ 	.word	0x00003220


	//   ....[17]....
        /*032c*/ 	.word	0x00003260


	//   ....[18]....
        /*0330*/ 	.word	0x000032a0


	//   ....[19]....
        /*0334*/ 	.word	0x000032f0


	//   ....[20]....
        /*0338*/ 	.word	0x00003300


	//   ....[21]....
        /*033c*/ 	.word	0x00003400


	//   ....[22]....
        /*0340*/ 	.word	0x000035f0


	//   ....[23]....
        /*0344*/ 	.word	0x00003640


	//   ....[24]....
        /*0348*/ 	.word	0x000036a0


	//   ....[25]....
        /*034c*/ 	.word	0x00003700


	//   ....[26]....
        /*0350*/ 	.word	0x00003740


	//   ....[27]....
        /*0354*/ 	.word	0x00003780


	//   ....[28]....
        /*0358*/ 	.word	0x000037c0


	//   ....[29]....
        /*035c*/ 	.word	0x000037d0


	//   ....[30]....
        /*0360*/ 	.word	0x00005a30


	//   ....[31]....
        /*0364*/ 	.word	0x00005ed0


	//   ....[32]....
        /*0368*/ 	.word	0x00005f20


	//   ....[33]....
        /*036c*/ 	.word	0x00005f40


	//   ....[34]....
        /*0370*/ 	.word	0x00005f60


	//   ....[35]....
        /*0374*/ 	.word	0x00005f80


	//   ....[36]....
        /*0378*/ 	.word	0x00008270


	//   ....[37]....
        /*037c*/ 	.word	0x00008740


	//   ....[38]....
        /*0380*/ 	.word	0x00008760


	//   ....[39]....
        /*0384*/ 	.word	0x00008780


	//   ....[40]....
        /*0388*/ 	.word	0x000087a0


	//   ....[41]....
        /*038c*/ 	.word	0x000087d0


	//   ....[42]....
        /*0390*/ 	.word	0x00008ba0


	//   ....[43]....
        /*0394*/ 	.word	0x00008d90


	//   ....[44]....
        /*0398*/ 	.word	0x00008e10


	//   ....[45]....
        /*039c*/ 	.word	0x00008e80


	//   ....[46]....
        /*03a0*/ 	.word	0x00008ee0


	//   ....[47]....
        /*03a4*/ 	.word	0x00008f40


	//   ....[48]....
        /*03a8*/ 	.word	0x00008f90


	//   ....[49]....
        /*03ac*/ 	.word	0x00008ff0


	//   ....[50]....
        /*03b0*/ 	.word	0x00009000


	//   ....[51]....
        /*03b4*/ 	.word	0x000090e0


	//   ....[52]....
        /*03b8*/ 	.word	0x000092d0


	//   ....[53]....
        /*03bc*/ 	.word	0x00009320


	//   ....[54]....
        /*03c0*/ 	.word	0x00009390


	//   ....[55]....
        /*03c4*/ 	.word	0x00009400


	//   ....[56]....
        /*03c8*/ 	.word	0x00009460


	//   ....[57]....
        /*03cc*/ 	.word	0x000094a0


	//   ....[58]....
        /*03d0*/ 	.word	0x000094e0


	//   ....[59]....
        /*03d4*/ 	.word	0x000094f0


	//   ....[60]....
        /*03d8*/ 	.word	0x0000b2e0


	//   ....[61]....
        /*03dc*/ 	.word	0x0000b360


	//   ....[62]....
        /*03e0*/ 	.word	0x0000b3f0


	//   ....[63]....
        /*03e4*/ 	.word	0x0000b4d0


	//   ....[64]....
        /*03e8*/ 	.word	0x0000b560


	//   ....[65]....
        /*03ec*/ 	.word	0x0000b5e0


	//   ....[66]....
        /*03f0*/ 	.word	0x0000b670


	//   ....[67]....
        /*03f4*/ 	.word	0x0000b700


	//   ....[68]....
        /*03f8*/ 	.word	0x0000b730


	//   ....[69]....
        /*03fc*/ 	.word	0x0000b7f0


	//   ....[70]....
        /*0400*/ 	.word	0x0000b870


	//   ....[71]....
        /*0404*/ 	.word	0x0000b8f0


	//   ....[72]....
        /*0408*/ 	.word	0x0000b9b0


	//   ....[73]....
        /*040c*/ 	.word	0x0000ba40


	//   ....[74]....
        /*0410*/ 	.word	0x0000bac0


	//   ....[75]....
        /*0414*/ 	.word	0x0000bb40


	//   ....[76]....
        /*0418*/ 	.word	0x0000bbc0


	//   ....[77]....
        /*041c*/ 	.word	0x0000bbf0


	//   ....[78]....
        /*0420*/ 	.word	0x0000bc90


	//   ....[79]....
        /*0424*/ 	.word	0x0000bd10


	//   ....[80]....
        /*0428*/ 	.word	0x0000bda0


	//   ....[81]....
        /*042c*/ 	.word	0x0000be50


	//   ....[82]....
        /*0430*/ 	.word	0x0000bef0


	//   ....[83]....
        /*0434*/ 	.word	0x0000bf90


	//   ....[84]....
        /*0438*/ 	.word	0x0000c020


	//   ....[85]....
        /*043c*/ 	.word	0x0000c0b0


	//   ....[86]....
        /*0440*/ 	.word	0x0000c0e0


	//   ....[87]....
        /*0444*/ 	.word	0x0000c190


	//   ....[88]....
        /*0448*/ 	.word	0x0000c210


	//   ....[89]....
        /*044c*/ 	.word	0x0000c290


	//   ....[90]....
        /*0450*/ 	.word	0x0000c340


	//   ....[91]....
        /*0454*/ 	.word	0x0000c3e0


	//   ....[92]....
        /*0458*/ 	.word	0x0000c480


	//   ....[93]....
        /*045c*/ 	.word	0x0000c510


	//   ....[94]....
        /*0460*/ 	.word	0x0000c590


	//   ....[95]....
        /*0464*/ 	.word	0x0000c5c0


	//----- nvinfo : EIATTR_VRC_CTA_INIT_COUNT
	.align		4
.L_98:
        /*0468*/ 	.byte	0x02, 0x4a
	.zero		1
	.zero		1


	//----- nvinfo : EIATTR_EXIT_INSTR_OFFSETS
	.align		4
        /*046c*/ 	.byte	0x04, 0x1c
        /*046e*/ 	.short	(.L_100 - .L_99)


	//   ....[0]....
.L_99:
        /*0470*/ 	.word	0x000019b0


	//   ....[1]....
        /*0474*/ 	.word	0x00001a70


	//   ....[2]....
        /*0478*/ 	.word	0x00001e30


	//   ....[3]....
        /*047c*/ 	.word	0x000020b0


	//   ....[4]....
        /*0480*/ 	.word	0x00002400


	//   ....[5]....
        /*0484*/ 	.word	0x00004920


	//   ....[6]....
        /*0488*/ 	.word	0x000049e0


	//   ....[7]....
        /*048c*/ 	.word	0x00004df0


	//   ....[8]....
        /*0490*/ 	.word	0x00005010


	//   ....[9]....
        /*0494*/ 	.word	0x00005370


	//   ....[10]....
        /*0498*/ 	.word	0x0000b100


	//   ....[11]....
        /*049c*/ 	.word	0x0000b1e0


	//   ....[12]....
        /*04a0*/ 	.word	0x0000b290


	//----- nvinfo : EIATTR_MAX_THREADS
	.align		4
.L_100:
        /*04a4*/ 	.byte	0x04, 0x05
        /*04a6*/ 	.short	(.L_102 - .L_101)
.L_101:
        /*04a8*/ 	.word	0x00000180
        /*04ac*/ 	.word	0x00000001
        /*04b0*/ 	.word	0x00000001


	//----- nvinfo : EIATTR_CRS_STACK_SIZE
	.align		4
.L_102:
        /*04b4*/ 	.byte	0x04, 0x1e
        /*04b6*/ 	.short	(.L_104 - .L_103)
.L_103:
        /*04b8*/ 	.word	0x00000000


	//----- nvinfo : EIATTR_CBANK_PARAM_SIZE
	.align		4
.L_104:
        /*04bc*/ 	.byte	0x03, 0x19
        /*04be*/ 	.short	0x0068


	//----- nvinfo : EIATTR_PARAM_CBANK
	.align		4
        /*04c0*/ 	.byte	0x04, 0x0a
        /*04c2*/ 	.short	(.L_106 - .L_105)
	.align		4
.L_105:
        /*04c4*/ 	.word	index@(.nv.constant0._ZN3cub18CUB_300001_SM_10006detail6select23DeviceSelectSweepKernelINS2_10policy_hubIiNS0_8NullTypeEiLb0ELNS0_10SelectImplE0EE10Policy1000EN6thrust24THRUST_300001_SM_1000_NS6detail15normal_iteratorIPiEEPS5_NSC_INSA_10device_ptrIiEEEEPlNS0_13ScanTileStateIiLb1EEE7is_evenS5_iNS2_19streaming_context_tIlLb1EEELS6_0EEEvT0_T1_T2_T3_T4_T5_T6_T7_iT8_NS1_7vsmem_tE)
        /*04c8*/ 	.short	0x0380
        /*04ca*/ 	.short	0x0068


	//----- nvinfo : EIATTR_SW_WAR
	.align		4
.L_106:
        /*04cc*/ 	.byte	0x04, 0x36
        /*04ce*/ 	.short	(.L_108 - .L_107)
.L_107:
        /*04d0*/ 	.word	0x00000008
.L_108:


//--------------------- .nv.info._ZN3cub18CUB_300001_SM_10006detail4scan23DeviceCompactInitKernelINS0_13ScanTileStateIiLb1EEEPlEEvT_iT0_ --------------------------
	.section	.nv.info._ZN3cub18CUB_300001_SM_10006detail4scan23DeviceCompactInitKernelINS0_13ScanTileStateIiLb1EEEPlEEvT_iT0_,"",@"SHT_CUDA_INFO"
	.sectionflags	@""
	.align	4


	//----- nvinfo : EIATTR_CUDA_API_VERSION
	.align		4
        /*0000*/ 	.byte	0x04, 0x37
        /*0002*/ 	.short	(.L_110 - .L_109)
.L_109:
        /*0004*/ 	.word	0x00000082


	//----- nvinfo : EIATTR_KPARAM_INFO
	.align		4
.L_110:
        /*0008*/ 	.byte	0x04, 0x17
        /*000a*/ 	.short	(.L_112 - .L_111)
.L_111:
        /*000c*/ 	.word	0x00000000
        /*0010*/ 	.short	0x0002
        /*0012*/ 	.short	0x0010
        /*0014*/ 	.byte	0x00, 0xf5, 0x21, 0x00


	//----- nvinfo : EIATTR_KPARAM_INFO
	.align		4
.L_112:
        /*0018*/ 	.byte	0x04, 0x17
        /*001a*/ 	.short	(.L_114 - .L_113)
.L_113:
        /*001c*/ 	.word	0x00000000
        /*0020*/ 	.short	0x0001
        /*0022*/ 	.short	0x0008
        /*0024*/ 	.byte	0x00, 0xf0, 0x11, 0x00


	//----- nvinfo : EIATTR_KPARAM_INFO
	.align		4
.L_114:
        /*0028*/ 	.byte	0x04, 0x17
        /*002a*/ 	.short	(.L_116 - .L_115)
.L_115:
        /*002c*/ 	.word	0x00000000
        /*0030*/ 	.short	0x0000
        /*0032*/ 	.short	0x0000
        /*0034*/ 	.byte	0x00, 0xf0, 0x21, 0x00


	//----- nvinfo : EIATTR_SPARSE_MMA_MASK
	.align		4
.L_116:
        /*0038*/ 	.byte	0x03, 0x50
        /*003a*/ 	.short	0x0000


	//----- nvinfo : EIATTR_MAXREG_COUNT
	.align		4
        /*003c*/ 	.byte	0x03, 0x1b
        /*003e*/ 	.short	0x00ff


	//----- nvinfo : EIATTR_MERCURY_ISA_VERSION
	.align		4
        /*0040*/ 	.byte	0x03, 0x5f
        /*0042*/ 	.short	0x0101


	//----- nvinfo : EIATTR_VRC_CTA_INIT_COUNT
	.align		4
        /*0044*/ 	.byte	0x02, 0x4a
	.zero		1
	.zero		1


	//----- nvinfo : EIATTR_EXIT_INSTR_OFFSETS
	.align		4
        /*0048*/ 	.byte	0x04, 0x1c
        /*004a*/ 	.short	(.L_118 - .L_117)


	//   ....[0]....
.L_117:
        /*004c*/ 	.word	0x00000130


	//   ....[1]....
        /*0050*/ 	.word	0x00000160


	//----- nvinfo : EIATTR_CBANK_PARAM_SIZE
	.align		4
.L_118:
        /*0054*/ 	.byte	0x03, 0x19
        /*0056*/ 	.short	0x0018


	//----- nvinfo : EIATTR_PARAM_CBANK
	.align		4
        /*0058*/ 	.byte	0x04, 0x0a
        /*005a*/ 	.short	(.L_120 - .L_119)
	.align		4
.L_119:
        /*005c*/ 	.word	index@(.nv.constant0._ZN3cub18CUB_300001_SM_10006detail4scan23DeviceCompactInitKernelINS0_13ScanTileStateIiLb1EEEPlEEvT_iT0_)
        /*0060*/ 	.short	0x0380
        /*0062*/ 	.short	0x0018


	//----- nvinfo : EIATTR_SW_WAR
	.align		4
.L_120:
        /*0064*/ 	.byte	0x04, 0x36
        /*0066*/ 	.short	(.L_122 - .L_121)
.L_121:
        /*0068*/ 	.word	0x00000008
.L_122:


//--------------------- .nv.info._ZN3cub18CUB_300001_SM_10006detail8for_each13static_kernelINS2_12policy_hub_t12policy_500_tEmN6thrust24THRUST_300001_SM_1000_NS8cuda_cub20__uninitialized_fill7functorINS7_10device_ptrIiEEiEEEEvT0_T1_ --------------------------
	.section	.nv.info._ZN3cub18CUB_300001_SM_10006detail8for_each13static_kernelINS2_12policy_hub_t12policy_500_tEmN6thrust24THRUST_300001_SM_1000_NS8cuda_cub20__uninitialized_fill7functorINS7_10device_ptrIiEEiEEEEvT0_T1_,"",@"SHT_CUDA_INFO"
	.sectionflags	@""
	.align	4


	//----- nvinfo : EIATTR_CUDA_API_VERSION
	.align		4
        /*0000*/ 	.byte	0x04, 0x37
        /*0002*/ 	.short	(.L_124 - .L_123)
.L_123:
        /*0004*/ 	.word	0x00000082


	//----- nvinfo : EIATTR_KPARAM_INFO
	.align		4
.L_124:
        /*0008*/ 	.byte	0x04, 0x17
        /*000a*/ 	.short	(.L_126 - .L_125)
.L_125:
        /*000c*/ 	.word	0x00000000
        /*0010*/ 	.short	0x0001
        /*0012*/ 	.short	0x0008
        /*0014*/ 	.byte	0x00, 0xf0, 0x41, 0x00


	//----- nvinfo : EIATTR_KPARAM_INFO
	.align		4
.L_126:
        /*0018*/ 	.byte	0x04, 0x17
        /*001a*/ 	.short	(.L_128 - .L_127)
.L_127:
        /*001c*/ 	.word	0x00000000
        /*0020*/ 	.short	0x0000
        /*0022*/ 	.short	0x0000
        /*0024*/ 	.byte	0x00, 0xf0, 0x21, 0x00


	//----- nvinfo : EIATTR_SPARSE_MMA_MASK
	.align		4
.L_128:
        /*0028*/ 	.byte	0x03, 0x50
        /*002a*/ 	.short	0x0000


	//----- nvinfo : EIATTR_MAXREG_COUNT
	.align		4
        /*002c*/ 	.byte	0x03, 0x1b
        /*002e*/ 	.short	0x00ff


	//----- nvinfo : EIATTR_MERCURY_ISA_VERSION
	.align		4
        /*0030*/ 	.byte	0x03, 0x5f
        /*0032*/ 	.short	0x0101


	//----- nvinfo : EIATTR_VRC_CTA_INIT_COUNT
	.align		4
        /*0034*/ 	.byte	0x02, 0x4a
	.zero		1
	.zero		1


	//----- nvinfo : EIATTR_EXIT_INSTR_OFFSETS
	.align		4
        /*0038*/ 	.byte	0x04, 0x1c
        /*003a*/ 	.short	(.L_130 - .L_129)


	//   ....[0]....
.L_129:
        /*003c*/ 	.word	0x00000130


	//   ....[1]....
        /*0040*/ 	.word	0x00000230


	//   ....[2]....
        /*0044*/ 	.word	0x00000260


	//----- nvinfo : EIATTR_MAX_THREADS
	.align		4
.L_130:
        /*0048*/ 	.byte	0x04, 0x05
        /*004a*/ 	.short	(.L_132 - .L_131)
.L_131:
        /*004c*/ 	.word	0x00000100
        /*0050*/ 	.word	0x00000001
        /*0054*/ 	.word	0x00000001


	//----- nvinfo : EIATTR_CBANK_PARAM_SIZE
	.align		4
.L_132:
        /*0058*/ 	.byte	0x03, 0x19
        /*005a*/ 	.short	0x0018


	//----- nvinfo : EIATTR_PARAM_CBANK
	.align		4
        /*005c*/ 	.byte	0x04, 0x0a
        /*005e*/ 	.short	(.L_134 - .L_133)
	.align		4
.L_133:
        /*0060*/ 	.word	index@(.nv.constant0._ZN3cub18CUB_300001_SM_10006detail8for_each13static_kernelINS2_12policy_hub_t12policy_500_tEmN6thrust24THRUST_300001_SM_1000_NS8cuda_cub20__uninitialized_fill7functorINS7_10device_ptrIiEEiEEEEvT0_T1_)
        /*0064*/ 	.short	0x0380
        /*0066*/ 	.short	0x0018


	//----- nvinfo : EIATTR_SW_WAR
	.align		4
.L_134:
        /*0068*/ 	.byte	0x04, 0x36
        /*006a*/ 	.short	(.L_136 - .L_135)
.L_135:
        /*006c*/ 	.word	0x00000008
.L_136:


//--------------------- .nv.info._ZN3cub18CUB_300001_SM_10006detail11EmptyKernelIvEEvv --------------------------
	.section	.nv.info._ZN3cub18CUB_300001_SM_10006detail11EmptyKernelIvEEvv,"",@"SHT_CUDA_INFO"
	.sectionflags	@""
	.align	4


	//----- nvinfo : EIATTR_CUDA_API_VERSION
	.align		4
        /*0000*/ 	.byte	0x04, 0x37
        /*0002*/ 	.short	(.L_138 - .L_137)
.L_137:
        /*0004*/ 	.word	0x00000082


	//----- nvinfo : EIATTR_SPARSE_MMA_MASK
	.align		4
.L_138:
        /*0008*/ 	.byte	0x03, 0x50
        /*000a*/ 	.short	0x0000


	//----- nvinfo : EIATTR_MAXREG_COUNT
	.align		4
        /*000c*/ 	.byte	0x03, 0x1b
        /*000e*/ 	.short	0x00ff


	//----- nvinfo : EIATTR_MERCURY_ISA_VERSION
	.align		4
        /*0010*/ 	.byte	0x03, 0x5f
        /*0012*/ 	.short	0x0101


	//----- nvinfo : EIATTR_VRC_CTA_INIT_COUNT
	.align		4
        /*0014*/ 	.byte	0x02, 0x4a
	.zero		1
	.zero		1


	//----- nvinfo : EIATTR_EXIT_INSTR_OFFSETS
	.align		4
        /*0018*/ 	.byte	0x04, 0x1c
        /*001a*/ 	.short	(.L_140 - .L_139)


	//   ....[0]....
.L_139:
        /*001c*/ 	.word	0x00000010


	//----- nvinfo : EIATTR_SW_WAR
	.align		4
.L_140:
        /*0020*/ 	.byte	0x04, 0x36
        /*0022*/ 	.short	(.L_142 - .L_141)
.L_141:
        /*0024*/ 	.word	0x00000008
.L_142:


//--------------------- .nv.callgraph             --------------------------
	.section	.nv.callgraph,"",@"SHT_CUDA_CALLGRAPH"
	.align	4
	.sectionentsize	8
	.align		4
        /*0000*/ 	.word	0x00000000
	.align		4
        /*0004*/ 	.word	0xffffffff
	.align		4
        /*0008*/ 	.word	0x00000000
	.align		4
        /*000c*/ 	.word	0xfffffffe
	.align		4
        /*0010*/ 	.word	0x00000000
	.align		4
        /*0014*/ 	.word	0xfffffffd
	.align		4
        /*0018*/ 	.word	0x00000000
	.align		4
        /*001c*/ 	.word	0xfffffffc


//--------------------- .nv.constant4             --------------------------
	.section	.nv.constant4,"a",@progbits
	.align	8
	.align		8
.nv.constant4:
        /*0000*/ 	.dword	_ZN34_INTERNAL_e59043fd_4_k_cu_988607c54cuda3std3__45__cpo5beginE
	.align		8
        /*0008*/ 	.dword	_ZN34_INTERNAL_e59043fd_4_k_cu_988607c54cuda3std3__45__cpo3endE
	.align		8
        /*0010*/ 	.dword	_ZN34_INTERNAL_e59043fd_4_k_cu_988607c54cuda3std3__45__cpo6cbeginE
	.align		8
        /*0018*/ 	.dword	_ZN34_INTERNAL_e59043fd_4_k_cu_988607c54cuda3std3__45__cpo4cendE
	.align		8
        /*0020*/ 	.dword	_ZN34_INTERNAL_e59043fd_4_k_cu_988607c54cuda3std3__45__cpo6rbeginE
	.align		8
        /*0028*/ 	.dword	_ZN34_INTERNAL_e59043fd_4_k_cu_988607c54cuda3std3__45__cpo4rendE
	.align		8
        /*0030*/ 	.dword	_ZN34_INTERNAL_e59043fd_4_k_cu_988607c54cuda3std3__45__cpo7crbeginE
	.align		8
        /*0038*/ 	.dword	_ZN34_INTERNAL_e59043fd_4_k_cu_988607c54cuda3std3__45__cpo5crendE
	.align		8
        /*0040*/ 	.dword	_ZN34_INTERNAL_e59043fd_4_k_cu_988607c54cuda3std3__436_GLOBAL__N__e59043fd_4_k_cu_988607c56ignoreE
	.align		8
        /*0048*/ 	.dword	_ZN34_INTERNAL_e59043fd_4_k_cu_988607c54cuda3std3__419piecewise_constructE
	.align		8
        /*0050*/ 	.dword	_ZN34_INTERNAL_e59043fd_4_k_cu_988607c54cuda3std3__48in_placeE
	.align		8
        /*0058*/ 	.dword	_ZN34_INTERNAL_e59043fd_4_k_cu_988607c54cuda3std3__420unreachable_sentinelE
	.align		8
        /*0060*/ 	.dword	_ZN34_INTERNAL_e59043fd_4_k_cu_988607c54cuda3std3__47nulloptE
	.align		8
        /*0068*/ 	.dword	_ZN34_INTERNAL_e59043fd_4_k_cu_988607c54cuda3std3__48unexpectE
	.align		8
        /*0070*/ 	.dword	_ZN34_INTERNAL_e59043fd_4_k_cu_988607c54cuda3std6ranges3__45__cpo4swapE
	.align		8
        /*0078*/ 	.dword	_ZN34_INTERNAL_e59043fd_4_k_cu_988607c54cuda3std6ranges3__45__cpo9iter_moveE
	.align		8
        /*0080*/ 	.dword	_ZN34_INTERNAL_e59043fd_4_k_cu_988607c54cuda3std6ranges3__45__cpo5beginE
	.align		8
        /*0088*/ 	.dword	_ZN34_INTERNAL_e59043fd_4_k_cu_988607c54cuda3std6ranges3__45__cpo3endE
	.align		8
        /*0090*/ 	.dword	_ZN34_INTERNAL_e59043fd_4_k_cu_988607c54cuda3std6ranges3__45__cpo6cbeginE
	.align		8
        /*0098*/ 	.dword	_ZN34_INTERNAL_e59043fd_4_k_cu_988607c54cuda3std6ranges3__45__cpo4cendE
	.align		8
        /*00a0*/ 	.dword	_ZN34_INTERNAL_e59043fd_4_k_cu_988607c54cuda3std6ranges3__45__cpo7advanceE
	.align		8
        /*00a8*/ 	.dword	_ZN34_INTERNAL_e59043fd_4_k_cu_988607c54cuda3std6ranges3__45__cpo9iter_swapE
	.align		8
        /*00b0*/ 	.dword	_ZN34_INTERNAL_e59043fd_4_k_cu_988607c54cuda3std6ranges3__45__cpo4nextE
	.align		8
        /*00b8*/ 	.dword	_ZN34_INTERNAL_e59043fd_4_k_cu_988607c54cuda3std6ranges3__45__cpo4prevE
	.align		8
        /*00c0*/ 	.dword	_ZN34_INTERNAL_e59043fd_4_k_cu_988607c54cuda3std6ranges3__45__cpo4dataE
	.align		8
        /*00c8*/ 	.dword	_ZN34_INTERNAL_e59043fd_4_k_cu_988607c54cuda3std6ranges3__45__cpo5cdataE
	.align		8
        /*00d0*/ 	.dword	_ZN34_INTERNAL_e59043fd_4_k_cu_988607c54cuda3std6ranges3__45__cpo4sizeE
	.align		8
        /*00d8*/ 	.dword	_ZN34_INTERNAL_e59043fd_4_k_cu_988607c54cuda3std6ranges3__45__cpo5ssizeE
	.align		8
        /*00e0*/ 	.dword	_ZN34_INTERNAL_e59043fd_4_k_cu_988607c54cuda3std6ranges3__45__cpo8distanceE
	.align		8
        /*00e8*/ 	.dword	_ZN34_INTERNAL_e59043fd_4_k_cu_988607c56thrust24THRUST_300001_SM_1000_NS8cuda_cub3parE
	.align		8
        /*00f0*/ 	.dword	_ZN34_INTERNAL_e59043fd_4_k_cu_988607c56thrust24THRUST_300001_SM_1000_NS8cuda_cub10par_nosyncE
	.align		8
        /*00f8*/ 	.dword	_ZN34_INTERNAL_e59043fd_4_k_cu_988607c56thrust24THRUST_300001_SM_1000_NS6system6detail10sequential3seqE
	.align		8
        /*0100*/ 	.dword	_ZN34_INTERNAL_e59043fd_4_k_cu_988607c56thrust24THRUST_300001_SM_1000_NS12placeholders2_1E
	.align		8
        /*0108*/ 	.dword	_ZN34_INTERNAL_e59043fd_4_k_cu_988607c56thrust24THRUST_300001_SM_1000_NS12placeholders2_2E
	.align		8
        /*0110*/ 	.dword	_ZN34_INTERNAL_e59043fd_4_k_cu_988607c56thrust24THRUST_300001_SM_1000_NS12placeholders2_3E
	.align		8
        /*0118*/ 	.dword	_ZN34_INTERNAL_e59043fd_4_k_cu_988607c56thrust24THRUST_300001_SM_1000_NS12placeholders2_4E
	.align		8
        /*0120*/ 	.dword	_ZN34_INTERNAL_e59043fd_4_k_cu_988607c56thrust24THRUST_300001_SM_1000_NS12placeholders2_5E
	.align		8
        /*0128*/ 	.dword	_ZN34_INTERNAL_e59043fd_4_k_cu_988607c56thrust24THRUST_300001_SM_1000_NS12placeholders2_6E
	.align		8
        /*0130*/ 	.dword	_ZN34_INTERNAL_e59043fd_4_k_cu_988607c56thrust24THRUST_300001_SM_1000_NS12placeholders2_7E
	.align		8
        /*0138*/ 	.dword	_ZN34_INTERNAL_e59043fd_4_k_cu_988607c56thrust24THRUST_300001_SM_1000_NS12placeholders2_8E
	.align		8
        /*0140*/ 	.dword	_ZN34_INTERNAL_e59043fd_4_k_cu_988607c56thrust24THRUST_300001_SM_1000_NS12placeholders2_9E
	.align		8
        /*0148*/ 	.dword	_ZN34_INTERNAL_e59043fd_4_k_cu_988607c56thrust24THRUST_300001_SM_1000_NS12placeholders3_10E
	.align		8
        /*0150*/ 	.dword	_ZN34_INTERNAL_e59043fd_4_k_cu_988607c56thrust24THRUST_300001_SM_1000_NS3seqE


//--------------------- .text._ZN3cub18CUB_300001_SM_10006detail6select23DeviceSelectSweepKernelINS2_10policy_hubIiNS0_8NullTypeEiLb0ELNS0_10SelectImplE0EE10Policy1000EN6thrust24THRUST_300001_SM_1000_NS6detail15normal_iteratorIPiEEPS5_NSC_INSA_10device_ptrIiEEEEPlNS0_13ScanTileStateIiLb1EEE7is_evenS5_iNS2_19streaming_context_tIlLb1EEELS6_0EEEvT0_T1_T2_T3_T4_T5_T6_T7_iT8_NS1_7vsmem_tE --------------------------
	.section	.text._ZN3cub18CUB_300001_SM_10006detail6select23DeviceSelectSweepKernelINS2_10policy_hubIiNS0_8NullTypeEiLb0ELNS0_10SelectImplE0EE10Policy1000EN6thrust24THRUST_300001_SM_1000_NS6detail15normal_iteratorIPiEEPS5_NSC_INSA_10device_ptrIiEEEEPlNS0_13ScanTileStateIiLb1EEE7is_evenS5_iNS2_19streaming_context_tIlLb1EEELS6_0EEEvT0_T1_T2_T3_T4_T5_T6_T7_iT8_NS1_7vsmem_tE,"ax",@progbits
	.align	128
        .global         _ZN3cub18CUB_300001_SM_10006detail6select23DeviceSelectSweepKernelINS2_10policy_hubIiNS0_8NullTypeEiLb0ELNS0_10SelectImplE0EE10Policy1000EN6thrust24THRUST_300001_SM_1000_NS6detail15normal_iteratorIPiEEPS5_NSC_INSA_10device_ptrIiEEEEPlNS0_13ScanTileStateIiLb1EEE7is_evenS5_iNS2_19streaming_context_tIlLb1EEELS6_0EEEvT0_T1_T2_T3_T4_T5_T6_T7_iT8_NS1_7vsmem_tE
        .type           _ZN3cub18CUB_300001_SM_10006detail6select23DeviceSelectSweepKernelINS2_10policy_hubIiNS0_8NullTypeEiLb0ELNS0_10SelectImplE0EE10Policy1000EN6thrust24THRUST_300001_SM_1000_NS6detail15normal_iteratorIPiEEPS5_NSC_INSA_10device_ptrIiEEEEPlNS0_13ScanTileStateIiLb1EEE7is_evenS5_iNS2_19streaming_context_tIlLb1EEELS6_0EEEvT0_T1_T2_T3_T4_T5_T6_T7_iT8_NS1_7vsmem_tE,@function
        .size           _ZN3cub18CUB_300001_SM_10006detail6select23DeviceSelectSweepKernelINS2_10policy_hubIiNS0_8NullTypeEiLb0ELNS0_10SelectImplE0EE10Policy1000EN6thrust24THRUST_300001_SM_1000_NS6detail15normal_iteratorIPiEEPS5_NSC_INSA_10device_ptrIiEEEEPlNS0_13ScanTileStateIiLb1EEE7is_evenS5_iNS2_19streaming_context_tIlLb1EEELS6_0EEEvT0_T1_T2_T3_T4_T5_T6_T7_iT8_NS1_7vsmem_tE,(.L_x_293 - _ZN3cub18CUB_300001_SM_10006detail6select23DeviceSelectSweepKernelINS2_10policy_hubIiNS0_8NullTypeEiLb0ELNS0_10SelectImplE0EE10Policy1000EN6thrust24THRUST_300001_SM_1000_NS6detail15normal_iteratorIPiEEPS5_NSC_INSA_10device_ptrIiEEEEPlNS0_13ScanTileStateIiLb1EEE7is_evenS5_iNS2_19streaming_context_tIlLb1EEELS6_0EEEvT0_T1_T2_T3_T4_T5_T6_T7_iT8_NS1_7vsmem_tE)
        .other          _ZN3cub18CUB_300001_SM_10006detail6select23DeviceSelectSweepKernelINS2_10policy_hubIiNS0_8NullTypeEiLb0ELNS0_10SelectImplE0EE10Policy1000EN6thrust24THRUST_300001_SM_1000_NS6detail15normal_iteratorIPiEEPS5_NSC_INSA_10device_ptrIiEEEEPlNS0_13ScanTileStateIiLb1EEE7is_evenS5_iNS2_19streaming_context_tIlLb1EEELS6_0EEEvT0_T1_T2_T3_T4_T5_T6_T7_iT8_NS1_7vsmem_tE,@"STO_CUDA_ENTRY STV_DEFAULT"
_ZN3cub18CUB_300001_SM_10006detail6select23DeviceSelectSweepKernelINS2_10policy_hubIiNS0_8NullTypeEiLb0ELNS0_10SelectImplE0EE10Policy1000EN6thrust24THRUST_300001_SM_1000_NS6detail15normal_iteratorIPiEEPS5_NSC_INSA_10device_ptrIiEEEEPlNS0_13ScanTileStateIiLb1EEE7is_evenS5_iNS2_19streaming_context_tIlLb1EEELS6_0EEEvT0_T1_T2_T3_T4_T5_T6_T7_iT8_NS1_7vsmem_tE:
.text._ZN3cub18CUB_300001_SM_10006detail6select23DeviceSelectSweepKernelINS2_10policy_hubIiNS0_8NullTypeEiLb0ELNS0_10SelectImplE0EE10Policy1000EN6thrust24THRUST_300001_SM_1000_NS6detail15normal_iteratorIPiEEPS5_NSC_INSA_10device_ptrIiEEEEPlNS0_13ScanTileStateIiLb1EEE7is_evenS5_iNS2_19streaming_context_tIlLb1EEELS6_0EEEvT0_T1_T2_T3_T4_T5_T6_T7_iT8_NS1_7vsmem_tE:
[----:B------:R-:W0:Y:S08]  /*0000*/  LDC R1, c[0x0][0x37c] ;  /* 0x0000df00ff017b82 */ /* 0x000e300000000800 */
[----:B------:R-:W-:Y:S01]  /*0010*/  S2UR UR4, SR_CTAID.X ;  /* 0x00000000000479c3 */ /* 0x000fe20000002500 */
[----:B------:R-:W1:Y:S01]  /*0020*/  LDCU UR5, c[0x0][0x374] ;  /* 0x00006e80ff0577ac */ /* 0x000e620008000800 */
[----:B0-----:R-:W-:Y:S01]  /*0030*/  VIADD R1, R1, 0xffffffe8 ;  /* 0xffffffe801017836 */ /* 0x001fe20000000000 */
[----:B------:R-:W0:Y:S05]  /*0040*/  LDCU UR7, c[0x0][0x3b0] ;  /* 0x00007600ff0777ac */ /* 0x000e2a0008000800 */
[----:B------:R-:W1:Y:S01]  /*0050*/  S2UR UR6, SR_CTAID.Y ;  /* 0x00000000000679c3 */ /* 0x000e620000002600 */
[----:B------:R-:W2:Y:S01]  /*0060*/  LDCU.64 UR8, c[0x0][0x358] ;  /* 0x00006b00ff0877ac */ /* 0x000ea20008000a00 */
[----:B-1----:R-:W-:-:S02]  /*0070*/  UIMAD UR4, UR4, UR5, UR6 ;  /* 0x00000005040472a4 */ /* 0x002fc4000f8e0206 */
[----:B0-----:R-:W-:Y:S02]  /*0080*/  UIADD3 UR5, UPT, UPT, UR7, -0x1, URZ ;  /* 0xffffffff07057890 */ /* 0x001fe4000fffe0ff */
[----:B------:R-:W-:Y:S02]  /*0090*/  UIMAD UR6, UR4, 0x1680, URZ ;  /* 0x00001680040678a4 */ /* 0x000fe4000f8e02ff */
[----:B------:R-:W-:Y:S02]  /*00a0*/  UISETP.GE.AND UP0, UPT, UR4, UR5, UPT ;  /* 0x000000050400728c */ /* 0x000fe4000bf06270 */
[----:B------:R-:W-:-:S07]  /*00b0*/  IMAD.U32 R24, RZ, RZ, UR4 ;  /* 0x00000004ff187e24 */ /* 0x000fce000f8e00ff */
[----:B--2---:R-:W-:Y:S05]  /*00c0*/  BRA.U UP0, `(.L_x_0) ;  /* 0x0000005100ac7547 */ /* 0x004fea000b800000 */
[----:B------:R-:W-:-:S13]  /*00d0*/  ISETP.NE.AND P0, PT, R24, RZ, PT ;  /* 0x000000ff1800720c */ /* 0x000fda0003f05270 */
[----:B------:R-:W-:Y:S05]  /*00e0*/  @P0 BRA `(.L_x_1) ;  /* 0x0000002000c80947 */ /* 0x000fea0003800000 */
[----:B------:R-:W0:Y:S01]  /*00f0*/  S2R R46, SR_TID.X ;  /* 0x00000000002e7919 */ /* 0x000e220000002100 */
[----:B------:R-:W1:Y:S01]  /*0100*/  LDC.64 R4, c[0x0][0x3c8] ;  /* 0x0000f200ff047b82 */ /* 0x000e620000000a00 */
[----:B------:R-:W2:Y:S01]  /*0110*/  LDCU.U8 UR7, c[0x0][0x3b8] ;  /* 0x00007700ff0777ac */ /* 0x000ea20008000000 */
[----:B------:R-:W3:Y:S01]  /*0120*/  LDCU.64 UR4, c[0x0][0x380] ;  /* 0x00007000ff0477ac */ /* 0x000ee20008000a00 */
[----:B--2---:R-:W-:-:S04]  /*0130*/  ISETP.NE.AND P0, PT, RZ, UR7, PT ;  /* 0x00000007ff007c0c */ /* 0x004fc8000bf05270 */
[----:B-1----:R-:W-:Y:S02]  /*0140*/  SEL R2, R5, RZ, !P0 ;  /* 0x000000ff05027207 */ /* 0x002fe40004000000 */
[C---:B0-----:R-:W-:Y:S02]  /*0150*/  LOP3.LUT R0, R46.reuse, 0x1f, RZ, 0xc0, !PT ;  /* 0x0000001f2e007812 */ /* 0x041fe400078ec0ff */
[----:B------:R-:W-:-:S05]  /*0160*/  LOP3.LUT R3, R46, 0x3e0, RZ, 0xc0, !PT ;  /* 0x000003e02e037812 */ /* 0x000fca00078ec0ff */
[----:B------:R-:W-:Y:S01]  /*0170*/  IMAD R0, R3, 0xf, R0 ;  /* 0x0000000f03007824 */ /* 0x000fe200078e0200 */
[----:B------:R-:W-:-:S04]  /*0180*/  SEL R3, R4, RZ, !P0 ;  /* 0x000000ff04037207 */ /* 0x000fc80004000000 */
[----:B------:R-:W-:-:S04]  /*0190*/  IADD3 R0, P0, P1, R0, UR6, R3 ;  /* 0x0000000600007c10 */ /* 0x000fc8000f91e003 */
[----:B------:R-:W-:Y:S02]  /*01a0*/  IADD3.X R3, PT, PT, RZ, R2, RZ, P0, P1 ;  /* 0x00000002ff037210 */ /* 0x000fe400007e24ff */
[----:B---3--:R-:W-:-:S04]  /*01b0*/  LEA R2, P0, R0, UR4, 0x2 ;  /* 0x0000000400027c11 */ /* 0x008fc8000f8010ff */
[----:B------:R-:W-:-:S05]  /*01c0*/  LEA.HI.X R3, R0, UR5, R3, 0x2, P0 ;  /* 0x0000000500037c11 */ /* 0x000fca00080f1403 */
[----:B------:R-:W2:Y:S04]  /*01d0*/  LDG.E R0, desc[UR8][R2.64] ;  /* 0x0000000802007981 */ /* 0x000ea8000c1e1900 */
[----:B------:R-:W3:Y:S04]  /*01e0*/  LDG.E R4, desc[UR8][R2.64+0x80] ;  /* 0x0000800802047981 */ /* 0x000ee8000c1e1900 */
[----:B------:R-:W4:Y:S04]  /*01f0*/  LDG.E R5, desc[UR8][R2.64+0x100] ;  /* 0x0001000802057981 */ /* 0x000f28000c1e1900 */
[----:B------:R-:W5:Y:S04]  /*0200*/  LDG.E R6, desc[UR8][R2.64+0x180] ;  /* 0x0001800802067981 */ /* 0x000f68000c1e1900 */
        /* <DEDUP_REMOVED lines=10> */
[----:B------:R-:W5:Y:S01]  /*02b0*/  LDG.E R17, desc[UR8][R2.64+0x700] ;  /* 0x0007000802117981 */ /* 0x000f62000c1e1900 */
[----:B------:R-:W0:Y:S01]  /*02c0*/  S2UR UR5, SR_CgaCtaId ;  /* 0x00000000000579c3 */ /* 0x000e220000008800 */
[----:B------:R-:W-:Y:S01]  /*02d0*/  SHF.R.U32.HI R33, RZ, 0x5, R46 ;  /* 0x00000005ff217819 */ /* 0x000fe2000001162e */
[----:B------:R-:W-:Y:S01]  /*02e0*/  UMOV UR4, 0x400 ;  /* 0x0000040000047882 */ /* 0x000fe20000000000 */
[----:B------:R-:W1:Y:S02]  /*02f0*/  S2R R26, SR_LANEID ;  /* 0x00000000001a7919 */ /* 0x000e640000000000 */
[C---:B------:R-:W-:Y:S01]  /*0300*/  ISETP.NE.AND P2, PT, R33.reuse, 0x6, PT ;  /* 0x000000062100780c */ /* 0x040fe20003f45270 */
[----:B0-----:R-:W-:Y:S01]  /*0310*/  ULEA UR4, UR5, UR4, 0x18 ;  /* 0x0000000405047291 */ /* 0x001fe2000f8ec0ff */
[----:B-1----:R-:W-:Y:S01]  /*0320*/  IMAD R18, R33, 0x1e0, R26 ;  /* 0x000001e021127824 */ /* 0x002fe200078e021a */
[----:B------:R-:W-:-:S02]  /*0330*/  ISETP.NE.AND P1, PT, R26, 0x1f, PT ;  /* 0x0000001f1a00780c */ /* 0x000fc40003f25270 */
[----:B------:R-:W-:Y:S02]  /*0340*/  ISETP.NE.AND P3, PT, R26, RZ, PT ;  /* 0x000000ff1a00720c */ /* 0x000fe40003f65270 */
[----:B------:R-:W-:-:S05]  /*0350*/  LEA R19, R18, UR4, 0x2 ;  /* 0x0000000412137c11 */ /* 0x000fca000f8e10ff */
[----:B------:R-:W-:-:S04]  /*0360*/  IMAD R18, R26, 0x38, R19 ;  /* 0x000000381a127824 */ /* 0x000fc800078e0213 */
[----:B------:R-:W-:Y:S01]  /*0370*/  @!P1 LEA R42, R33, UR4, 0x2 ;  /* 0x00000004212a9c11 */ /* 0x000fe2000f8e10ff */
[----:B--2---:R-:W-:Y:S04]  /*0380*/  STS [R19], R0 ;  /* 0x0000000013007388 */ /* 0x004fe80000000800 */
[----:B---3--:R-:W-:Y:S04]  /*0390*/  STS [R19+0x80], R4 ;  /* 0x0000800413007388 */ /* 0x008fe80000000800 */
[----:B----4-:R-:W-:Y:S04]  /*03a0*/  STS [R19+0x100], R5 ;  /* 0x0001000513007388 */ /* 0x010fe80000000800 */
[----:B-----5:R-:W-:Y:S04]  /*03b0*/  STS [R19+0x180], R6 ;  /* 0x0001800613007388 */ /* 0x020fe80000000800 */
[----:B------:R-:W-:Y:S04]  /*03c0*/  STS [R19+0x200], R7 ;  /* 0x0002000713007388 */ /* 0x000fe80000000800 */
        /* <DEDUP_REMOVED lines=9> */
[----:B------:R-:W-:Y:S01]  /*0460*/  STS [R19+0x700], R17 ;  /* 0x0007001113007388 */ /* 0x000fe20000000800 */
[----:B------:R-:W-:-:S03]  /*0470*/  NOP ;  /* 0x0000000000007918 */ /* 0x000fc60000000000 */
[----:B------:R-:W0:Y:S04]  /*0480*/  LDS R45, [R18] ;  /* 0x00000000122d7984 */ /* 0x000e280000000800 */
[----:B------:R-:W1:Y:S04]  /*0490*/  LDS R41, [R18+0x4] ;  /* 0x0000040012297984 */ /* 0x000e680000000800 */
[----:B------:R-:W2:Y:S04]  /*04a0*/  LDS R25, [R18+0x8] ;  /* 0x0000080012197984 */ /* 0x000ea80000000800 */
[----:B------:R-:W3:Y:S04]  /*04b0*/  LDS R24, [R18+0xc] ;  /* 0x00000c0012187984 */ /* 0x000ee80000000800 */
[----:B------:R-:W4:Y:S04]  /*04c0*/  LDS R11, [R18+0x10] ;  /* 0x00001000120b7984 */ /* 0x000f280000000800 */
[----:B------:R-:W5:Y:S04]  /*04d0*/  LDS R10, [R18+0x14] ;  /* 0x00001400120a7984 */ /* 0x000f680000000800 */
[----:B------:R-:W5:Y:S04]  /*04e0*/  LDS R9, [R18+0x18] ;  /* 0x0000180012097984 */ /* 0x000f680000000800 */
[----:B------:R-:W5:Y:S04]  /*04f0*/  LDS R8, [R18+0x1c] ;  /* 0x00001c0012087984 */ /* 0x000f680000000800 */
[----:B------:R-:W5:Y:S04]  /*0500*/  LDS R7, [R18+0x20] ;  /* 0x0000200012077984 */ /* 0x000f680000000800 */
[----:B------:R-:W5:Y:S04]  /*0510*/  LDS R6, [R18+0x24] ;  /* 0x0000240012067984 */ /* 0x000f680000000800 */
[----:B------:R-:W5:Y:S01]  /*0520*/  LDS R5, [R18+0x28] ;  /* 0x0000280012057984 */ /* 0x000f620000000800 */
[----:B0-----:R-:W-:-:S02]  /*0530*/  LOP3.LUT R43, R45, 0x1, RZ, 0xc, !PT ;  /* 0x000000012d2b7812 */ /* 0x001fc400078e0cff */
[----:B------:R-:W-:Y:S01]  /*0540*/  LOP3.LUT R48, R45, 0x1, RZ, 0xc0, !PT ;  /* 0x000000012d307812 */ /* 0x000fe200078ec0ff */
[----:B------:R-:W0:Y:S01]  /*0550*/  LDS R4, [R18+0x2c] ;  /* 0x00002c0012047984 */ /* 0x000e220000000800 */
[C---:B-1----:R-:W-:Y:S02]  /*0560*/  LOP3.LUT R40, R41.reuse, 0x1, RZ, 0xc, !PT ;  /* 0x0000000129287812 */ /* 0x042fe400078e0cff */
[----:B------:R-:W-:Y:S01]  /*0570*/  LOP3.LUT R44, R41, 0x1, RZ, 0xc0, !PT ;  /* 0x00000001292c7812 */ /* 0x000fe200078ec0ff */
[----:B------:R-:W1:Y:S01]  /*0580*/  LDS R3, [R18+0x30] ;  /* 0x0000300012037984 */ /* 0x000e620000000800 */
[----:B--2---:R-:W-:Y:S01]  /*0590*/  LOP3.LUT R49, R25, 0x1, RZ, 0xc, !PT ;  /* 0x0000000119317812 */ /* 0x004fe200078e0cff */
[----:B------:R-:W-:Y:S02]  /*05a0*/  IMAD.IADD R40, R43, 0x1, R40 ;  /* 0x000000012b287824 */ /* 0x000fe400078e0228 */
[----:B------:R-:W2:Y:S01]  /*05b0*/  LDS R2, [R18+0x34] ;  /* 0x0000340012027984 */ /* 0x000ea20000000800 */
[----:B---3--:R-:W-:-:S03]  /*05c0*/  LOP3.LUT R27, R24, 0x1, RZ, 0xc, !PT ;  /* 0x00000001181b7812 */ /* 0x008fc600078e0cff */
[----:B------:R-:W3:Y:S01]  /*05d0*/  LDS R0, [R18+0x38] ;  /* 0x0000380012007984 */ /* 0x000ee20000000800 */
[----:B----4-:R-:W-:Y:S02]  /*05e0*/  LOP3.LUT R28, R11, 0x1, RZ, 0xc, !PT ;  /* 0x000000010b1c7812 */ /* 0x010fe400078e0cff */
[----:B------:R-:W-:Y:S01]  /*05f0*/  IADD3 R27, PT, PT, R27, R49, R40 ;  /* 0x000000311b1b7210 */ /* 0x000fe20007ffe028 */
[----:B------:R-:W-:Y:S01]  /*0600*/  BAR.SYNC.DEFER_BLOCKING 0x0 ;  /* 0x0000000000007b1d */ /* 0x000fe20000010000 */
[----:B-----5:R-:W-:-:S03]  /*0610*/  LOP3.LUT R29, R10, 0x1, RZ, 0xc, !PT ;  /* 0x000000010a1d7812 */ /* 0x020fc600078e0cff */
[----:B------:R-:W-:Y:S01]  /*0620*/  IMAD.IADD R28, R28, 0x1, R27 ;  /* 0x000000011c1c7824 */ /* 0x000fe200078e021b */
[----:B------:R-:W-:-:S03]  /*0630*/  LOP3.LUT R12, R9, 0x1, RZ, 0xc, !PT ;  /* 0x00000001090c7812 */ /* 0x000fc600078e0cff */
        /* <DEDUP_REMOVED lines=9> */
[----:B0-----:R-:W-:Y:S02]  /*06d0*/  LOP3.LUT R50, R4, 0x1, RZ, 0xc, !PT ;  /* 0x0000000104327812 */ /* 0x001fe400078e0cff */
[----:B-1----:R-:W-:Y:S02]  /*06e0*/  LOP3.LUT R13, R3, 0x1, RZ, 0xc, !PT ;  /* 0x00000001030d7812 */ /* 0x002fe400078e0cff */
[----:B------:R-:W-:Y:S02]  /*06f0*/  IADD3 R50, PT, PT, R50, R39, R34 ;  /* 0x0000002732327210 */ /* 0x000fe40007ffe022 */
[C---:B--2---:R-:W-:Y:S02]  /*0700*/  LOP3.LUT R15, R2.reuse, 0x1, RZ, 0xc, !PT ;  /* 0x00000001020f7812 */ /* 0x044fe400078e0cff */
[----:B------:R-:W-:Y:S01]  /*0710*/  LOP3.LUT R26, R2, 0x1, RZ, 0xc0, !PT ;  /* 0x00000001021a7812 */ /* 0x000fe200078ec0ff */
[----:B------:R-:W-:Y:S01]  /*0720*/  IMAD.IADD R36, R13, 0x1, R50 ;  /* 0x000000010d247824 */ /* 0x000fe200078e0232 */
[----:B---3--:R-:W-:-:S03]  /*0730*/  LOP3.LUT R13, R0, 0x1, RZ, 0xc, !PT ;  /* 0x00000001000d7812 */ /* 0x008fc600078e0cff */
[----:B------:R-:W-:-:S04]  /*0740*/  IMAD.IADD R38, R15, 0x1, R36 ;  /* 0x000000010f267824 */ /* 0x000fc800078e0224 */
[----:B------:R-:W-:-:S05]  /*0750*/  IMAD.IADD R32, R13, 0x1, R38 ;  /* 0x000000010d207824 */ /* 0x000fca00078e0226 */
[----:B------:R-:W0:Y:S02]  /*0760*/  SHFL.UP P0, R13, R32, 0x1, RZ ;  /* 0x04200000200d7989 */ /* 0x000e2400000000ff */
[----:B0-----:R-:W-:-:S05]  /*0770*/  @P0 IMAD.IADD R13, R32, 0x1, R13 ;  /* 0x00000001200d0824 */ /* 0x001fca00078e020d */
[----:B------:R-:W0:Y:S02]  /*0780*/  SHFL.UP P0, R12, R13, 0x2, RZ ;  /* 0x044000000d0c7989 */ /* 0x000e2400000000ff */
[----:B0-----:R-:W-:-:S05]  /*0790*/  @P0 IMAD.IADD R12, R13, 0x1, R12 ;  /* 0x000000010d0c0824 */ /* 0x001fca00078e020c */
[----:B------:R-:W0:Y:S02]  /*07a0*/  SHFL.UP P0, R21, R12, 0x4, RZ ;  /* 0x048000000c157989 */ /* 0x000e2400000000ff */
[----:B0-----:R-:W-:-:S05]  /*07b0*/  @P0 IMAD.IADD R21, R12, 0x1, R21 ;  /* 0x000000010c150824 */ /* 0x001fca00078e0215 */
[----:B------:R-:W0:Y:S02]  /*07c0*/  SHFL.UP P0, R30, R21, 0x8, RZ ;  /* 0x05000000151e7989 */ /* 0x000e2400000000ff */
[----:B0-----:R-:W-:-:S05]  /*07d0*/  @P0 IMAD.IADD R30, R21, 0x1, R30 ;  /* 0x00000001151e0824 */ /* 0x001fca00078e021e */
[----:B------:R-:W0:Y:S02]  /*07e0*/  SHFL.UP P0, R47, R30, 0x10, RZ ;  /* 0x060000001e2f7989 */ /* 0x000e2400000000ff */
[----:B0-----:R-:W-:Y:S01]  /*07f0*/  @P0 IMAD.IADD R47, R30, 0x1, R47 ;  /* 0x000000011e2f0824 */ /* 0x001fe200078e022f */
[----:B------:R-:W-:-:S04]  /*0800*/  ISETP.NE.AND P0, PT, R33, 0x2, PT ;  /* 0x000000022100780c */ /* 0x000fc80003f05270 */
[----:B------:R0:W-:Y:S01]  /*0810*/  @!P1 STS [R42], R47 ;  /* 0x0000002f2a009388 */ /* 0x0001e20000000800 */
[----:B------:R-:W-:Y:S01]  /*0820*/  BAR.SYNC.DEFER_BLOCKING 0x0 ;  /* 0x0000000000007b1d */ /* 0x000fe20000010000 */
[----:B------:R-:W-:Y:S01]  /*0830*/  ISETP.NE.AND P1, PT, R33, 0x3, PT ;  /* 0x000000032100780c */ /* 0x000fe20003f25270 */
[----:B0-----:R-:W-:-:S05]  /*0840*/  IMAD.IADD R47, R47, 0x1, -R32 ;  /* 0x000000012f2f7824 */ /* 0x001fca00078e0a20 */
[----:B------:R-:W-:Y:S01]  /*0850*/  SEL R47, R47, RZ, P3 ;  /* 0x000000ff2f2f7207 */ /* 0x000fe20001800000 */
[----:B------:R-:W0:Y:S04]  /*0860*/  LDS.128 R12, [UR4] ;  /* 0x00000004ff0c7984 */ /* 0x000e280008000c00 */
[----:B------:R-:W1:Y:S04]  /*0870*/  LDS.128 R16, [UR4+0x10] ;  /* 0x00001004ff107984 */ /* 0x000e680008000c00 */
[----:B------:R-:W2:Y:S01]  /*0880*/  LDS.128 R20, [UR4+0x20] ;  /* 0x00002004ff147984 */ /* 0x000ea20008000c00 */
[----:B0-----:R-:W-:-:S05]  /*0890*/  IMAD.IADD R31, R12, 0x1, R13 ;  /* 0x000000010c1f7824 */ /* 0x001fca00078e020d */
[----:B------:R-:W-:Y:S01]  /*08a0*/  SEL R30, R31, R12, !P0 ;  /* 0x0000000c1f1e7207 */ /* 0x000fe20004000000 */
[----:B------:R-:W-:Y:S01]  /*08b0*/  IMAD.IADD R31, R14, 0x1, R31 ;  /* 0x000000010e1f7824 */ /* 0x000fe200078e021f */
[----:B------:R-:W-:-:S04]  /*08c0*/  ISETP.NE.AND P0, PT, R33, 0x4, PT ;  /* 0x000000042100780c */ /* 0x000fc80003f05270 */
[----:B------:R-:W-:Y:S01]  /*08d0*/  SEL R30, R31, R30, !P1 ;  /* 0x0000001e1f1e7207 */ /* 0x000fe20004800000 */
[----:B------:R-:W-:Y:S01]  /*08e0*/  IMAD.IADD R31, R15, 0x1, R31 ;  /* 0x000000010f1f7824 */ /* 0x000fe200078e021f */
[----:B------:R-:W-:-:S04]  /*08f0*/  ISETP.NE.AND P1, PT, R33, 0x5, PT ;  /* 0x000000052100780c */ /* 0x000fc80003f25270 */
[C---:B------:R-:W-:Y:S01]  /*0900*/  SEL R30, R31.reuse, R30, !P0 ;  /* 0x0000001e1f1e7207 */ /* 0x040fe20004000000 */
[----:B-1----:R-:W-:Y:S01]  /*0910*/  IMAD.IADD R31, R31, 0x1, R16 ;  /* 0x000000011f1f7824 */ /* 0x002fe200078e0210 */
[----:B------:R-:W-:-:S04]  /*0920*/  ISETP.NE.AND P0, PT, R46, RZ, PT ;  /* 0x000000ff2e00720c */ /* 0x000fc80003f05270 */
[----:B------:R-:W-:Y:S01]  /*0930*/  SEL R30, R31, R30, !P1 ;  /* 0x0000001e1f1e7207 */ /* 0x000fe20004800000 */
[----:B------:R-:W-:Y:S01]  /*0940*/  IMAD.IADD R31, R17, 0x1, R31 ;  /* 0x00000001111f7824 */ /* 0x000fe200078e021f */
[----:B------:R-:W-:-:S04]  /*0950*/  ISETP.NE.AND P1, PT, R33, 0x7, PT ;  /* 0x000000072100780c */ /* 0x000fc80003f25270 */
[----:B------:R-:W-:Y:S01]  /*0960*/  SEL R30, R31, R30, !P2 ;  /* 0x0000001e1f1e7207 */ /* 0x000fe20005000000 */
[----:B------:R-:W-:Y:S01]  /*0970*/  IMAD.IADD R31, R18, 0x1, R31 ;  /* 0x00000001121f7824 */ /* 0x000fe200078e021f */
[----:B------:R-:W-:Y:S01]  /*0980*/  ISETP.NE.AND P2, PT, R33, 0x8, PT ;  /* 0x000000082100780c */ /* 0x000fe20003f45270 */
[----:B------:R-:W-:Y:S02]  /*0990*/  @!P0 IMAD.MOV.U32 R32, RZ, RZ, 0x65 ;  /* 0x00000065ff208424 */ /* 0x000fe400078e00ff */
[----:B------:R-:W-:Y:S01]  /*09a0*/  IMAD.IADD R51, R19, 0x1, R31 ;  /* 0x0000000113337824 */ /* 0x000fe200078e021f */
[----:B------:R-:W-:Y:S02]  /*09b0*/  SEL R42, R31, R30, !P1 ;  /* 0x0000001e1f2a7207 */ /* 0x000fe40004800000 */
[----:B------:R-:W0:Y:S01]  /*09c0*/  @!P0 LDC.64 R30, c[0x0][0x3a0] ;  /* 0x0000e800ff1e8b82 */ /* 0x000e220000000a00 */
[----:B------:R-:W-:Y:S02]  /*09d0*/  ISETP.NE.AND P1, PT, R33, 0x9, PT ;  /* 0x000000092100780c */ /* 0x000fe40003f25270 */
[C---:B------:R-:W-:Y:S01]  /*09e0*/  SEL R42, R51.reuse, R42, !P2 ;  /* 0x0000002a332a7207 */ /* 0x040fe20005000000 */
[----:B--2---:R-:W-:Y:S01]  /*09f0*/  IMAD.IADD R51, R51, 0x1, R20 ;  /* 0x0000000133337824 */ /* 0x004fe200078e0214 */
[----:B------:R-:W-:-:S04]  /*0a00*/  ISETP.NE.AND P2, PT, R33, 0xa, PT ;  /* 0x0000000a2100780c */ /* 0x000fc80003f45270 */
[----:B------:R-:W-:Y:S01]  /*0a10*/  SEL R42, R51, R42, !P1 ;  /* 0x0000002a332a7207 */ /* 0x000fe20004800000 */
[----:B------:R-:W-:Y:S01]  /*0a20*/  IMAD.IADD R51, R21, 0x1, R51 ;  /* 0x0000000115337824 */ /* 0x000fe200078e0233 */
[----:B------:R-:W-:-:S03]  /*0a30*/  ISETP.NE.AND P1, PT, R33, 0xb, PT ;  /* 0x0000000b2100780c */ /* 0x000fc60003f25270 */
[----:B------:R-:W-:Y:S01]  /*0a40*/  IMAD.IADD R33, R22, 0x1, R51 ;  /* 0x0000000116217824 */ /* 0x000fe200078e0233 */
[----:B------:R-:W-:Y:S02]  /*0a50*/  SEL R42, R51, R42, !P2 ;  /* 0x0000002a332a7207 */ /* 0x000fe40005000000 */
[----:B------:R-:W-:Y:S02]  /*0a60*/  ISETP.GE.U32.AND P2, PT, R46, 0x20, PT ;  /* 0x000000202e00780c */ /* 0x000fe40003f46070 */
[----:B------:R-:W-:Y:S01]  /*0a70*/  SEL R42, R33, R42, !P1 ;  /* 0x0000002a212a7207 */ /* 0x000fe20004800000 */
[----:B------:R-:W-:-:S03]  /*0a80*/  IMAD.IADD R33, R23, 0x1, R33 ;  /* 0x0000000117217824 */ /* 0x000fc600078e0221 */
[----:B------:R-:W-:Y:S02]  /*0a90*/  SEL R42, R42, RZ, P2 ;  /* 0x000000ff2a2a7207 */ /* 0x000fe40001000000 */
[----:B0-----:R0:W-:Y:S01]  /*0aa0*/  @!P0 ST.E.64.STRONG.GPU desc[UR8][R30.64+0x100], R32 ;  /* 0x000100201e008985 */ /* 0x0011e2000c10fb08 */
[----:B------:R-:W-:Y:S02]  /*0ab0*/  ISETP.GT.AND P0, PT, R33, 0x180, PT ;  /* 0x000001802100780c */ /* 0x000fe40003f04270 */
[----:B------:R-:W-:Y:S01]  /*0ac0*/  IMAD.IADD R47, R42, 0x1, R47 ;  /* 0x000000012a2f7824 */ /* 0x000fe200078e022f */
[----:B------:R-:W-:-:S03]  /*0ad0*/  LOP3.LUT R42, R25, 0x1, RZ, 0xc0, !PT ;  /* 0x00000001192a7812 */ /* 0x000fc600078ec0ff */
[--C-:B------:R-:W-:Y:S02]  /*0ae0*/  IMAD.IADD R40, R40, 0x1, R47.reuse ;  /* 0x0000000128287824 */ /* 0x100fe400078e022f */
[--C-:B------:R-:W-:Y:S02]  /*0af0*/  IMAD.IADD R34, R34, 0x1, R47.reuse ;  /* 0x0000000122227824 */ /* 0x100fe400078e022f */
[--C-:B------:R-:W-:Y:S02]  /*0b00*/  IMAD.IADD R43, R43, 0x1, R47.reuse ;  /* 0x000000012b2b7824 */ /* 0x100fe400078e022f */
[--C-:B------:R-:W-:Y:S02]  /*0b10*/  IMAD.IADD R27, R27, 0x1, R47.reuse ;  /* 0x000000011b1b7824 */ /* 0x100fe400078e022f */
[--C-:B0-----:R-:W-:Y:S02]  /*0b20*/  IMAD.IADD R30, R37, 0x1, R47.reuse ;  /* 0x00000001251e7824 */ /* 0x101fe400078e022f */
[----:B------:R-:W-:-:S02]  /*0b30*/  IMAD.IADD R31, R35, 0x1, R47 ;  /* 0x00000001231f7824 */ /* 0x000fc400078e022f */
[--C-:B------:R-:W-:Y:S02]  /*0b40*/  IMAD.IADD R37, R38, 0x1, R47.reuse ;  /* 0x0000000126257824 */ /* 0x100fe400078e022f */
[--C-:B------:R-:W-:Y:S02]  /*0b50*/  IMAD.IADD R28, R28, 0x1, R47.reuse ;  /* 0x000000011c1c7824 */ /* 0x100fe400078e022f */
[--C-:B------:R-:W-:Y:S02]  /*0b60*/  IMAD.IADD R29, R29, 0x1, R47.reuse ;  /* 0x000000011d1d7824 */ /* 0x100fe400078e022f */
[--C-:B------:R-:W-:Y:S02]  /*0b70*/  IMAD.IADD R32, R52, 0x1, R47.reuse ;  /* 0x0000000134207824 */ /* 0x100fe400078e022f */
[--C-:B------:R-:W-:Y:S02]  /*0b80*/  IMAD.IADD R35, R50, 0x1, R47.reuse ;  /* 0x0000000132237824 */ /* 0x100fe400078e022f */
[----:B------:R-:W-:-:S02]  /*0b90*/  IMAD.IADD R36, R36, 0x1, R47 ;  /* 0x0000000124247824 */ /* 0x000fc400078e022f */
[----:B------:R-:W-:Y:S02]  /*0ba0*/  IMAD.IADD R38, R49, 0x1, R40 ;  /* 0x0000000131267824 */ /* 0x000fe400078e0228 */
[----:B------:R-:W-:Y:S01]  /*0bb0*/  IMAD.IADD R39, R39, 0x1, R34 ;  /* 0x0000000127277824 */ /* 0x000fe200078e0222 */
[----:B------:R-:W-:Y:S06]  /*0bc0*/  @P0 BRA `(.L_x_2) ;  /* 0x0000000c00ac0947 */ /* 0x000fec0003800000 */
[----:B------:R-:W-:Y:S01]  /*0bd0*/  ISETP.NE.AND P0, PT, R48, RZ, PT ;  /* 0x000000ff3000720c */ /* 0x000fe20003f05270 */
[----:B------:R-:W-:-:S12]  /*0be0*/  BSSY.RECONVERGENT B0, `(.L_x_3) ;  /* 0x000000d000007945 */ /* 0x000fd80003800200 */
[----:B------:R-:W-:Y:S05]  /*0bf0*/  @P0 BRA `(.L_x_4) ;  /* 0x00000000002c0947 */ /* 0x000fea0003800000 */
[----:B------:R-:W-:Y:S01]  /*0c00*/  UISETP.NE.AND UP0, UPT, UR7, URZ, UPT ;  /* 0x000000ff0700728c */ /* 0x000fe2000bf05270 */
[----:B------:R-:W-:Y:S01]  /*0c10*/  CS2R R12, SRZ ;  /* 0x00000000000c7805 */ /* 0x000fe2000001ff00 */
[----:B------:R-:W0:Y:S07]  /*0c20*/  LDCU.64 UR4, c[0x0][0x390] ;  /* 0x00007200ff0477ac */ /* 0x000e2e0008000a00 */
[----:B------:R-:W-:Y:S05]  /*0c30*/  BRA.U UP0, `(.L_x_5) ;  /* 0x0000000100087547 */ /* 0x000fea000b800000 */
[----:B------:R-:W1:Y:S02]  /*0c40*/  LDC.64 R12, c[0x0][0x3d0] ;  /* 0x0000f400ff0c7b82 */ /* 0x000e640000000a00 */
[----:B-1----:R-:W5:Y:S02]  /*0c50*/  LDG.E.64 R12, desc[UR8][R12.64] ;  /* 0x000000080c0c7981 */ /* 0x002f64000c1e1b00 */
.L_x_5:
[----:B-----5:R-:W-:-:S04]  /*0c60*/  IADD3 R14, P0, PT, R47, R12, RZ ;  /* 0x0000000c2f0e7210 */ /* 0x020fc80007f1e0ff */
[----:B------:R-:W-:Y:S02]  /*0c70*/  LEA.HI.X.SX32 R13, R47, R13, 0x1, P0 ;  /* 0x0000000d2f0d7211 */ /* 0x000fe400000f0eff */
[----:B0-----:R-:W-:-:S04]  /*0c80*/  LEA R12, P0, R14, UR4, 0x2 ;  /* 0x000000040e0c7c11 */ /* 0x001fc8000f8010ff */
[----:B------:R-:W-:-:S05]  /*0c90*/  LEA.HI.X R13, R14, UR5, R13, 0x2, P0 ;  /* 0x000000050e0d7c11 */ /* 0x000fca00080f140d */
[----:B------:R0:W-:Y:S04]  /*0ca0*/  STG.E desc[UR8][R12.64], R45 ;  /* 0x0000002d0c007986 */ /* 0x0001e8000c101908 */
.L_x_4:
[----:B------:R-:W-:Y:S05]  /*0cb0*/  BSYNC.RECONVERGENT B0 ;  /* 0x0000000000007941 */ /* 0x000fea0003800200 */
.L_x_3:
[----:B------:R-:W-:Y:S01]  /*0cc0*/  ISETP.NE.AND P0, PT, R44, RZ, PT ;  /* 0x000000ff2c00720c */ /* 0x000fe20003f05270 */
[----:B------:R-:W-:-:S12]  /*0cd0*/  BSSY.RECONVERGENT B0, `(.L_x_6) ;  /* 0x000000d000007945 */ /* 0x000fd80003800200 */
[----:B------:R-:W-:Y:S05]  /*0ce0*/  @P0 BRA `(.L_x_7) ;  /* 0x00000000002c0947 */ /* 0x000fea0003800000 */
[----:B------:R-:W-:Y:S01]  /*0cf0*/  UISETP.NE.AND UP0, UPT, UR7, URZ, UPT ;  /* 0x000000ff0700728c */ /* 0x000fe2000bf05270 */
[----:B0-----:R-:W-:Y:S01]  /*0d00*/  CS2R R12, SRZ ;  /* 0x00000000000c7805 */ /* 0x001fe2000001ff00 */
[----:B------:R-:W0:Y:S07]  /*0d10*/  LDCU.64 UR4, c[0x0][0x390] ;  /* 0x00007200ff0477ac */ /* 0x000e2e0008000a00 */
[----:B------:R-:W-:Y:S05]  /*0d20*/  BRA.U UP0, `(.L_x_8) ;  /* 0x0000000100087547 */ /* 0x000fea000b800000 */
[----:B------:R-:W1:Y:S02]  /*0d30*/  LDC.64 R12, c[0x0][0x3d0] ;  /* 0x0000f400ff0c7b82 */ /* 0x000e640000000a00 */
[----:B-1----:R-:W5:Y:S02]  /*0d40*/  LDG.E.64 R12, desc[UR8][R12.64] ;  /* 0x000000080c0c7981 */ /* 0x002f64000c1e1b00 */
.L_x_8:
[----:B-----5:R-:W-:-:S04]  /*0d50*/  IADD3 R14, P0, PT, R43, R12, RZ ;  /* 0x0000000c2b0e7210 */ /* 0x020fc80007f1e0ff */
[----:B------:R-:W-:Y:S02]  /*0d60*/  LEA.HI.X.SX32 R13, R43, R13, 0x1, P0 ;  /* 0x0000000d2b0d7211 */ /* 0x000fe400000f0eff */
[----:B0-----:R-:W-:-:S04]  /*0d70*/  LEA R12, P0, R14, UR4, 0x2 ;  /* 0x000000040e0c7c11 */ /* 0x001fc8000f8010ff */
[----:B------:R-:W-:-:S05]  /*0d80*/  LEA.HI.X R13, R14, UR5, R13, 0x2, P0 ;  /* 0x000000050e0d7c11 */ /* 0x000fca00080f140d */
[----:B------:R1:W-:Y:S04]  /*0d90*/  STG.E desc[UR8][R12.64], R41 ;  /* 0x000000290c007986 */ /* 0x0003e8000c101908 */
.L_x_7:
[----:B------:R-:W-:Y:S05]  /*0da0*/  BSYNC.RECONVERGENT B0 ;  /* 0x0000000000007941 */ /* 0x000fea0003800200 */
.L_x_6:
[----:B------:R-:W-:Y:S01]  /*0db0*/  ISETP.NE.AND P0, PT, R42, RZ, PT ;  /* 0x000000ff2a00720c */ /* 0x000fe20003f05270 */
[----:B------:R-:W-:-:S12]  /*0dc0*/  BSSY.RECONVERGENT B0, `(.L_x_9) ;  /* 0x000000d000007945 */ /* 0x000fd80003800200 */
[----:B------:R-:W-:Y:S05]  /*0dd0*/  @P0 BRA `(.L_x_10) ;  /* 0x00000000002c0947 */ /* 0x000fea0003800000 */
[----:B------:R-:W-:Y:S01]  /*0de0*/  UISETP.NE.AND UP0, UPT, UR7, URZ, UPT ;  /* 0x000000ff0700728c */ /* 0x000fe2000bf05270 */
[----:B01----:R-:W-:Y:S01]  /*0df0*/  CS2R R12, SRZ ;  /* 0x00000000000c7805 */ /* 0x003fe2000001ff00 */
[----:B------:R-:W0:Y:S07]  /*0e00*/  LDCU.64 UR4, c[0x0][0x390] ;  /* 0x00007200ff0477ac */ /* 0x000e2e0008000a00 */
[----:B------:R-:W-:Y:S05]  /*0e10*/  BRA.U UP0, `(.L_x_11) ;  /* 0x0000000100087547 */ /* 0x000fea000b800000 */
[----:B------:R-:W1:Y:S02]  /*0e20*/  LDC.64 R12, c[0x0][0x3d0] ;  /* 0x0000f400ff0c7b82 */ /* 0x000e640000000a00 */
[----:B-1----:R-:W5:Y:S02]  /*0e30*/  LDG.E.64 R12, desc[UR8][R12.64] ;  /* 0x000000080c0c7981 */ /* 0x002f64000c1e1b00 */
.L_x_11:
[----:B-----5:R-:W-:-:S04]  /*0e40*/  IADD3 R14, P0, PT, R40, R12, RZ ;  /* 0x0000000c280e7210 */ /* 0x020fc80007f1e0ff */
[----:B------:R-:W-:Y:S02]  /*0e50*/  LEA.HI.X.SX32 R13, R40, R13, 0x1, P0 ;  /* 0x0000000d280d7211 */ /* 0x000fe400000f0eff */
[----:B0-----:R-:W-:-:S04]  /*0e60*/  LEA R12, P0, R14, UR4, 0x2 ;  /* 0x000000040e0c7c11 */ /* 0x001fc8000f8010ff */
[----:B------:R-:W-:-:S05]  /*0e70*/  LEA.HI.X R13, R14, UR5, R13, 0x2, P0 ;  /* 0x000000050e0d7c11 */ /* 0x000fca00080f140d */
[----:B------:R2:W-:Y:S04]  /*0e80*/  STG.E desc[UR8][R12.64], R25 ;  /* 0x000000190c007986 */ /* 0x0005e8000c101908 */
.L_x_10:
[----:B------:R-:W-:Y:S05]  /*0e90*/  BSYNC.RECONVERGENT B0 ;  /* 0x0000000000007941 */ /* 0x000fea0003800200 */
.L_x_9:
[----:B012---:R-:W-:Y:S01]  /*0ea0*/  LOP3.LUT R12, R24, 0x1, RZ, 0xc0, !PT ;  /* 0x00000001180c7812 */ /* 0x007fe200078ec0ff */
[----:B------:R-:W-:Y:S03]  /*0eb0*/  BSSY.RECONVERGENT B0, `(.L_x_12) ;  /* 0x000000e000007945 */ /* 0x000fe60003800200 */
[----:B------:R-:W-:-:S13]  /*0ec0*/  ISETP.NE.U32.AND P0, PT, R12, 0x1, PT ;  /* 0x000000010c00780c */ /* 0x000fda0003f05070 */
[----:B------:R-:W-:Y:S05]  /*0ed0*/  @!P0 BRA `(.L_x_13) ;  /* 0x00000000002c8947 */ /* 0x000fea0003800000 */
[----:B------:R-:W-:Y:S01]  /*0ee0*/  UISETP.NE.AND UP0, UPT, UR7, URZ, UPT ;  /* 0x000000ff0700728c */ /* 0x000fe2000bf05270 */
[----:B------:R-:W-:Y:S01]  /*0ef0*/  CS2R R12, SRZ ;  /* 0x00000000000c7805 */ /* 0x000fe2000001ff00 */
[----:B------:R-:W0:Y:S07]  /*0f00*/  LDCU.64 UR4, c[0x0][0x390] ;  /* 0x00007200ff0477ac */ /* 0x000e2e0008000a00 */
[----:B------:R-:W-:Y:S05]  /*0f10*/  BRA.U UP0, `(.L_x_14) ;  /* 0x0000000100087547 */ /* 0x000fea000b800000 */
[----:B------:R-:W1:Y:S02]  /*0f20*/  LDC.64 R12, c[0x0][0x3d0] ;  /* 0x0000f400ff0c7b82 */ /* 0x000e640000000a00 */
[----:B-1----:R-:W5:Y:S02]  /*0f30*/  LDG.E.64 R12, desc[UR8][R12.64] ;  /* 0x000000080c0c7981 */ /* 0x002f64000c1e1b00 */
.L_x_14:
[----:B-----5:R-:W-:-:S04]  /*0f40*/  IADD3 R14, P0, PT, R38, R12, RZ ;  /* 0x0000000c260e7210 */ /* 0x020fc80007f1e0ff */
[----:B------:R-:W-:Y:S02]  /*0f50*/  LEA.HI.X.SX32 R13, R38, R13, 0x1, P0 ;  /* 0x0000000d260d7211 */ /* 0x000fe400000f0eff */
[----:B0-----:R-:W-:-:S04]  /*0f60*/  LEA R12, P0, R14, UR4, 0x2 ;  /* 0x000000040e0c7c11 */ /* 0x001fc8000f8010ff */
[----:B------:R-:W-:-:S05]  /*0f70*/  LEA.HI.X R13, R14, UR5, R13, 0x2, P0 ;  /* 0x000000050e0d7c11 */ /* 0x000fca00080f140d */
[----:B------:R0:W-:Y:S04]  /*0f80*/  STG.E desc[UR8][R12.64], R24 ;  /* 0x000000180c007986 */ /* 0x0001e8000c101908 */
.L_x_13:
[----:B------:R-:W-:Y:S05]  /*0f90*/  BSYNC.RECONVERGENT B0 ;  /* 0x0000000000007941 */ /* 0x000fea0003800200 */
.L_x_12:
[----:B0-----:R-:W-:Y:S01]  /*0fa0*/  LOP3.LUT R12, R11, 0x1, RZ, 0xc0, !PT ;  /* 0x000000010b0c7812 */ /* 0x001fe200078ec0ff */
        /* <DEDUP_REMOVED lines=9> */
.L_x_17:
[----:B-----5:R-:W-:-:S04]  /*1040*/  IADD3 R14, P0, PT, R27, R12, RZ ;  /* 0x0000000c1b0e7210 */ /* 0x020fc80007f1e0ff */
[----:B------:R-:W-:Y:S02]  /*1050*/  LEA.HI.X.SX32 R13, R27, R13, 0x1, P0 ;  /* 0x0000000d1b0d7211 */ /* 0x000fe400000f0eff */
[----:B0-----:R-:W-:-:S04]  /*1060*/  LEA R12, P0, R14, UR4, 0x2 ;  /* 0x000000040e0c7c11 */ /* 0x001fc8000f8010ff */
[----:B------:R-:W-:-:S05]  /*1070*/  LEA.HI.X R13, R14, UR5, R13, 0x2, P0 ;  /* 0x000000050e0d7c11 */ /* 0x000fca00080f140d */
[----:B------:R0:W-:Y:S04]  /*1080*/  STG.E desc[UR8][R12.64], R11 ;  /* 0x0000000b0c007986 */ /* 0x0001e8000c101908 */
.L_x_16:
[----:B------:R-:W-:Y:S05]  /*1090*/  BSYNC.RECONVERGENT B0 ;  /* 0x0000000000007941 */ /* 0x000fea0003800200 */
.L_x_15:
        /* <DEDUP_REMOVED lines=10> */
.L_x_20:
[----:B-----5:R-:W-:-:S04]  /*1140*/  IADD3 R11, P0, PT, R28, R12, RZ ;  /* 0x0000000c1c0b7210 */ /* 0x020fc80007f1e0ff */
[----:B------:R-:W-:Y:S02]  /*1150*/  LEA.HI.X.SX32 R28, R28, R13, 0x1, P0 ;  /* 0x0000000d1c1c7211 */ /* 0x000fe400000f0eff */
[----:B0-----:R-:W-:-:S04]  /*1160*/  LEA R12, P0, R11, UR4, 0x2 ;  /* 0x000000040b0c7c11 */ /* 0x001fc8000f8010ff */
[----:B------:R-:W-:-:S05]  /*1170*/  LEA.HI.X R13, R11, UR5, R28, 0x2, P0 ;  /* 0x000000050b0d7c11 */ /* 0x000fca00080f141c */
[----:B------:R0:W-:Y:S04]  /*1180*/  STG.E desc[UR8][R12.64], R10 ;  /* 0x0000000a0c007986 */ /* 0x0001e8000c101908 */
.L_x_19:
[----:B------:R-:W-:Y:S05]  /*1190*/  BSYNC.RECONVERGENT B0 ;  /* 0x0000000000007941 */ /* 0x000fea0003800200 */
.L_x_18:
        /* <DEDUP_REMOVED lines=10> */
.L_x_23:
[----:B-----5:R-:W-:-:S04]  /*1240*/  IADD3 R12, P0, PT, R29, R10, RZ ;  /* 0x0000000a1d0c7210 */ /* 0x020fc80007f1e0ff */
[----:B------:R-:W-:Y:S02]  /*1250*/  LEA.HI.X.SX32 R11, R29, R11, 0x1, P0 ;  /* 0x0000000b1d0b7211 */ /* 0x000fe400000f0eff */
[----:B0-----:R-:W-:-:S04]  /*1260*/  LEA R10, P0, R12, UR4, 0x2 ;  /* 0x000000040c0a7c11 */ /* 0x001fc8000f8010ff */
[----:B------:R-:W-:-:S05]  /*1270*/  LEA.HI.X R11, R12, UR5, R11, 0x2, P0 ;  /* 0x000000050c0b7c11 */ /* 0x000fca00080f140b */
[----:B------:R0:W-:Y:S04]  /*1280*/  STG.E desc[UR8][R10.64], R9 ;  /* 0x000000090a007986 */ /* 0x0001e8000c101908 */
.L_x_22:
[----:B------:R-:W-:Y:S05]  /*1290*/  BSYNC.RECONVERGENT B0 ;  /* 0x0000000000007941 */ /* 0x000fea0003800200 */
.L_x_21:
        /* <DEDUP_REMOVED lines=10> */
.L_x_26:
[----:B-----5:R-:W-:-:S04]  /*1340*/  IADD3 R9, P0, PT, R30, R10, RZ ;  /* 0x0000000a1e097210 */ /* 0x020fc80007f1e0ff */
[----:B------:R-:W-:Y:S02]  /*1350*/  LEA.HI.X.SX32 R30, R30, R11, 0x1, P0 ;  /* 0x0000000b1e1e7211 */ /* 0x000fe400000f0eff */
[----:B0-----:R-:W-:-:S04]  /*1360*/  LEA R10, P0, R9, UR4, 0x2 ;  /* 0x00000004090a7c11 */ /* 0x001fc8000f8010ff */
[----:B------:R-:W-:-:S05]  /*1370*/  LEA.HI.X R11, R9, UR5, R30, 0x2, P0 ;  /* 0x00000005090b7c11 */ /* 0x000fca00080f141e */
[----:B------:R0:W-:Y:S04]  /*1380*/  STG.E desc[UR8][R10.64], R8 ;  /* 0x000000080a007986 */ /* 0x0001e8000c101908 */
.L_x_25:
[----:B------:R-:W-:Y:S05]  /*1390*/  BSYNC.RECONVERGENT B0 ;  /* 0x0000000000007941 */ /* 0x000fea0003800200 */
.L_x_24:
        /* <DEDUP_REMOVED lines=10> */
.L_x_29:
[----:B-----5:R-:W-:-:S04]  /*1440*/  IADD3 R10, P0, PT, R31, R8, RZ ;  /* 0x000000081f0a7210 */ /* 0x020fc80007f1e0ff */
[----:B------:R-:W-:Y:S02]  /*1450*/  LEA.HI.X.SX32 R9, R31, R9, 0x1, P0 ;  /* 0x000000091f097211 */ /* 0x000fe400000f0eff */
[----:B0-----:R-:W-:-:S04]  /*1460*/  LEA R8, P0, R10, UR4, 0x2 ;  /* 0x000000040a087c11 */ /* 0x001fc8000f8010ff */
[----:B------:R-:W-:-:S05]  /*1470*/  LEA.HI.X R9, R10, UR5, R9, 0x2, P0 ;  /* 0x000000050a097c11 */ /* 0x000fca00080f1409 */
[----:B------:R0:W-:Y:S04]  /*1480*/  STG.E desc[UR8][R8.64], R7 ;  /* 0x0000000708007986 */ /* 0x0001e8000c101908 */
.L_x_28:
[----:B------:R-:W-:Y:S05]  /*1490*/  BSYNC.RECONVERGENT B0 ;  /* 0x0000000000007941 */ /* 0x000fea0003800200 */
.L_x_27:
        /* <DEDUP_REMOVED lines=10> */
.L_x_32:
[----:B-----5:R-:W-:-:S04]  /*1540*/  IADD3 R7, P0, PT, R32, R8, RZ ;  /* 0x0000000820077210 */ /* 0x020fc80007f1e0ff */
[----:B------:R-:W-:Y:S02]  /*1550*/  LEA.HI.X.SX32 R32, R32, R9, 0x1, P0 ;  /* 0x0000000920207211 */ /* 0x000fe400000f0eff */
[----:B0-----:R-:W-:-:S04]  /*1560*/  LEA R8, P0, R7, UR4, 0x2 ;  /* 0x0000000407087c11 */ /* 0x001fc8000f8010ff */
[----:B------:R-:W-:-:S05]  /*1570*/  LEA.HI.X R9, R7, UR5, R32, 0x2, P0 ;  /* 0x0000000507097c11 */ /* 0x000fca00080f1420 */
[----:B------:R0:W-:Y:S04]  /*1580*/  STG.E desc[UR8][R8.64], R6 ;  /* 0x0000000608007986 */ /* 0x0001e8000c101908 */
.L_x_31:
[----:B------:R-:W-:Y:S05]  /*1590*/  BSYNC.RECONVERGENT B0 ;  /* 0x0000000000007941 */ /* 0x000fea0003800200 */
.L_x_30:
        /* <DEDUP_REMOVED lines=10> */
.L_x_35:
[----:B-----5:R-:W-:-:S04]  /*1640*/  IADD3 R8, P0, PT, R34, R6, RZ ;  /* 0x0000000622087210 */ /* 0x020fc80007f1e0ff */
[----:B------:R-:W-:Y:S02]  /*1650*/  LEA.HI.X.SX32 R7, R34, R7, 0x1, P0 ;  /* 0x0000000722077211 */ /* 0x000fe400000f0eff */
[----:B0-----:R-:W-:-:S04]  /*1660*/  LEA R6, P0, R8, UR4, 0x2 ;  /* 0x0000000408067c11 */ /* 0x001fc8000f8010ff */
[----:B------:R-:W-:-:S05]  /*1670*/  LEA.HI.X R7, R8, UR5, R7, 0x2, P0 ;  /* 0x0000000508077c11 */ /* 0x000fca00080f1407 */
[----:B------:R0:W-:Y:S04]  /*1680*/  STG.E desc[UR8][R6.64], R5 ;  /* 0x0000000506007986 */ /* 0x0001e8000c101908 */
.L_x_34:
[----:B------:R-:W-:Y:S05]  /*1690*/  BSYNC.RECONVERGENT B0 ;  /* 0x0000000000007941 */ /* 0x000fea0003800200 */
.L_x_33:
        /* <DEDUP_REMOVED lines=10> */
.L_x_38:
[----:B-----5:R-:W-:-:S04]  /*1740*/  IADD3 R5, P0, PT, R39, R6, RZ ;  /* 0x0000000627057210 */ /* 0x020fc80007f1e0ff */
[----:B------:R-:W-:Y:S02]  /*1750*/  LEA.HI.X.SX32 R8, R39, R7, 0x1, P0 ;  /* 0x0000000727087211 */ /* 0x000fe400000f0eff */
[----:B0-----:R-:W-:-:S04]  /*1760*/  LEA R6, P0, R5, UR4, 0x2 ;  /* 0x0000000405067c11 */ /* 0x001fc8000f8010ff */
[----:B------:R-:W-:-:S05]  /*1770*/  LEA.HI.X R7, R5, UR5, R8, 0x2, P0 ;  /* 0x0000000505077c11 */ /* 0x000fca00080f1408 */
[----:B------:R0:W-:Y:S04]  /*1780*/  STG.E desc[UR8][R6.64], R4 ;  /* 0x0000000406007986 */ /* 0x0001e8000c101908 */
.L_x_37:
[----:B------:R-:W-:Y:S05]  /*1790*/  BSYNC.RECONVERGENT B0 ;  /* 0x0000000000007941 */ /* 0x000fea0003800200 */
.L_x_36:
        /* <DEDUP_REMOVED lines=10> */
.L_x_41:
[----:B-----5:R-:W-:-:S04]  /*1840*/  IADD3 R6, P0, PT, R35, R4, RZ ;  /* 0x0000000423067210 */ /* 0x020fc80007f1e0ff */
[----:B------:R-:W-:Y:S02]  /*1850*/  LEA.HI.X.SX32 R5, R35, R5, 0x1, P0 ;  /* 0x0000000523057211 */ /* 0x000fe400000f0eff */
[----:B0-----:R-:W-:-:S04]  /*1860*/  LEA R4, P0, R6, UR4, 0x2 ;  /* 0x0000000406047c11 */ /* 0x001fc8000f8010ff */
[----:B------:R-:W-:-:S05]  /*1870*/  LEA.HI.X R5, R6, UR5, R5, 0x2, P0 ;  /* 0x0000000506057c11 */ /* 0x000fca00080f1405 */
[----:B------:R0:W-:Y:S04]  /*1880*/  STG.E desc[UR8][R4.64], R3 ;  /* 0x0000000304007986 */ /* 0x0001e8000c101908 */
.L_x_40:
[----:B------:R-:W-:Y:S05]  /*1890*/  BSYNC.RECONVERGENT B0 ;  /* 0x0000000000007941 */ /* 0x000fea0003800200 */
.L_x_39:
        /* <DEDUP_REMOVED lines=9> */
.L_x_44:
[----:B-----5:R-:W-:-:S04]  /*1930*/  IADD3 R3, P0, PT, R36, R4, RZ ;  /* 0x0000000424037210 */ /* 0x020fc80007f1e0ff */
[----:B------:R-:W-:Y:S02]  /*1940*/  LEA.HI.X.SX32 R36, R36, R5, 0x1, P0 ;  /* 0x0000000524247211 */ /* 0x000fe400000f0eff */
[----:B0-----:R-:W-:-:S04]  /*1950*/  LEA R4, P0, R3, UR4, 0x2 ;  /* 0x0000000403047c11 */ /* 0x001fc8000f8010ff */
[----:B------:R-:W-:-:S05]  /*1960*/  LEA.HI.X R5, R3, UR5, R36, 0x2, P0 ;  /* 0x0000000503057c11 */ /* 0x000fca00080f1424 */
[----:B------:R1:W-:Y:S04]  /*1970*/  STG.E desc[UR8][R4.64], R2 ;  /* 0x0000000204007986 */ /* 0x0003e8000c101908 */
.L_x_43:
[----:B------:R-:W-:Y:S05]  /*1980*/  BSYNC.RECONVERGENT B0 ;  /* 0x0000000000007941 */ /* 0x000fea0003800200 */
.L_x_42:
[----:B-1----:R-:W-:-:S04]  /*1990*/  LOP3.LUT R2, R0, 0x1, RZ, 0xc0, !PT ;  /* 0x0000000100027812 */ /* 0x002fc800078ec0ff */
[----:B------:R-:W-:-:S13]  /*19a0*/  ISETP.NE.U32.AND P0, PT, R2, 0x1, PT ;  /* 0x000000010200780c */ /* 0x000fda0003f05070 */
[----:B------:R-:W-:Y:S05]  /*19b0*/  @!P0 EXIT ;  /* 0x000000000000894d */ /* 0x000fea0003800000 */
[----:B------:R-:W-:Y:S01]  /*19c0*/  UISETP.NE.AND UP0, UPT, UR7, URZ, UPT ;  /* 0x000000ff0700728c */ /* 0x000fe2000bf05270 */
[----:B0-----:R-:W-:-:S08]  /*19d0*/  CS2R R2, SRZ ;  /* 0x0000000000027805 */ /* 0x001fd0000001ff00 */
[----:B------:R-:W-:Y:S05]  /*19e0*/  BRA.U UP0, `(.L_x_45) ;  /* 0x0000000100087547 */ /* 0x000fea000b800000 */
[----:B------:R-:W0:Y:S02]  /*19f0*/  LDC.64 R2, c[0x0][0x3d0] ;  /* 0x0000f400ff027b82 */ /* 0x000e240000000a00 */
[----:B0-----:R-:W5:Y:S02]  /*1a00*/  LDG.E.64 R2, desc[UR8][R2.64] ;  /* 0x0000000802027981 */ /* 0x001f64000c1e1b00 */
.L_x_45:
[----:B------:R-:W0:Y:S01]  /*1a10*/  LDCU.64 UR4, c[0x0][0x390] ;  /* 0x00007200ff0477ac */ /* 0x000e220008000a00 */
[----:B-----5:R-:W-:-:S04]  /*1a20*/  IADD3 R4, P0, PT, R37, R2, RZ ;  /* 0x0000000225047210 */ /* 0x020fc80007f1e0ff */
[----:B------:R-:W-:Y:S02]  /*1a30*/  LEA.HI.X.SX32 R3, R37, R3, 0x1, P0 ;  /* 0x0000000325037211 */ /* 0x000fe400000f0eff */
[----:B0-----:R-:W-:-:S04]  /*1a40*/  LEA R2, P0, R4, UR4, 0x2 ;  /* 0x0000000404027c11 */ /* 0x001fc8000f8010ff */
[----:B------:R-:W-:-:S05]  /*1a50*/  LEA.HI.X R3, R4, UR5, R3, 0x2, P0 ;  /* 0x0000000504037c11 */ /* 0x000fca00080f1403 */
[----:B------:R-:W-:Y:S01]  /*1a60*/  STG.E desc[UR8][R2.64], R0 ;  /* 0x0000000002007986 */ /* 0x000fe2000c101908 */
[----:B------:R-:W-:Y:S05]  /*1a70*/  EXIT ;  /* 0x000000000000794d */ /* 0x000fea0003800000 */
.L_x_2:
[----:B------:R-:W-:Y:S01]  /*1a80*/  BAR.SYNC.DEFER_BLOCKING 0x0 ;  /* 0x0000000000007b1d */ /* 0x000fe20000010000 */
[----:B------:R-:W-:Y:S02]  /*1a90*/  ISETP.NE.AND P0, PT, R48, RZ, PT ;  /* 0x000000ff3000720c */ /* 0x000fe40003f05270 */
[----:B------:R-:W-:Y:S02]  /*1aa0*/  ISETP.NE.AND P3, PT, R44, RZ, PT ;  /* 0x000000ff2c00720c */ /* 0x000fe40003f65270 */
[----:B------:R-:W-:Y:S02]  /*1ab0*/  ISETP.NE.AND P1, PT, R42, RZ, PT ;  /* 0x000000ff2a00720c */ /* 0x000fe40003f25270 */
[----:B------:R-:W-:Y:S02]  /*1ac0*/  LOP3.LUT R42, R24, 0x1, RZ, 0xc0, !PT ;  /* 0x00000001182a7812 */ /* 0x000fe400078ec0ff */
[----:B------:R-:W-:Y:S02]  /*1ad0*/  LOP3.LUT R44, R11, 0x1, RZ, 0xc0, !PT ;  /* 0x000000010b2c7812 */ /* 0x000fe400078ec0ff */
[----:B------:R-:W-:-:S02]  /*1ae0*/  ISETP.NE.AND P2, PT, R26, RZ, PT ;  /* 0x000000ff1a00720c */ /* 0x000fc40003f45270 */
[----:B------:R-:W-:Y:S02]  /*1af0*/  ISETP.NE.U32.AND P4, PT, R42, 0x1, PT ;  /* 0x000000012a00780c */ /* 0x000fe40003f85070 */
[----:B------:R-:W-:Y:S02]  /*1b00*/  @!P0 LEA R26, R47, UR4, 0x2 ;  /* 0x000000042f1a8c11 */ /* 0x000fe4000f8e10ff */
[----:B------:R-:W-:Y:S02]  /*1b10*/  LOP3.LUT R48, R10, 0x1, RZ, 0xc0, !PT ;  /* 0x000000010a307812 */ /* 0x000fe400078ec0ff */
[----:B------:R-:W-:Y:S02]  /*1b20*/  ISETP.NE.U32.AND P6, PT, R44, 0x1, PT ;  /* 0x000000012c00780c */ /* 0x000fe40003fc5070 */
[----:B------:R-:W-:Y:S02]  /*1b30*/  LOP3.LUT R44, R9, 0x1, RZ, 0xc0, !PT ;  /* 0x00000001092c7812 */ /* 0x000fe400078ec0ff */
[----:B------:R-:W-:Y:S01]  /*1b40*/  @!P3 LEA R42, R43, UR4, 0x2 ;  /* 0x000000042b2abc11 */ /* 0x000fe2000f8e10ff */
[----:B------:R0:W-:Y:S01]  /*1b50*/  @!P0 STS [R26], R45 ;  /* 0x0000002d1a008388 */ /* 0x0001e20000000800 */
[----:B------:R-:W-:-:S02]  /*1b60*/  LOP3.LUT R43, R8, 0x1, RZ, 0xc0, !PT ;  /* 0x00000001082b7812 */ /* 0x000fc400078ec0ff */
[----:B------:R-:W-:Y:S01]  /*1b70*/  ISETP.NE.U32.AND P5, PT, R48, 0x1, PT ;  /* 0x000000013000780c */ /* 0x000fe20003fa5070 */
[----:B------:R-:W-:Y:S01]  /*1b80*/  @!P3 STS [R42], R41 ;  /* 0x000000292a00b388 */ /* 0x000fe20000000800 */
[----:B------:R-:W-:Y:S02]  /*1b90*/  ISETP.NE.U32.AND P0, PT, R44, 0x1, PT ;  /* 0x000000012c00780c */ /* 0x000fe40003f05070 */
[----:B------:R-:W-:Y:S02]  /*1ba0*/  ISETP.NE.U32.AND P3, PT, R43, 0x1, PT ;  /* 0x000000012b00780c */ /* 0x000fe40003f65070 */
[----:B------:R-:W-:Y:S02]  /*1bb0*/  @!P1 LEA R40, R40, UR4, 0x2 ;  /* 0x0000000428289c11 */ /* 0x000fe4000f8e10ff */
[----:B------:R-:W-:Y:S02]  /*1bc0*/  @P4 LEA R43, R38, UR4, 0x2 ;  /* 0x00000004262b4c11 */ /* 0x000fe4000f8e10ff */
[----:B------:R-:W-:Y:S01]  /*1bd0*/  LOP3.LUT R44, R7, 0x1, RZ, 0xc0, !PT ;  /* 0x00000001072c7812 */ /* 0x000fe200078ec0ff */
[----:B------:R1:W-:Y:S01]  /*1be0*/  @!P1 STS [R40], R25 ;  /* 0x0000001928009388 */ /* 0x0003e20000000800 */
[----:B------:R-:W-:-:S02]  /*1bf0*/  LOP3.LUT R38, R6, 0x1, RZ, 0xc0, !PT ;  /* 0x0000000106267812 */ /* 0x000fc400078ec0ff */
[----:B0-----:R-:W-:Y:S01]  /*1c00*/  @P6 LEA R26, R27, UR4, 0x2 ;  /* 0x000000041b1a6c11 */ /* 0x001fe2000f8e10ff */
[----:B------:R-:W-:Y:S01]  /*1c10*/  @P4 STS [R43], R24 ;  /* 0x000000182b004388 */ /* 0x000fe20000000800 */
[----:B------:R-:W-:Y:S02]  /*1c20*/  ISETP.NE.U32.AND P1, PT, R44, 0x1, PT ;  /* 0x000000012c00780c */ /* 0x000fe40003f25070 */
[----:B------:R-:W-:Y:S01]  /*1c30*/  @P5 LEA R27, R28, UR4, 0x2 ;  /* 0x000000041c1b5c11 */ /* 0x000fe2000f8e10ff */
[----:B------:R-:W-:Y:S01]  /*1c40*/  @P6 STS [R26], R11 ;  /* 0x0000000b1a006388 */ /* 0x000fe20000000800 */
[----:B------:R-:W-:Y:S02]  /*1c50*/  LOP3.LUT R44, R5, 0x1, RZ, 0xc0, !PT ;  /* 0x00000001052c7812 */ /* 0x000fe400078ec0ff */
[----:B------:R-:W-:Y:S01]  /*1c60*/  ISETP.NE.U32.AND P4, PT, R38, 0x1, PT ;  /* 0x000000012600780c */ /* 0x000fe20003f85070 */
[----:B------:R0:W-:Y:S01]  /*1c70*/  @P5 STS [R27], R10 ;  /* 0x0000000a1b005388 */ /* 0x0001e20000000800 */
[----:B------:R-:W-:-:S02]  /*1c80*/  @P0 LEA R28, R29, UR4, 0x2 ;  /* 0x000000041d1c0c11 */ /* 0x000fc4000f8e10ff */
[----:B------:R-:W-:Y:S02]  /*1c90*/  LOP3.LUT R38, R4, 0x1, RZ, 0xc0, !PT ;  /* 0x0000000104267812 */ /* 0x000fe400078ec0ff */
[----:B------:R-:W-:Y:S01]  /*1ca0*/  LOP3.LUT R29, R3, 0x1, RZ, 0xc0, !PT ;  /* 0x00000001031d7812 */ /* 0x000fe200078ec0ff */
[----:B------:R2:W-:Y:S01]  /*1cb0*/  @P0 STS [R28], R9 ;  /* 0x000000091c000388 */ /* 0x0005e20000000800 */
[----:B-1----:R-:W-:Y:S02]  /*1cc0*/  @P3 LEA R25, R30, UR4, 0x2 ;  /* 0x000000041e193c11 */ /* 0x002fe4000f8e10ff */
[----:B------:R-:W-:Y:S02]  /*1cd0*/  ISETP.NE.U32.AND P6, PT, R44, 0x1, PT ;  /* 0x000000012c00780c */ /* 0x000fe40003fc5070 */
[----:B------:R-:W-:Y:S01]  /*1ce0*/  LOP3.LUT R30, R0, 0x1, RZ, 0xc0, !PT ;  /* 0x00000001001e7812 */ /* 0x000fe200078ec0ff */
[----:B------:R1:W-:Y:S01]  /*1cf0*/  @P3 STS [R25], R8 ;  /* 0x0000000819003388 */ /* 0x0003e20000000800 */
[----:B------:R-:W-:-:S02]  /*1d00*/  ISETP.NE.U32.AND P5, PT, R38, 0x1, PT ;  /* 0x000000012600780c */ /* 0x000fc40003fa5070 */
[----:B------:R-:W-:Y:S02]  /*1d10*/  ISETP.NE.U32.AND P0, PT, R29, 0x1, PT ;  /* 0x000000011d00780c */ /* 0x000fe40003f05070 */
[----:B------:R-:W-:Y:S02]  /*1d20*/  ISETP.NE.U32.AND P3, PT, R30, 0x1, PT ;  /* 0x000000011e00780c */ /* 0x000fe40003f65070 */
[----:B0-----:R-:W-:Y:S02]  /*1d30*/  @P1 LEA R10, R31, UR4, 0x2 ;  /* 0x000000041f0a1c11 */ /* 0x001fe4000f8e10ff */
[----:B------:R-:W-:Y:S02]  /*1d40*/  @P4 LEA R11, R32, UR4, 0x2 ;  /* 0x00000004200b4c11 */ /* 0x000fe4000f8e10ff */
[----:B------:R-:W-:Y:S01]  /*1d50*/  @P6 LEA R34, R34, UR4, 0x2 ;  /* 0x0000000422226c11 */ /* 0x000fe2000f8e10ff */
[----:B------:R1:W-:Y:S01]  /*1d60*/  @P1 STS [R10], R7 ;  /* 0x000000070a001388 */ /* 0x0003e20000000800 */
[----:B--2---:R-:W-:-:S02]  /*1d70*/  @!P2 LEA R9, R36, UR4, 0x2 ;  /* 0x000000042409ac11 */ /* 0x004fc4000f8e10ff */
[----:B------:R-:W-:Y:S01]  /*1d80*/  @P5 LEA R39, R39, UR4, 0x2 ;  /* 0x0000000427275c11 */ /* 0x000fe2000f8e10ff */
[----:B------:R1:W-:Y:S01]  /*1d90*/  @P4 STS [R11], R6 ;  /* 0x000000060b004388 */ /* 0x0003e20000000800 */
[----:B------:R-:W-:Y:S02]  /*1da0*/  @P0 LEA R24, R35, UR4, 0x2 ;  /* 0x0000000423180c11 */ /* 0x000fe4000f8e10ff */
[----:B------:R-:W-:Y:S01]  /*1db0*/  @P3 LEA R37, R37, UR4, 0x2 ;  /* 0x0000000425253c11 */ /* 0x000fe2000f8e10ff */
[----:B------:R1:W-:Y:S01]  /*1dc0*/  @P6 STS [R34], R5 ;  /* 0x0000000522006388 */ /* 0x0003e20000000800 */
[----:B------:R-:W-:-:S03]  /*1dd0*/  ISETP.GE.U32.AND P1, PT, R46, R33, PT ;  /* 0x000000212e00720c */ /* 0x000fc60003f26070 */
[----:B------:R1:W-:Y:S04]  /*1de0*/  @P5 STS [R39], R4 ;  /* 0x0000000427005388 */ /* 0x0003e80000000800 */
[----:B------:R1:W-:Y:S04]  /*1df0*/  @P0 STS [R24], R3 ;  /* 0x0000000318000388 */ /* 0x0003e80000000800 */
[----:B------:R1:W-:Y:S04]  /*1e00*/  @!P2 STS [R9], R2 ;  /* 0x000000020900a388 */ /* 0x0003e80000000800 */
[----:B------:R1:W-:Y:S01]  /*1e10*/  @P3 STS [R37], R0 ;  /* 0x0000000025003388 */ /* 0x0003e20000000800 */
[----:B------:R-:W-:Y:S06]  /*1e20*/  BAR.SYNC.DEFER_BLOCKING 0x0 ;  /* 0x0000000000007b1d */ /* 0x000fec0000010000 */
[----:B------:R-:W-:Y:S05]  /*1e30*/  @P1 EXIT ;  /* 0x000000000000194d */ /* 0x000fea0003800000 */
[----:B------:R-:W-:Y:S01]  /*1e40*/  IADD3 R13, PT, PT, R15, R13, R14 ;  /* 0x0000000d0f0d7210 */ /* 0x000fe20007ffe00e */
[----:B------:R-:W0:Y:S01]  /*1e50*/  LDCU.64 UR10, c[0x0][0x390] ;  /* 0x00007200ff0a77ac */ /* 0x000e220008000a00 */
[----:B-1----:R-:W-:Y:S01]  /*1e60*/  LOP3.LUT R0, RZ, R46, RZ, 0x33, !PT ;  /* 0x0000002eff007212 */ /* 0x002fe200078e33ff */
[----:B------:R-:W-:Y:S01]  /*1e70*/  BSSY.RECONVERGENT B0, `(.L_x_46) ;  /* 0x0000022000007945 */ /* 0x000fe20003800200 */
[----:B------:R-:W-:-:S04]  /*1e80*/  IADD3 R13, PT, PT, R17, R13, R16 ;  /* 0x0000000d110d7210 */ /* 0x000fc80007ffe010 */
[----:B------:R-:W-:-:S04]  /*1e90*/  IADD3 R13, PT, PT, R19, R13, R18 ;  /* 0x0000000d130d7210 */ /* 0x000fc80007ffe012 */
[----:B------:R-:W-:-:S04]  /*1ea0*/  IADD3 R13, PT, PT, R21, R13, R20 ;  /* 0x0000000d150d7210 */ /* 0x000fc80007ffe014 */
[----:B------:R-:W-:-:S04]  /*1eb0*/  IADD3 R13, PT, PT, R23, R13, R22 ;  /* 0x0000000d170d7210 */ /* 0x000fc80007ffe016 */
[----:B------:R-:W-:-:S05]  /*1ec0*/  IADD3 R13, PT, PT, R0, R13, R12 ;  /* 0x0000000d000d7210 */ /* 0x000fca0007ffe00c */
[----:B------:R-:W-:-:S05]  /*1ed0*/  IMAD.HI.U32 R0, R13, -0x55555555, RZ ;  /* 0xaaaaaaab0d007827 */ /* 0x000fca00078e00ff */
[----:B------:R-:W-:-:S04]  /*1ee0*/  SHF.R.U32.HI R0, RZ, 0x8, R0 ;  /* 0x00000008ff007819 */ /* 0x000fc80000011600 */
[----:B------:R-:W-:-:S04]  /*1ef0*/  LOP3.LUT R2, R0, 0x3, RZ, 0xc0, !PT ;  /* 0x0000000300027812 */ /* 0x000fc800078ec0ff */
[----:B------:R-:W-:-:S13]  /*1f00*/  ISETP.NE.AND P0, PT, R2, 0x3, PT ;  /* 0x000000030200780c */ /* 0x000fda0003f05270 */
[----:B0-----:R-:W-:Y:S05]  /*1f10*/  @!P0 BRA `(.L_x_47) ;  /* 0x00000000005c8947 */ /* 0x001fea0003800000 */
[----:B------:R-:W-:Y:S01]  /*1f20*/  VIADD R0, R0, 0x1 ;  /* 0x0000000100007836 */ /* 0x000fe20000000000 */
[----:B------:R-:W-:Y:S01]  /*1f30*/  BSSY.RECONVERGENT B1, `(.L_x_47) ;  /* 0x0000015000017945 */ /* 0x000fe20003800200 */
[----:B------:R-:W-:Y:S01]  /*1f40*/  ISETP.NE.AND P2, PT, RZ, UR7, PT ;  /* 0x00000007ff007c0c */ /* 0x000fe2000bf45270 */
[----:B------:R-:W-:Y:S01]  /*1f50*/  IMAD.MOV.U32 R9, RZ, RZ, RZ ;  /* 0x000000ffff097224 */ /* 0x000fe200078e00ff */
[----:B------:R-:W-:Y:S02]  /*1f60*/  LEA R6, R46, UR4, 0x2 ;  /* 0x000000042e067c11 */ /* 0x000fe4000f8e10ff */
[----:B------:R-:W-:-:S05]  /*1f70*/  LOP3.LUT R0, R0, 0x3, RZ, 0xc0, !PT ;  /* 0x0000000300007812 */ /* 0x000fca00078ec0ff */
[----:B------:R-:W-:-:S07]  /*1f80*/  IMAD.MOV R0, RZ, RZ, -R0 ;  /* 0x000000ffff007224 */ /* 0x000fce00078e0a00 */
.L_x_48:
[----:B0-----:R-:W0:Y:S01]  /*1f90*/  @!P2 LDC.64 R4, c[0x0][0x3d0] ;  /* 0x0000f400ff04ab82 */ /* 0x001e220000000a00 */
[----:B------:R-:W-:Y:S01]  /*1fa0*/  CS2R R2, SRZ ;  /* 0x0000000000027805 */ /* 0x000fe2000001ff00 */
[----:B------:R1:W2:Y:S05]  /*1fb0*/  LDS R7, [R6] ;  /* 0x0000000006077984 */ /* 0x0002aa0000000800 */
[----:B0-----:R-:W3:Y:S01]  /*1fc0*/  @!P2 LDG.E.64 R2, desc[UR8][R4.64] ;  /* 0x000000080402a981 */ /* 0x001ee2000c1e1b00 */
[----:B------:R-:W-:Y:S02]  /*1fd0*/  VIADD R0, R0, 0x1 ;  /* 0x0000000100007836 */ /* 0x000fe40000000000 */
[----:B-1----:R-:W-:Y:S01]  /*1fe0*/  VIADD R6, R6, 0x600 ;  /* 0x0000060006067836 */ /* 0x002fe20000000000 */
[----:B---3--:R-:W-:-:S02]  /*1ff0*/  IADD3 R8, P0, PT, R46, R2, RZ ;  /* 0x000000022e087210 */ /* 0x008fc40007f1e0ff */
[----:B------:R-:W-:-:S03]  /*2000*/  IADD3 R46, P1, PT, R46, 0x180, RZ ;  /* 0x000001802e2e7810 */ /* 0x000fc60007f3e0ff */
[----:B------:R-:W-:Y:S01]  /*2010*/  IMAD.X R3, R9, 0x1, R3, P0 ;  /* 0x0000000109037824 */ /* 0x000fe200000e0603 */
[----:B------:R-:W-:Y:S01]  /*2020*/  LEA R2, P0, R8, UR10, 0x2 ;  /* 0x0000000a08027c11 */ /* 0x000fe2000f8010ff */
[----:B------:R-:W-:-:S03]  /*2030*/  IMAD.X R9, RZ, RZ, R9, P1 ;  /* 0x000000ffff097224 */ /* 0x000fc600008e0609 */
[----:B------:R-:W-:Y:S02]  /*2040*/  LEA.HI.X R3, R8, UR11, R3, 0x2, P0 ;  /* 0x0000000b08037c11 */ /* 0x000fe400080f1403 */
[----:B------:R-:W-:-:S03]  /*2050*/  ISETP.NE.AND P0, PT, R0, RZ, PT ;  /* 0x000000ff0000720c */ /* 0x000fc60003f05270 */
[----:B--2---:R0:W-:Y:S10]  /*2060*/  STG.E desc[UR8][R2.64], R7 ;  /* 0x0000000702007986 */ /* 0x0041f4000c101908 */
[----:B------:R-:W-:Y:S05]  /*2070*/  @P0 BRA `(.L_x_48) ;  /* 0xfffffffc00c40947 */ /* 0x000fea000383ffff */
[----:B------:R-:W-:Y:S05]  /*2080*/  BSYNC.RECONVERGENT B1 ;  /* 0x0000000000017941 */ /* 0x000fea0003800200 */
.L_x_47:
[----:B------:R-:W-:Y:S05]  /*2090*/  BSYNC.RECONVERGENT B0 ;  /* 0x0000000000007941 */ /* 0x000fea0003800200 */
.L_x_46:
[----:B------:R-:W-:-:S13]  /*20a0*/  ISETP.GE.U32.AND P0, PT, R13, 0x480, PT ;  /* 0x000004800d00780c */ /* 0x000fda0003f06070 */
[----:B------:R-:W-:Y:S05]  /*20b0*/  @!P0 EXIT ;  /* 0x000000000000894d */ /* 0x000fea0003800000 */
[----:B0-----:R-:W0:Y:S01]  /*20c0*/  LDC.64 R2, c[0x0][0x390] ;  /* 0x0000e400ff027b82 */ /* 0x001e220000000a00 */
[----:B------:R-:W-:Y:S01]  /*20d0*/  LEA R0, R46, UR4, 0x2 ;  /* 0x000000042e007c11 */ /* 0x000fe2000f8e10ff */
[----:B------:R-:W-:Y:S01]  /*20e0*/  UISETP.NE.AND UP0, UPT, UR7, URZ, UPT ;  /* 0x000000ff0700728c */ /* 0x000fe2000bf05270 */
[----:B------:R-:W-:Y:S02]  /*20f0*/  IMAD.MOV.U32 R19, RZ, RZ, RZ ;  /* 0x000000ffff137224 */ /* 0x000fe400078e00ff */
[----:B------:R-:W-:Y:S02]  /*2100*/  IMAD.MOV.U32 R21, RZ, RZ, RZ ;  /* 0x000000ffff157224 */ /* 0x000fe400078e00ff */
[----:B------:R-:W-:Y:S01]  /*2110*/  VIADD R0, R0, 0xc00 ;  /* 0x00000c0000007836 */ /* 0x000fe20000000000 */
[----:B------:R-:W-:Y:S01]  /*2120*/  PLOP3.LUT P0, PT, PT, PT, UP0, 0x80, 0x8 ;  /* 0x000000000008781c */ /* 0x000fe20003f0f008 */
[----:B------:R-:W-:Y:S01]  /*2130*/  UISETP.NE.AND UP0, UPT, UR7, URZ, UPT ;  /* 0x000000ff0700728c */ /* 0x000fe2000bf05270 */
[----:B0-----:R-:W-:-:S11]  /*2140*/  IMAD.WIDE.U32 R2, R46, 0x4, R2 ;  /* 0x000000042e027825 */ /* 0x001fd600078e0002 */
.L_x_49:
[----:B-1----:R-:W0:Y:S01]  /*2150*/  @!P0 LDC.64 R8, c[0x0][0x3d0] ;  /* 0x0000f400ff088b82 */ /* 0x002e220000000a00 */
[----:B------:R-:W-:Y:S01]  /*2160*/  CS2R R4, SRZ ;  /* 0x0000000000047805 */ /* 0x000fe2000001ff00 */
[----:B------:R-:W1:Y:S04]  /*2170*/  LDS R15, [R0+-0xc00] ;  /* 0xfff40000000f7984 */ /* 0x000e680000000800 */
[----:B------:R-:W2:Y:S04]  /*2180*/  LDS R17, [R0+-0x600] ;  /* 0xfffa000000117984 */ /* 0x000ea80000000800 */
[----:B0-----:R-:W3:Y:S01]  /*2190*/  @!P0 LDG.E.64 R4, desc[UR8][R8.64] ;  /* 0x0000000808048981 */ /* 0x001ee2000c1e1b00 */
[----:B------:R-:W-:-:S13]  /*21a0*/  PLOP3.LUT P0, PT, PT, PT, UP0, 0x80, 0x8 ;  /* 0x000000000008781c */ /* 0x000fda0003f0f008 */
[----:B------:R-:W0:Y:S01]  /*21b0*/  @!P0 LDC.64 R10, c[0x0][0x3d0] ;  /* 0x0000f400ff0a8b82 */ /* 0x000e220000000a00 */
[----:B---3--:R-:W-:-:S04]  /*21c0*/  LEA R7, P1, R4, R19, 0x2 ;  /* 0x0000001304077211 */ /* 0x008fc800078210ff */
[----:B------:R-:W-:Y:S02]  /*21d0*/  LEA.HI.X R5, R4, R21, R5, 0x2, P1 ;  /* 0x0000001504057211 */ /* 0x000fe400008f1405 */
[----:B------:R-:W-:-:S05]  /*21e0*/  IADD3 R6, P1, PT, R2, R7, RZ ;  /* 0x0000000702067210 */ /* 0x000fca0007f3e0ff */
[----:B------:R-:W-:Y:S01]  /*21f0*/  IMAD.X R7, R3, 0x1, R5, P1 ;  /* 0x0000000103077824 */ /* 0x000fe200008e0605 */
[----:B------:R-:W-:-:S04]  /*2200*/  CS2R R4, SRZ ;  /* 0x0000000000047805 */ /* 0x000fc8000001ff00 */
[----:B-1----:R1:W-:Y:S04]  /*2210*/  STG.E desc[UR8][R6.64], R15 ;  /* 0x0000000f06007986 */ /* 0x0023e8000c101908 */
[----:B0-----:R-:W3:Y:S01]  /*2220*/  @!P0 LDG.E.64 R4, desc[UR8][R10.64] ;  /* 0x000000080a048981 */ /* 0x001ee2000c1e1b00 */
[----:B------:R-:W0:Y:S03]  /*2230*/  @!P0 LDC.64 R12, c[0x0][0x3d0] ;  /* 0x0000f400ff0c8b82 */ /* 0x000e260000000a00 */
[----:B------:R-:W4:Y:S01]  /*2240*/  LDS R15, [R0] ;  /* 0x00000000000f7984 */ /* 0x000f220000000800 */
[----:B---3--:R-:W-:-:S04]  /*2250*/  LEA R9, P1, R4, R19, 0x2 ;  /* 0x0000001304097211 */ /* 0x008fc800078210ff */
[----:B------:R-:W-:Y:S02]  /*2260*/  LEA.HI.X R5, R4, R21, R5, 0x2, P1 ;  /* 0x0000001504057211 */ /* 0x000fe400008f1405 */
[----:B------:R-:W-:-:S05]  /*2270*/  IADD3 R8, P1, PT, R2, R9, RZ ;  /* 0x0000000902087210 */ /* 0x000fca0007f3e0ff */
[----:B------:R-:W-:Y:S01]  /*2280*/  IMAD.X R9, R3, 0x1, R5, P1 ;  /* 0x0000000103097824 */ /* 0x000fe200008e0605 */
[----:B------:R-:W-:-:S04]  /*2290*/  CS2R R4, SRZ ;  /* 0x0000000000047805 */ /* 0x000fc8000001ff00 */
[----:B--2---:R-:W-:Y:S04]  /*22a0*/  STG.E desc[UR8][R8.64+0x600], R17 ;  /* 0x0006001108007986 */ /* 0x004fe8000c101908 */
[----:B0-----:R-:W1:Y:S01]  /*22b0*/  @!P0 LDG.E.64 R4, desc[UR8][R12.64] ;  /* 0x000000080c048981 */ /* 0x001e62000c1e1b00 */
[----:B------:R-:W0:Y:S03]  /*22c0*/  @!P0 LDC.64 R10, c[0x0][0x3d0] ;  /* 0x0000f400ff0a8b82 */ /* 0x000e260000000a00 */
[----:B------:R2:W3:Y:S01]  /*22d0*/  LDS R9, [R0+0x600] ;  /* 0x0006000000097984 */ /* 0x0004e20000000800 */
[----:B-1----:R-:W-:-:S04]  /*22e0*/  LEA R7, P1, R4, R19, 0x2 ;  /* 0x0000001304077211 */ /* 0x002fc800078210ff */
[----:B------:R-:W-:Y:S02]  /*22f0*/  LEA.HI.X R5, R4, R21, R5, 0x2, P1 ;  /* 0x0000001504057211 */ /* 0x000fe400008f1405 */
[----:B------:R-:W-:-:S05]  /*2300*/  IADD3 R6, P1, PT, R2, R7, RZ ;  /* 0x0000000702067210 */ /* 0x000fca0007f3e0ff */
[----:B------:R-:W-:Y:S01]  /*2310*/  IMAD.X R7, R3, 0x1, R5, P1 ;  /* 0x0000000103077824 */ /* 0x000fe200008e0605 */
[----:B------:R-:W-:-:S04]  /*2320*/  CS2R R4, SRZ ;  /* 0x0000000000047805 */ /* 0x000fc8000001ff00 */
[----:B----4-:R1:W-:Y:S04]  /*2330*/  STG.E desc[UR8][R6.64+0xc00], R15 ;  /* 0x000c000f06007986 */ /* 0x0103e8000c101908 */
[----:B0-----:R-:W4:Y:S01]  /*2340*/  @!P0 LDG.E.64 R4, desc[UR8][R10.64] ;  /* 0x000000080a048981 */ /* 0x001f22000c1e1b00 */
[----:B------:R-:W-:Y:S02]  /*2350*/  VIADD R46, R46, 0x600 ;  /* 0x000006002e2e7836 */ /* 0x000fe40000000000 */
[----:B--2---:R-:W-:Y:S01]  /*2360*/  VIADD R0, R0, 0x1800 ;  /* 0x0000180000007836 */ /* 0x004fe20000000000 */
[----:B----4-:R-:W-:Y:S02]  /*2370*/  LEA R13, P1, R4, R19, 0x2 ;  /* 0x00000013040d7211 */ /* 0x010fe400078210ff */
[----:B------:R-:W-:-:S02]  /*2380*/  IADD3 R19, P2, PT, R19, 0x1800, RZ ;  /* 0x0000180013137810 */ /* 0x000fc40007f5e0ff */
[----:B------:R-:W-:Y:S02]  /*2390*/  LEA.HI.X R5, R4, R21, R5, 0x2, P1 ;  /* 0x0000001504057211 */ /* 0x000fe400008f1405 */
[----:B------:R-:W-:Y:S01]  /*23a0*/  IADD3 R4, P1, PT, R2, R13, RZ ;  /* 0x0000000d02047210 */ /* 0x000fe20007f3e0ff */
[----:B------:R-:W-:-:S04]  /*23b0*/  IMAD.X R21, RZ, RZ, R21, P2 ;  /* 0x000000ffff157224 */ /* 0x000fc800010e0615 */
[----:B------:R-:W-:Y:S01]  /*23c0*/  IMAD.X R5, R3, 0x1, R5, P1 ;  /* 0x0000000103057824 */ /* 0x000fe200008e0605 */
[----:B------:R-:W-:-:S04]  /*23d0*/  ISETP.GE.AND P1, PT, R46, R33, PT ;  /* 0x000000212e00720c */ /* 0x000fc80003f26270 */
[----:B---3--:R1:W-:Y:S09]  /*23e0*/  STG.E desc[UR8][R4.64+0x1200], R9 ;  /* 0x0012000904007986 */ /* 0x0083f2000c101908 */
[----:B------:R-:W-:Y:S05]  /*23f0*/  @!P1 BRA `(.L_x_49) ;  /* 0xfffffffc00549947 */ /* 0x000fea000383ffff */
[----:B------:R-:W-:Y:S05]  /*2400*/  EXIT ;  /* 0x000000000000794d */ /* 0x000fea0003800000 */
.L_x_1:
[----:B------:R-:W0:Y:S01]  /*2410*/  S2R R29, SR_TID.X ;  /* 0x00000000001d7919 */ /* 0x000e220000002100 */
[----:B------:R-:W1:Y:S01]  /*2420*/  LDC.64 R2, c[0x0][0x3c8] ;  /* 0x0000f200ff027b82 */ /* 0x000e620000000a00 */
[----:B------:R-:W2:Y:S01]  /*2430*/  LDCU.U8 UR5, c[0x0][0x3b8] ;  /* 0x00007700ff0577ac */ /* 0x000ea20008000000 */
[----:B------:R-:W3:Y:S01]  /*2440*/  LDCU.64 UR10, c[0x0][0x380] ;  /* 0x00007000ff0a77ac */ /* 0x000ee20008000a00 */
[----:B--2---:R-:W-:Y:S01]  /*2450*/  ISETP.NE.AND P0, PT, RZ, UR5, PT ;  /* 0x00000005ff007c0c */ /* 0x004fe2000bf05270 */
[----:B------:R-:W-:-:S03]  /*2460*/  USHF.R.S32.HI UR5, URZ, 0x1f, UR6 ;  /* 0x0000001fff057899 */ /* 0x000fc60008011406 */
[----:B-1----:R-:W-:Y:S02]  /*2470*/  SEL R2, R2, RZ, !P0 ;  /* 0x000000ff02027207 */ /* 0x002fe40004000000 */
[C---:B0-----:R-:W-:Y:S02]  /*2480*/  LOP3.LUT R0, R29.reuse, 0x1f, RZ, 0xc0, !PT ;  /* 0x0000001f1d007812 */ /* 0x041fe400078ec0ff */
[----:B------:R-:W-:-:S05]  /*2490*/  LOP3.LUT R5, R29, 0x3e0, RZ, 0xc0, !PT ;  /* 0x000003e01d057812 */ /* 0x000fca00078ec0ff */
[----:B------:R-:W-:Y:S01]  /*24a0*/  IMAD R5, R5, 0xf, R0 ;  /* 0x0000000f05057824 */ /* 0x000fe200078e0200 */
[----:B------:R-:W-:-:S04]  /*24b0*/  SEL R0, R3, RZ, !P0 ;  /* 0x000000ff03007207 */ /* 0x000fc80004000000 */
[----:B------:R-:W-:-:S04]  /*24c0*/  IADD3 R5, P1, P2, R5, UR6, R2 ;  /* 0x0000000605057c10 */ /* 0x000fc8000fa3e002 */
[----:B------:R-:W-:Y:S02]  /*24d0*/  IADD3.X R0, PT, PT, RZ, UR5, R0, P1, P2 ;  /* 0x00000005ff007c10 */ /* 0x000fe40008fe4400 */
        /* <DEDUP_REMOVED lines=20> */
[----:B------:R-:W1:Y:S01]  /*2620*/  S2R R49, SR_LANEID ;  /* 0x0000000000317919 */ /* 0x000e620000000000 */
[----:B0-----:R-:W-:-:S02]  /*2630*/  ULEA UR5, UR6, UR5, 0x18 ;  /* 0x0000000506057291 */ /* 0x001fc4000f8ec0ff */
[----:B-1----:R-:W-:Y:S01]  /*2640*/  IMAD R18, R30, 0x1e0, R49 ;  /* 0x000001e01e127824 */ /* 0x002fe200078e0231 */
[C---:B------:R-:W-:Y:S02]  /*2650*/  ISETP.NE.AND P1, PT, R49.reuse, 0x1f, PT ;  /* 0x0000001f3100780c */ /* 0x040fe40003f25270 */
        /* <DEDUP_REMOVED lines=34> */
[----:B-1----:R-:W-:-:S03]  /*2880*/  LOP3.LUT R33, R27, 0x1, RZ, 0xc, !PT ;  /* 0x000000011b217812 */ /* 0x002fc600078e0cff */
[----:B------:R-:W1:Y:S01]  /*2890*/  LDS R4, [R19+0x30] ;  /* 0x0000300013047984 */ /* 0x000e620000000800 */
[----:B--2---:R-:W-:Y:S01]  /*28a0*/  LOP3.LUT R12, R26, 0x1, RZ, 0xc, !PT ;  /* 0x000000011a0c7812 */ /* 0x004fe200078e0cff */
[----:B------:R-:W-:Y:S02]  /*28b0*/  IMAD.IADD R33, R0, 0x1, R33 ;  /* 0x0000000100217824 */ /* 0x000fe400078e0221 */
[----:B------:R-:W2:Y:S01]  /*28c0*/  LDS R3, [R19+0x34] ;  /* 0x0000340013037984 */ /* 0x000ea20000000800 */
[C---:B---3--:R-:W-:Y:S02]  /*28d0*/  LOP3.LUT R13, R25.reuse, 0x1, RZ, 0xc, !PT ;  /* 0x00000001190d7812 */ /* 0x048fe400078e0cff */
[----:B------:R-:W-:Y:S01]  /*28e0*/  LOP3.LUT R38, R25, 0x1, RZ, 0xc0, !PT ;  /* 0x0000000119267812 */ /* 0x000fe200078ec0ff */
[----:B------:R-:W3:Y:S01]  /*28f0*/  LDS R2, [R19+0x38] ;  /* 0x0000380013027984 */ /* 0x000ee20000000800 */
[----:B------:R-:W-:Y:S02]  /*2900*/  IADD3 R14, PT, PT, R13, R12, R33 ;  /* 0x0000000c0d0e7210 */ /* 0x000fe40007ffe021 */
[----:B----4-:R-:W-:Y:S01]  /*2910*/  LOP3.LUT R12, R24, 0x1, RZ, 0xc, !PT ;  /* 0x00000001180c7812 */ /* 0x010fe200078e0cff */
[----:B------:R-:W-:Y:S01]  /*2920*/  BAR.SYNC.DEFER_BLOCKING 0x0 ;  /* 0x0000000000007b1d */ /* 0x000fe20000010000 */
[----:B-----5:R-:W-:-:S02]  /*2930*/  LOP3.LUT R13, R11, 0x1, RZ, 0xc, !PT ;  /* 0x000000010b0d7812 */ /* 0x020fc400078e0cff */
[----:B------:R-:W-:Y:S02]  /*2940*/  LOP3.LUT R39, R24, 0x1, RZ, 0xc0, !PT ;  /* 0x0000000118277812 */ /* 0x000fe400078ec0ff */
[----:B------:R-:W-:Y:S02]  /*2950*/  IADD3 R14, PT, PT, R13, R12, R14 ;  /* 0x0000000c0d0e7210 */ /* 0x000fe40007ffe00e */
[----:B------:R-:W-:Y:S02]  /*2960*/  LOP3.LUT R12, R10, 0x1, RZ, 0xc, !PT ;  /* 0x000000010a0c7812 */ /* 0x000fe400078e0cff */
[----:B------:R-:W-:Y:S02]  /*2970*/  LOP3.LUT R13, R9, 0x1, RZ, 0xc, !PT ;  /* 0x00000001090d7812 */ /* 0x000fe400078e0cff */
[----:B------:R-:W-:Y:S02]  /*2980*/  LOP3.LUT R45, R11, 0x1, RZ, 0xc0, !PT ;  /* 0x000000010b2d7812 */ /* 0x000fe400078ec0ff */
[----:B------:R-:W-:-:S02]  /*2990*/  IADD3 R14, PT, PT, R13, R12, R14 ;  /* 0x0000000c0d0e7210 */ /* 0x000fc40007ffe00e */
[----:B------:R-:W-:Y:S02]  /*29a0*/  LOP3.LUT R12, R8, 0x1, RZ, 0xc, !PT ;  /* 0x00000001080c7812 */ /* 0x000fe400078e0cff */
[----:B------:R-:W-:Y:S02]  /*29b0*/  LOP3.LUT R13, R7, 0x1, RZ, 0xc, !PT ;  /* 0x00000001070d7812 */ /* 0x000fe400078e0cff */
[----:B------:R-:W-:Y:S02]  /*29c0*/  LOP3.LUT R48, R10, 0x1, RZ, 0xc0, !PT ;  /* 0x000000010a307812 */ /* 0x000fe400078ec0ff */
[----:B------:R-:W-:Y:S02]  /*29d0*/  IADD3 R14, PT, PT, R13, R12, R14 ;  /* 0x0000000c0d0e7210 */ /* 0x000fe40007ffe00e */
[----:B------:R-:W-:Y:S02]  /*29e0*/  LOP3.LUT R12, R6, 0x1, RZ, 0xc, !PT ;  /* 0x00000001060c7812 */ /* 0x000fe400078e0cff */
[----:B0-----:R-:W-:-:S02]  /*29f0*/  LOP3.LUT R13, R5, 0x1, RZ, 0xc, !PT ;  /* 0x00000001050d7812 */ /* 0x001fc400078e0cff */
[----:B------:R-:W-:Y:S02]  /*2a00*/  LOP3.LUT R47, R9, 0x1, RZ, 0xc0, !PT ;  /* 0x00000001092f7812 */ /* 0x000fe400078ec0ff */
[----:B------:R-:W-:Y:S02]  /*2a10*/  IADD3 R14, PT, PT, R13, R12, R14 ;  /* 0x0000000c0d0e7210 */ /* 0x000fe40007ffe00e */
[----:B-1----:R-:W-:Y:S02]  /*2a20*/  LOP3.LUT R12, R4, 0x1, RZ, 0xc, !PT ;  /* 0x00000001040c7812 */ /* 0x002fe400078e0cff */
[----:B--2---:R-:W-:Y:S02]  /*2a30*/  LOP3.LUT R13, R3, 0x1, RZ, 0xc, !PT ;  /* 0x00000001030d7812 */ /* 0x004fe400078e0cff */
[----:B------:R-:W-:Y:S02]  /*2a40*/  LOP3.LUT R46, R7, 0x1, RZ, 0xc0, !PT ;  /* 0x00000001072e7812 */ /* 0x000fe400078ec0ff */
[----:B---3--:R-:W-:-:S02]  /*2a50*/  LOP3.LUT R31, R2, 0x1, RZ, 0xc, !PT ;  /* 0x00000001021f7812 */ /* 0x008fc400078e0cff */
[----:B------:R-:W-:-:S05]  /*2a60*/  IADD3 R12, PT, PT, R13, R12, R14 ;  /* 0x0000000c0d0c7210 */ /* 0x000fca0007ffe00e */
        /* <DEDUP_REMOVED lines=11> */
[----:B------:R-:W-:-:S03]  /*2b20*/  ISETP.NE.AND P0, PT, R30, 0x2, PT ;  /* 0x000000021e00780c */ /* 0x000fc60003f05270 */
[----:B------:R-:W-:Y:S01]  /*2b30*/  IMAD.IADD R31, R32, 0x1, -R31 ;  /* 0x00000001201f7824 */ /* 0x000fe200078e0a1f */
[----:B------:R0:W-:Y:S01]  /*2b40*/  @!P1 STS [R35], R32 ;  /* 0x0000002023009388 */ /* 0x0001e20000000800 */
[----:B------:R-:W-:Y:S01]  /*2b50*/  BAR.SYNC.DEFER_BLOCKING 0x0 ;  /* 0x0000000000007b1d */ /* 0x000fe20000010000 */
[----:B------:R-:W-:Y:S02]  /*2b60*/  ISETP.NE.AND P1, PT, R30, 0x9, PT ;  /* 0x000000091e00780c */ /* 0x000fe40003f25270 */
[----:B0-----:R-:W-:-:S03]  /*2b70*/  LOP3.LUT R32, R27, 0x1, RZ, 0xc0, !PT ;  /* 0x000000011b207812 */ /* 0x001fc600078ec0ff */
[----:B------:R-:W0:Y:S04]  /*2b80*/  LDS.128 R12, [UR5] ;  /* 0x00000005ff0c7984 */ /* 0x000e280008000c00 */
[----:B------:R-:W1:Y:S04]  /*2b90*/  LDS.128 R16, [UR5+0x10] ;  /* 0x00001005ff107984 */ /* 0x000e680008000c00 */
[----:B------:R-:W2:Y:S01]  /*2ba0*/  LDS.128 R20, [UR5+0x20] ;  /* 0x00002005ff147984 */ /* 0x000ea20008000c00 */
[----:B0-----:R-:W-:-:S04]  /*2bb0*/  IMAD.IADD R13, R12, 0x1, R13 ;  /* 0x000000010c0d7824 */ /* 0x001fc800078e020d */
[----:B------:R-:W-:Y:S01]  /*2bc0*/  IMAD.IADD R14, R14, 0x1, R13 ;  /* 0x000000010e0e7824 */ /* 0x000fe200078e020d */
[----:B------:R-:W-:Y:S02]  /*2bd0*/  SEL R12, R13, R12, !P0 ;  /* 0x0000000c0d0c7207 */ /* 0x000fe40004000000 */
[----:B------:R-:W-:Y:S01]  /*2be0*/  ISETP.NE.AND P0, PT, R30, 0x3, PT ;  /* 0x000000031e00780c */ /* 0x000fe20003f05270 */
[----:B------:R-:W-:Y:S01]  /*2bf0*/  IMAD.IADD R15, R15, 0x1, R14 ;  /* 0x000000010f0f7824 */ /* 0x000fe200078e020e */
[----:B------:R-:W-:Y:S02]  /*2c00*/  SEL R13, R31, RZ, P2 ;  /* 0x000000ff1f0d7207 */ /* 0x000fe40001000000 */
[----:B------:R-:W-:Y:S01]  /*2c10*/  SEL R12, R14, R12, !P0 ;  /* 0x0000000c0e0c7207 */ /* 0x000fe20004000000 */
[----:B-1----:R-:W-:Y:S01]  /*2c20*/  IMAD.IADD R16, R15, 0x1, R16 ;  /* 0x000000010f107824 */ /* 0x002fe200078e0210 */
[----:B------:R-:W-:-:S03]  /*2c30*/  ISETP.NE.AND P0, PT, R30, 0x4, PT ;  /* 0x000000041e00780c */ /* 0x000fc60003f05270 */
[----:B------:R-:W-:Y:S01]  /*2c40*/  IMAD.IADD R17, R17, 0x1, R16 ;  /* 0x0000000111117824 */ /* 0x000fe200078e0210 */
[----:B------:R-:W-:Y:S02]  /*2c50*/  SEL R12, R15, R12, !P0 ;  /* 0x0000000c0f0c7207 */ /* 0x000fe40004000000 */
[----:B------:R-:W-:Y:S01]  /*2c60*/  ISETP.NE.AND P0, PT, R30, 0x5, PT ;  /* 0x000000051e00780c */ /* 0x000fe20003f05270 */
[----:B------:R-:W-:-:S03]  /*2c70*/  IMAD.IADD R18, R18, 0x1, R17 ;  /* 0x0000000112127824 */ /* 0x000fc600078e0211 */
[----:B------:R-:W-:Y:S01]  /*2c80*/  SEL R12, R16, R12, !P0 ;  /* 0x0000000c100c7207 */ /* 0x000fe20004000000 */
[----:B------:R-:W-:Y:S01]  /*2c90*/  IMAD.IADD R19, R19, 0x1, R18 ;  /* 0x0000000113137824 */ /* 0x000fe200078e0212 */
[----:B------:R-:W-:Y:S02]  /*2ca0*/  ISETP.NE.AND P0, PT, R30, 0x6, PT ;  /* 0x000000061e00780c */ /* 0x000fe40003f05270 */
[----:B------:R-:W-:Y:S01]  /*2cb0*/  LOP3.LUT R16, R26, 0x1, RZ, 0xc0, !PT ;  /* 0x000000011a107812 */ /* 0x000fe200078ec0ff */
[----:B--2---:R-:W-:Y:S01]  /*2cc0*/  IMAD.IADD R20, R19, 0x1, R20 ;  /* 0x0000000113147824 */ /* 0x004fe200078e0214 */
[----:B------:R-:W-:Y:S02]  /*2cd0*/  SEL R12, R17, R12, !P0 ;  /* 0x0000000c110c7207 */ /* 0x000fe40004000000 */
[----:B------:R-:W-:Y:S01]  /*2ce0*/  ISETP.NE.AND P0, PT, R30, 0x7, PT ;  /* 0x000000071e00780c */ /* 0x000fe20003f05270 */
[----:B------:R-:W-:-:S03]  /*2cf0*/  IMAD.IADD R21, R21, 0x1, R20 ;  /* 0x0000000115157824 */ /* 0x000fc600078e0214 */
[----:B------:R-:W-:Y:S01]  /*2d00*/  SEL R12, R18, R12, !P0 ;  /* 0x0000000c120c7207 */ /* 0x000fe20004000000 */
[----:B------:R-:W-:Y:S01]  /*2d10*/  IMAD.IADD R22, R22, 0x1, R21 ;  /* 0x0000000116167824 */ /* 0x000fe200078e0215 */
[----:B------:R-:W-:-:S03]  /*2d20*/  ISETP.NE.AND P0, PT, R30, 0x8, PT ;  /* 0x000000081e00780c */ /* 0x000fc60003f05270 */
[----:B------:R-:W-:Y:S01]  /*2d30*/  IMAD.IADD R23, R23, 0x1, R22 ;  /* 0x0000000117177824 */ /* 0x000fe200078e0216 */
[----:B------:R-:W-:Y:S02]  /*2d40*/  SEL R12, R19, R12, !P0 ;  /* 0x0000000c130c7207 */ /* 0x000fe40004000000 */
[----:B------:R-:W-:Y:S02]  /*2d50*/  ISETP.NE.AND P0, PT, R30, 0xa, PT ;  /* 0x0000000a1e00780c */ /* 0x000fe40003f05270 */
[----:B------:R-:W-:Y:S02]  /*2d60*/  SEL R12, R20, R12, !P1 ;  /* 0x0000000c140c7207 */ /* 0x000fe40004800000 */
[----:B------:R-:W-:Y:S02]  /*2d70*/  ISETP.NE.AND P1, PT, R30, 0xb, PT ;  /* 0x0000000b1e00780c */ /* 0x000fe40003f25270 */
[----:B------:R-:W-:Y:S02]  /*2d80*/  SEL R12, R21, R12, !P0 ;  /* 0x0000000c150c7207 */ /* 0x000fe40004000000 */
[----:B------:R-:W-:-:S02]  /*2d90*/  ISETP.GE.U32.AND P0, PT, R29, 0x20, PT ;  /* 0x000000201d00780c */ /* 0x000fc40003f06070 */
[----:B------:R-:W-:Y:S02]  /*2da0*/  SEL R12, R22, R12, !P1 ;  /* 0x0000000c160c7207 */ /* 0x000fe40004800000 */
[----:B------:R-:W-:-:S03]  /*2db0*/  ISETP.GT.U32.AND P1, PT, R29, 0x1f, PT ;  /* 0x0000001f1d00780c */ /* 0x000fc60003f24070 */
[----:B------:R-:W-:-:S05]  /*2dc0*/  IMAD.IADD R14, R12, 0x1, R13 ;  /* 0x000000010c0e7824 */ /* 0x000fca00078e020d */
[----:B------:R-:W-:-:S05]  /*2dd0*/  SEL R36, R31, R14, !P0 ;  /* 0x0000000e1f247207 */ /* 0x000fca0004000000 */
[----:B------:R-:W-:Y:S05]  /*2de0*/  @P1 BRA `(.L_x_50) ;  /* 0x0000000800c81947 */ /* 0x000fea0003800000 */
[----:B------:R-:W0:Y:S01]  /*2df0*/  LDC.64 R20, c[0x0][0x3a0] ;  /* 0x0000e800ff147b82 */ /* 0x000e220000000a00 */
[----:B------:R-:W-:Y:S01]  /*2e00*/  ISETP.NE.AND P0, PT, R29, RZ, PT ;  /* 0x000000ff1d00720c */ /* 0x000fe20003f05270 */
[----:B------:R-:W-:Y:S01]  /*2e10*/  IMAD.U32 R34, RZ, RZ, UR4 ;  /* 0x00000004ff227e24 */ /* 0x000fe2000f8e00ff */
[----:B------:R-:W-:-:S05]  /*2e20*/  LOP3.LUT R35, RZ, R29, RZ, 0x33, !PT ;  /* 0x0000001dff237212 */ /* 0x000fca00078e33ff */
[----:B------:R-:W-:-:S06]  /*2e30*/  IMAD.IADD R35, R34, 0x1, R35 ;  /* 0x0000000122237824 */ /* 0x000fcc00078e0223 */
[----:B------:R-:W-:Y:S01]  /*2e40*/  @!P0 IMAD.MOV.U32 R22, RZ, RZ, 0x64 ;  /* 0x00000064ff168424 */ /* 0x000fe200078e00ff */
[----:B------:R1:W-:Y:S01]  /*2e50*/  @!P0 STS [UR5+0x4c], R23 ;  /* 0x00004c17ff008988 */ /* 0x0003e20008000805 */
[----:B0-----:R-:W-:-:S04]  /*2e60*/  IMAD.WIDE R12, R34, 0x8, R20 ;  /* 0x00000008220c7825 */ /* 0x001fc800078e0214 */
[----:B------:R-:W-:Y:S01]  /*2e70*/  IMAD.WIDE R20, R35, 0x8, R20 ;  /* 0x0000000823147825 */ /* 0x000fe200078e0214 */
[----:B------:R1:W-:Y:S01]  /*2e80*/  @!P0 ST.E.64.STRONG.GPU desc[UR8][R12.64+0x100], R22 ;  /* 0x000100160c008985 */ /* 0x0003e2000c10fb08 */
[----:B------:R-:W-:Y:S05]  /*2e90*/  NANOSLEEP 0x249 ;  /* 0x000002490000795d */ /* 0x000fea0003800000 */
[----:B------:R-:W2:Y:S01]  /*2ea0*/  LD.E.64.STRONG.GPU R14, desc[UR8][R20.64+0x100] ;  /* 0x00010008140e7980 */ /* 0x000ea2000c10fb00 */
[----:B------:R-:W-:Y:S01]  /*2eb0*/  UMOV UR6, 0xffffffff ;  /* 0xffffffff00067882 */ /* 0x000fe20000000000 */
[----:B--2---:R-:W-:Y:S02]  /*2ec0*/  ISETP.NE.AND P0, PT, R14, 0x63, PT ;  /* 0x000000630e00780c */ /* 0x004fe40003f05270 */
[----:B-1----:R-:W-:Y:S11]  /*2ed0*/  BRA.DIV UR6, `(.L_x_51) ;  /* 0x0000008206f07947 */ /* 0x002ff6000b800000 */
[----:B------:R-:W-:-:S13]  /*2ee0*/  VOTE.ANY P0, !P0 ;  /* 0x0000000000ff7806 */ /* 0x000fda0004000100 */
.L_x_230:
[----:B------:R-:W-:Y:S05]  /*2ef0*/  @!P0 BRA `(.L_x_52) ;  /* 0x00000000007c8947 */ /* 0x000fea0003800000 */
[----:B------:R-:W-:-:S07]  /*2f00*/  IMAD.MOV.U32 R22, RZ, RZ, 0x2f2 ;  /* 0x000002f2ff167424 */ /* 0x000fce00078e00ff */
.L_x_54:
[----:B------:R-:W-:Y:S01]  /*2f10*/  SHF.R.U32.HI R17, RZ, 0x1, R22 ;  /* 0x00000001ff117819 */ /* 0x000fe20000011616 */
[----:B------:R-:W-:-:S03]  /*2f20*/  IMAD R34, R34, 0x41a7, RZ ;  /* 0x000041a722227824 */ /* 0x000fc600078e02ff */
[----:B------:R-:W-:Y:S02]  /*2f30*/  IADD3 R19, PT, PT, R22, 0x1, -R17 ;  /* 0x0000000116137810 */ /* 0x000fe40007ffe811 */
[----:B------:R-:W-:Y:S02]  /*2f40*/  LOP3.LUT R34, R34, 0x7fffffff, RZ, 0xc0, !PT ;  /* 0x7fffffff22227812 */ /* 0x000fe400078ec0ff */
[----:B------:R-:W0:Y:S01]  /*2f50*/  I2F.U32.RP R18, R19 ;  /* 0x0000001300127306 */ /* 0x000e220000209000 */
[----:B------:R-:W-:Y:S01]  /*2f60*/  IMAD.MOV R31, RZ, RZ, -R19 ;  /* 0x000000ffff1f7224 */ /* 0x000fe200078e0a13 */
[----:B------:R-:W-:-:S06]  /*2f70*/  ISETP.NE.U32.AND P1, PT, R19, RZ, PT ;  /* 0x000000ff1300720c */ /* 0x000fcc0003f25070 */
[----:B0-----:R-:W0:Y:S02]  /*2f80*/  MUFU.RCP R18, R18 ;  /* 0x0000001200127308 */ /* 0x001e240000001000 */
[----:B0-----:R-:W-:-:S06]  /*2f90*/  VIADD R14, R18, 0xffffffe ;  /* 0x0ffffffe120e7836 */ /* 0x001fcc0000000000 */
[----:B------:R0:W1:Y:S02]  /*2fa0*/  F2I.FTZ.U32.TRUNC.NTZ R15, R14 ;  /* 0x0000000e000f7305 */ /* 0x000064000021f000 */
[----:B0-----:R-:W-:Y:S02]  /*2fb0*/  IMAD.MOV.U32 R14, RZ, RZ, RZ ;  /* 0x000000ffff0e7224 */ /* 0x001fe400078e00ff */
[----:B-1----:R-:W-:-:S04]  /*2fc0*/  IMAD R31, R31, R15, RZ ;  /* 0x0000000f1f1f7224 */ /* 0x002fc800078e02ff */
[----:B------:R-:W-:-:S06]  /*2fd0*/  IMAD.HI.U32 R15, R15, R31, R14 ;  /* 0x0000001f0f0f7227 */ /* 0x000fcc00078e000e */
[----:B------:R-:W-:-:S04]  /*2fe0*/  IMAD.HI.U32 R15, R15, R34, RZ ;  /* 0x000000220f0f7227 */ /* 0x000fc800078e00ff */
[----:B------:R-:W-:-:S04]  /*2ff0*/  IMAD.MOV R15, RZ, RZ, -R15 ;  /* 0x000000ffff0f7224 */ /* 0x000fc800078e0a0f */
[----:B------:R-:W-:-:S05]  /*3000*/  IMAD R18, R19, R15, R34 ;  /* 0x0000000f13127224 */ /* 0x000fca00078e0222 */
[----:B------:R-:W-:-:S13]  /*3010*/  ISETP.GE.U32.AND P0, PT, R18, R19, PT ;  /* 0x000000131200720c */ /* 0x000fda0003f06070 */
[----:B------:R-:W-:-:S05]  /*3020*/  @P0 IMAD.IADD R18, R18, 0x1, -R19 ;  /* 0x0000000112120824 */ /* 0x000fca00078e0a13 */
[----:B------:R-:W-:-:S13]  /*3030*/  ISETP.GE.U32.AND P0, PT, R18, R19, PT ;  /* 0x000000131200720c */ /* 0x000fda0003f06070 */
[----:B------:R-:W-:Y:S01]  /*3040*/  @P0 IMAD.IADD R18, R18, 0x1, -R19 ;  /* 0x0000000112120824 */ /* 0x000fe200078e0a13 */
[----:B------:R-:W-:-:S05]  /*3050*/  @!P1 LOP3.LUT R18, RZ, R19, RZ, 0x33, !PT ;  /* 0x00000013ff129212 */ /* 0x000fca00078e33ff */
[----:B------:R-:W-:-:S04]  /*3060*/  IMAD.IADD R18, R17, 0x1, R18 ;  /* 0x0000000111127824 */ /* 0x000fc800078e0212 */
[----:B------:R-:W-:Y:S05]  /*3070*/  NANOSLEEP R18 ;  /* 0x000000120000735d */ /* 0x000fea0003800000 */
[----:B------:R-:W2:Y:S01]  /*3080*/  LD.E.64.STRONG.GPU R14, desc[UR8][R20.64+0x100] ;  /* 0x00010008140e7980 */ /* 0x000ea2000c10fb00 */
[----:B------:R-:W-:Y:S01]  /*3090*/  UMOV UR6, 0xffffffff ;  /* 0xffffffff00067882 */ /* 0x000fe20000000000 */
[----:B------:R-:W-:Y:S01]  /*30a0*/  IMAD.MOV.U32 R22, RZ, RZ, R17 ;  /* 0x000000ffff167224 */ /* 0x000fe200078e0011 */
[----:B--2---:R-:W-:Y:S01]  /*30b0*/  ISETP.NE.AND P0, PT, R14, 0x63, PT ;  /* 0x000000630e00780c */ /* 0x004fe20003f05270 */
[----:B------:R-:W-:-:S12]  /*30c0*/  BRA.DIV UR6, `(.L_x_53) ;  /* 0x0000008206947947 */ /* 0x000fd8000b800000 */
[----:B------:R-:W-:-:S13]  /*30d0*/  VOTE.ANY P0, !P0 ;  /* 0x0000000000ff7806 */ /* 0x000fda0004000100 */
.L_x_233:
[----:B------:R-:W-:Y:S05]  /*30e0*/  @P0 BRA `(.L_x_54) ;  /* 0xfffffffc00880947 */ /* 0x000fea000383ffff */
.L_x_52:
[----:B------:R-:W-:Y:S01]  /*30f0*/  UMOV UR6, 0xffffffff ;  /* 0xffffffff00067882 */ /* 0x000fe20000000000 */
[----:B------:R-:W-:Y:S02]  /*3100*/  ISETP.NE.AND P0, PT, R14, 0x65, PT ;  /* 0x000000650e00780c */ /* 0x000fe40003f05270 */
[----:B------:R-:W-:Y:S11]  /*3110*/  BRA.DIV UR6, `(.L_x_55) ;  /* 0x0000008206a07947 */ /* 0x000ff6000b800000 */
[----:B------:R-:W0:Y:S01]  /*3120*/  S2R R50, SR_GEMASK ;  /* 0x0000000000327919 */ /* 0x000e220000003c00 */
[----:B------:R-:W-:Y:S01]  /*3130*/  VOTE.ANY R18, PT, !P0 ;  /* 0x0000000000127806 */ /* 0x000fe200040e0100 */
[C---:B------:R-:W-:Y:S02]  /*3140*/  VIADD R41, R49.reuse, 0x2 ;  /* 0x0000000231297836 */ /* 0x040fe40000000000 */
[C---:B------:R-:W-:Y:S02]  /*3150*/  VIADD R40, R49.reuse, 0x4 ;  /* 0x0000000431287836 */ /* 0x040fe40000000000 */
[C---:B------:R-:W-:Y:S02]  /*3160*/  VIADD R22, R49.reuse, 0x8 ;  /* 0x0000000831167836 */ /* 0x040fe40000000000 */
[----:B------:R-:W-:Y:S01]  /*3170*/  VIADD R42, R49, 0x10 ;  /* 0x00000010312a7836 */ /* 0x000fe20000000000 */
[----:B0-----:R-:W-:-:S05]  /*3180*/  LOP3.LUT R18, R18, 0x80000000, R50, 0xec, !PT ;  /* 0x8000000012127812 */ /* 0x001fca00078eec32 */
[----:B------:R-:W-:-:S05]  /*3190*/  VIADD R17, R18, 0xffffffff ;  /* 0xffffffff12117836 */ /* 0x000fca0000000000 */
[----:B------:R-:W-:-:S04]  /*31a0*/  LOP3.LUT R17, R18, R17, RZ, 0xc, !PT ;  /* 0x0000001112117212 */ /* 0x000fc800078e0cff */
[----:B------:R-:W0:Y:S02]  /*31b0*/  POPC R20, R17 ;  /* 0x0000001100147309 */ /* 0x000e240000000000 */
[----:B0-----:R-:W0:Y:S01]  /*31c0*/  SHFL.DOWN PT, R21, R15, 0x1, R20 ;  /* 0x082000000f157989 */ /* 0x001e2200000e0014 */
[-C--:B------:R-:W-:Y:S02]  /*31d0*/  ISETP.GE.AND P0, PT, R49, R20.reuse, PT ;  /* 0x000000143100720c */ /* 0x080fe40003f06270 */
[-C--:B------:R-:W-:Y:S02]  /*31e0*/  ISETP.GT.AND P1, PT, R42, R20.reuse, PT ;  /* 0x000000142a00720c */ /* 0x080fe40003f24270 */
[----:B0-----:R-:W-:Y:S02]  /*31f0*/  SEL R18, R21, RZ, !P0 ;  /* 0x000000ff15127207 */ /* 0x001fe40004000000 */
[----:B------:R-:W-:-:S03]  /*3200*/  ISETP.GT.AND P0, PT, R41, R20, PT ;  /* 0x000000142900720c */ /* 0x000fc60003f04270 */
[----:B------:R-:W-:-:S05]  /*3210*/  IMAD.IADD R31, R18, 0x1, R15 ;  /* 0x00000001121f7824 */ /* 0x000fca00078e020f */
[----:B------:R-:W0:Y:S02]  /*3220*/  SHFL.DOWN PT, R21, R31, 0x2, R20 ;  /* 0x084000001f157989 */ /* 0x000e2400000e0014 */
        /* <DEDUP_REMOVED lines=9> */
[----:B------:R-:W-:-:S03]  /*32c0*/  ISETP.NE.AND P0, PT, R14, 0x65, PT ;  /* 0x000000650e00780c */ /* 0x000fc60003f05270 */
[----:B------:R-:W-:Y:S02]  /*32d0*/  IMAD.IADD R15, R51, 0x1, R18 ;  /* 0x00000001330f7824 */ /* 0x000fe400078e0212 */
[----:B------:R-:W0:Y:S03]  /*32e0*/  LDC.64 R18, c[0x0][0x3a0] ;  /* 0x0000e800ff127b82 */ /* 0x000e260000000a00 */
[----:B------:R-:W1:Y:S05]  /*32f0*/  SHFL.DOWN PT, R21, R15, 0x10, R20 ;  /* 0x0a0000000f157989 */ /* 0x000e6a00000e0014 */
[----:B------:R-:W-:-:S02]  /*3300*/  VOTE.ALL P0, P0 ;  /* 0x0000000000ff7806 */ /* 0x000fc40000000000 */
[----:B0-----:R-:W-:Y:S02]  /*3310*/  IADD3 R30, P2, PT, R18, 0x100, RZ ;  /* 0x00000100121e7810 */ /* 0x001fe40007f5e0ff */
[----:B-1----:R-:W-:-:S03]  /*3320*/  SEL R14, R21, RZ, !P1 ;  /* 0x000000ff150e7207 */ /* 0x002fc60004800000 */
[----:B------:R-:W-:Y:S02]  /*3330*/  IMAD.X R43, RZ, RZ, R19, P2 ;  /* 0x000000ffff2b7224 */ /* 0x000fe400010e0613 */
[----:B------:R-:W-:-:S07]  /*3340*/  IMAD.IADD R31, R15, 0x1, R14 ;  /* 0x000000010f1f7824 */ /* 0x000fce00078e020e */
.L_x_242:
[----:B------:R-:W-:Y:S05]  /*3350*/  @!P0 BRA `(.L_x_56) ;  /* 0x00000004002c8947 */ /* 0x000fea0003800000 */
[----:B------:R-:W-:-:S07]  /*3360*/  IMAD.MOV.U32 R44, RZ, RZ, 0x2f2 ;  /* 0x000002f2ff2c7424 */ /* 0x000fce00078e00ff */
.L_x_62:
[----:B------:R-:W-:Y:S02]  /*3370*/  IMAD.MOV.U32 R14, RZ, RZ, R30 ;  /* 0x000000ffff0e7224 */ /* 0x000fe400078e001e */
[----:B------:R-:W-:Y:S02]  /*3380*/  IMAD.MOV.U32 R15, RZ, RZ, R43 ;  /* 0x000000ffff0f7224 */ /* 0x000fe400078e002b */
[----:B------:R-:W-:-:S05]  /*3390*/  IMAD.WIDE R20, R35, 0x8, R14 ;  /* 0x0000000823147825 */ /* 0x000fca00078e020e */
[----:B------:R-:W2:Y:S01]  /*33a0*/  LD.E.64.STRONG.GPU R14, desc[UR8][R20.64+-0x100] ;  /* 0xffff0008140e7980 */ /* 0x000ea2000c10fb00 */
[----:B------:R-:W-:Y:S05]  /*33b0*/  YIELD ;  /* 0x0000000000007946 */ /* 0x000fea0003800000 */
[----:B------:R-:W-:Y:S01]  /*33c0*/  UMOV UR6, 0xffffffff ;  /* 0xffffffff00067882 */ /* 0x000fe20000000000 */
[----:B------:R-:W-:Y:S02]  /*33d0*/  SHF.R.U32.HI R44, RZ, 0x1, R44 ;  /* 0x00000001ff2c7819 */ /* 0x000fe4000001162c */
[----:B--2---:R-:W-:Y:S01]  /*33e0*/  ISETP.NE.AND P0, PT, R14, 0x63, PT ;  /* 0x000000630e00780c */ /* 0x004fe20003f05270 */
[----:B------:R-:W-:-:S12]  /*33f0*/  BRA.DIV UR6, `(.L_x_57) ;  /* 0x0000008206ec7947 */ /* 0x000fd8000b800000 */
[----:B------:R-:W-:-:S13]  /*3400*/  VOTE.ANY P0, !P0 ;  /* 0x0000000000ff7806 */ /* 0x000fda0004000100 */
.L_x_245:
[----:B------:R-:W-:Y:S05]  /*3410*/  @!P0 BRA `(.L_x_58) ;  /* 0x00000000007c8947 */ /* 0x000fea0003800000 */
[----:B------:R-:W-:-:S07]  /*3420*/  IMAD.MOV.U32 R52, RZ, RZ, R44 ;  /* 0x000000ffff347224 */ /* 0x000fce00078e002c */
.L_x_60:
        /* <DEDUP_REMOVED lines=29> */
.L_x_248:
[----:B------:R-:W-:Y:S05]  /*3600*/  @P0 BRA `(.L_x_60) ;  /* 0xfffffffc00880947 */ /* 0x000fea000383ffff */
.L_x_58:
[----:B------:R-:W-:Y:S01]  /*3610*/  UMOV UR6, 0xffffffff ;  /* 0xffffffff00067882 */ /* 0x000fe20000000000 */
[----:B------:R-:W-:Y:S02]  /*3620*/  ISETP.NE.AND P0, PT, R14, 0x65, PT ;  /* 0x000000650e00780c */ /* 0x000fe40003f05270 */
[----:B------:R-:W-:Y:S11]  /*3630*/  BRA.DIV UR6, `(.L_x_61) ;  /* 0x00000082069c7947 */ /* 0x000ff6000b800000 */
[----:B------:R-:W-:Y:S01]  /*3640*/  VOTE.ANY R18, PT, !P0 ;  /* 0x0000000000127806 */ /* 0x000fe200040e0100 */
[----:B------:R-:W-:-:S03]  /*3650*/  VIADD R35, R35, 0xffffffe0 ;  /* 0xffffffe023237836 */ /* 0x000fc60000000000 */
[----:B------:R-:W-:-:S05]  /*3660*/  LOP3.LUT R18, R18, 0x80000000, R50, 0xec, !PT ;  /* 0x8000000012127812 */ /* 0x000fca00078eec32 */
        /* <DEDUP_REMOVED lines=20> */
[----:B------:R-:W-:-:S05]  /*37b0*/  IMAD.IADD R52, R15, 0x1, R18 ;  /* 0x000000010f347824 */ /* 0x000fca00078e0212 */
[----:B------:R-:W0:Y:S05]  /*37c0*/  SHFL.DOWN PT, R21, R52, 0x10, R20 ;  /* 0x0a00000034157989 */ /* 0x000e2a00000e0014 */
[----:B------:R-:W-:Y:S02]  /*37d0*/  VOTE.ALL P0, P0 ;  /* 0x0000000000ff7806 */ /* 0x000fe40000000000 */
[----:B0-----:R-:W-:-:S04]  /*37e0*/  SEL R21, R21, RZ, !P1 ;  /* 0x000000ff15157207 */ /* 0x001fc80004800000 */
[----:B------:R-:W-:-:S07]  /*37f0*/  IADD3 R31, PT, PT, R52, R21, R31 ;  /* 0x00000015341f7210 */ /* 0x000fce0007ffe01f */
.L_x_257:
[----:B------:R-:W-:Y:S05]  /*3800*/  @P0 BRA `(.L_x_62) ;  /* 0xfffffff800d80947 */ /* 0x000fea000383ffff */
.L_x_56:
[----:B------:R-:W-:Y:S02]  /*3810*/  ISETP.NE.AND P1, PT, R29, RZ, PT ;  /* 0x000000ff1d00720c */ /* 0x000fe40003f25270 */
[----:B------:R-:W-:-:S11]  /*3820*/  ISETP.NE.AND P0, PT, R49, RZ, PT ;  /* 0x000000ff3100720c */ /* 0x000fd60003f05270 */
[----:B------:R-:W0:Y:S01]  /*3830*/  @!P1 S2R R15, SR_CgaCtaId ;  /* 0x00000000000f9919 */ /* 0x000e220000008800 */
[----:B------:R-:W-:Y:S01]  /*3840*/  @!P1 MOV R14, 0x400 ;  /* 0x00000400000e9802 */ /* 0x000fe20000000f00 */
[----:B------:R-:W-:Y:S01]  /*3850*/  @!P1 IMAD.IADD R23, R23, 0x1, R31 ;  /* 0x0000000117179824 */ /* 0x000fe200078e021f */
[----:B------:R-:W-:Y:S01]  /*3860*/  @!P0 MOV R17, 0x400 ;  /* 0x0000040000118802 */ /* 0x000fe20000000f00 */
[----:B------:R-:W1:Y:S01]  /*3870*/  @!P0 S2R R20, SR_CgaCtaId ;  /* 0x0000000000148919 */ /* 0x000e620000008800 */
[----:B------:R-:W-:-:S05]  /*3880*/  @!P1 IMAD.MOV.U32 R22, RZ, RZ, 0x65 ;  /* 0x00000065ff169424 */ /* 0x000fca00078e00ff */
[----:B------:R2:W-:Y:S01]  /*3890*/  @!P1 ST.E.64.STRONG.GPU desc[UR8][R12.64+0x100], R22 ;  /* 0x000100160c009985 */ /* 0x0005e2000c10fb08 */
[----:B0-----:R-:W-:Y:S01]  /*38a0*/  @!P1 LEA R18, R15, R14, 0x18 ;  /* 0x0000000e0f129211 */ /* 0x001fe200078ec0ff */
[----:B------:R-:W-:Y:S02]  /*38b0*/  IMAD.MOV.U32 R14, RZ, RZ, R36 ;  /* 0x000000ffff0e7224 */ /* 0x000fe400078e0024 */
[----:B------:R-:W-:Y:S01]  /*38c0*/  @!P0 IMAD.MOV.U32 R14, RZ, RZ, R31 ;  /* 0x000000ffff0e8224 */ /* 0x000fe200078e001f */
[----:B-1----:R-:W-:Y:S01]  /*38d0*/  @!P0 LEA R20, R20, R17, 0x18 ;  /* 0x0000001114148211 */ /* 0x002fe200078ec0ff */
[----:B------:R2:W-:Y:S04]  /*38e0*/  @!P1 STS [R18+0x48], R23 ;  /* 0x0000481712009388 */ /* 0x0005e80000000800 */
[----:B------:R2:W-:Y:S04]  /*38f0*/  @!P1 STS [R18+0x44], R31 ;  /* 0x0000441f12009388 */ /* 0x0005e80000000800 */
[----:B------:R2:W-:Y:S02]  /*3900*/  @!P0 STS [R20+0x3c], R31 ;  /* 0x00003c1f14008388 */ /* 0x0005e40000000800 */
.L_x_50:
[----:B------:R-:W-:Y:S05]  /*3910*/  WARPSYNC.ALL ;  /* 0x0000000000007948 */ /* 0x000fea0003800000 */
[----:B------:R-:W0:Y:S08]  /*3920*/  S2UR UR5, SR_CgaCtaId ;  /* 0x00000000000579c3 */ /* 0x000e300000008800 */
[----:B------:R-:W-:Y:S01]  /*3930*/  BAR.SYNC.DEFER_BLOCKING 0x0 ;  /* 0x0000000000007b1d */ /* 0x000fe20000010000 */
[----:B------:R-:W-:-:S02]  /*3940*/  ISETP.NE.AND P0, PT, R29, RZ, PT ;  /* 0x000000ff1d00720c */ /* 0x000fc40003f05270 */
[----:B------:R-:W-:Y:S02]  /*3950*/  LOP3.LUT R40, R26, 0x1, RZ, 0xc, !PT ;  /* 0x000000011a287812 */ /* 0x000fe400078e0cff */
[----:B--2---:R-:W-:Y:S01]  /*3960*/  LOP3.LUT R13, R25, 0x1, RZ, 0xc, !PT ;  /* 0x00000001190d7812 */ /* 0x004fe200078e0cff */
[----:B------:R-:W-:Y:S01]  /*3970*/  UMOV UR4, 0x400 ;  /* 0x0000040000047882 */ /* 0x000fe20000000000 */
[----:B------:R-:W-:Y:S02]  /*3980*/  LOP3.LUT R35, R24, 0x1, RZ, 0xc, !PT ;  /* 0x0000000118237812 */ /* 0x000fe400078e0cff */
[----:B------:R-:W-:Y:S02]  /*3990*/  LOP3.LUT R34, R11, 0x1, RZ, 0xc, !PT ;  /* 0x000000010b227812 */ /* 0x000fe400078e0cff */
[----:B------:R-:W-:Y:S02]  /*39a0*/  LOP3.LUT R30, R8, 0x1, RZ, 0xc, !PT ;  /* 0x00000001081e7812 */ /* 0x000fe400078e0cff */
[----:B------:R-:W-:-:S02]  /*39b0*/  LOP3.LUT R21, R7, 0x1, RZ, 0xc, !PT ;  /* 0x0000000107157812 */ /* 0x000fc400078e0cff */
[----:B------:R-:W-:Y:S02]  /*39c0*/  LOP3.LUT R20, R6, 0x1, RZ, 0xc, !PT ;  /* 0x0000000106147812 */ /* 0x000fe400078e0cff */
[----:B------:R-:W-:Y:S02]  /*39d0*/  LOP3.LUT R49, R4, 0x1, RZ, 0xc, !PT ;  /* 0x0000000104317812 */ /* 0x000fe400078e0cff */
[----:B------:R-:W-:Y:S02]  /*39e0*/  LOP3.LUT R51, R3, 0x1, RZ, 0xc, !PT ;  /* 0x0000000103337812 */ /* 0x000fe400078e0cff */
[----:B------:R-:W-:Y:S01]  /*39f0*/  LOP3.LUT R19, R8, 0x1, RZ, 0xc0, !PT ;  /* 0x0000000108137812 */ /* 0x000fe200078ec0ff */
[----:B0-----:R-:W-:Y:S01]  /*3a00*/  ULEA UR4, UR5, UR4, 0x18 ;  /* 0x0000000405047291 */ /* 0x001fe2000f8ec0ff */
[----:B------:R-:W-:Y:S02]  /*3a10*/  LOP3.LUT R17, R6, 0x1, RZ, 0xc0, !PT ;  /* 0x0000000106117812 */ /* 0x000fe400078ec0ff */
[----:B------:R-:W-:-:S06]  /*3a20*/  LOP3.LUT R15, R5, 0x1, RZ, 0xc0, !PT ;  /* 0x00000001050f7812 */ /* 0x000fcc00078ec0ff */
[----:B------:R-:W0:Y:S04]  /*3a30*/  LDS R12, [UR4+0x3c] ;  /* 0x00003c04ff0c7984 */ /* 0x000e280008000800 */
[----:B------:R-:W1:Y:S04]  /*3a40*/  LDS R22, [UR4+0x4c] ;  /* 0x00004c04ff167984 */ /* 0x000e680008000800 */
[----:B------:R-:W2:Y:S01]  /*3a50*/  LDS R23, [UR4+0x44] ;  /* 0x00004404ff177984 */ /* 0x000ea20008000800 */
[----:B0-----:R-:W-:Y:S02]  /*3a60*/  SEL R43, R12, RZ, P0 ;  /* 0x000000ff0c2b7207 */ /* 0x001fe40000000000 */
[----:B------:R-:W-:-:S02]  /*3a70*/  LOP3.LUT R12, R9, 0x1, RZ, 0xc, !PT ;  /* 0x00000001090c7812 */ /* 0x000fc400078e0cff */
[----:B-1----:R-:W-:Y:S01]  /*3a80*/  ISETP.GT.AND P0, PT, R22, 0x180, PT ;  /* 0x000001801600780c */ /* 0x002fe20003f04270 */
[----:B------:R-:W-:-:S04]  /*3a90*/  IMAD.IADD R43, R43, 0x1, R14 ;  /* 0x000000012b2b7824 */ /* 0x000fc800078e020e */
[--C-:B------:R-:W-:Y:S01]  /*3aa0*/  IMAD.IADD R41, R33, 0x1, R43.reuse ;  /* 0x0000000121297824 */ /* 0x100fe200078e022b */
[----:B------:R-:W-:Y:S01]  /*3ab0*/  LOP3.LUT R33, R10, 0x1, RZ, 0xc, !PT ;  /* 0x000000010a217812 */ /* 0x000fe200078e0cff */
[----:B------:R-:W-:Y:S02]  /*3ac0*/  IMAD.IADD R42, R0, 0x1, R43 ;  /* 0x00000001002a7824 */ /* 0x000fe400078e022b */
[----:B------:R-:W-:-:S04]  /*3ad0*/  IMAD.IADD R40, R40, 0x1, R41 ;  /* 0x0000000128287824 */ /* 0x000fc800078e0229 */
[----:B------:R-:W-:Y:S01]  /*3ae0*/  IMAD.IADD R36, R13, 0x1, R40 ;  /* 0x000000010d247824 */ /* 0x000fe200078e0228 */
[----:B------:R-:W-:-:S03]  /*3af0*/  LOP3.LUT R13, R5, 0x1, RZ, 0xc, !PT ;  /* 0x00000001050d7812 */ /* 0x000fc600078e0cff */
[----:B------:R-:W-:-:S04]  /*3b00*/  IMAD.IADD R35, R35, 0x1, R36 ;  /* 0x0000000123237824 */ /* 0x000fc800078e0224 */
[----:B------:R-:W-:-:S04]  /*3b10*/  IMAD.IADD R34, R34, 0x1, R35 ;  /* 0x0000000122227824 */ /* 0x000fc800078e0223 */
        /* <DEDUP_REMOVED lines=9> */
[----:B------:R-:W-:Y:S01]  /*3bb0*/  IMAD.IADD R0, R14, 0x1, R51 ;  /* 0x000000010e007824 */ /* 0x000fe200078e0233 */
[----:B--2---:R-:W-:Y:S06]  /*3bc0*/  @P0 BRA `(.L_x_63) ;  /* 0x0000000c00880947 */ /* 0x004fec0003800000 */
[----:B------:R-:W-:Y:S01]  /*3bd0*/  ISETP.NE.AND P0, PT, R37, RZ, PT ;  /* 0x000000ff2500720c */ /* 0x000fe20003f05270 */
[----:B------:R-:W0:Y:S01]  /*3be0*/  LDCU.U8 UR4, c[0x0][0x3b8] ;  /* 0x00007700ff0477ac */ /* 0x000e220008000000 */
[----:B------:R-:W-:Y:S11]  /*3bf0*/  BSSY.RECONVERGENT B0, `(.L_x_64) ;  /* 0x000000d000007945 */ /* 0x000ff60003800200 */
[----:B------:R-:W-:Y:S05]  /*3c00*/  @P0 BRA `(.L_x_65) ;  /* 0x00000000002c0947 */ /* 0x000fea0003800000 */
[----:B0-----:R-:W-:Y:S01]  /*3c10*/  UISETP.NE.AND UP0, UPT, UR4, URZ, UPT ;  /* 0x000000ff0400728c */ /* 0x001fe2000bf05270 */
[----:B------:R-:W-:Y:S01]  /*3c20*/  CS2R R22, SRZ ;  /* 0x0000000000167805 */ /* 0x000fe2000001ff00 */
[----:B------:R-:W0:Y:S07]  /*3c30*/  LDCU.64 UR6, c[0x0][0x390] ;  /* 0x00007200ff0677ac */ /* 0x000e2e0008000a00 */
[----:B------:R-:W-:Y:S05]  /*3c40*/  BRA.U UP0, `(.L_x_66) ;  /* 0x0000000100087547 */ /* 0x000fea000b800000 */
[----:B------:R-:W1:Y:S02]  /*3c50*/  LDC.64 R22, c[0x0][0x3d0] ;  /* 0x0000f400ff167b82 */ /* 0x000e640000000a00 */
[----:B-1----:R-:W5:Y:S02]  /*3c60*/  LDG.E.64 R22, desc[UR8][R22.64] ;  /* 0x0000000816167981 */ /* 0x002f64000c1e1b00 */
.L_x_66:
[----:B-----5:R-:W-:-:S04]  /*3c70*/  IADD3 R29, P0, PT, R43, R22, RZ ;  /* 0x000000162b1d7210 */ /* 0x020fc80007f1e0ff */
[----:B------:R-:W-:Y:S02]  /*3c80*/  LEA.HI.X.SX32 R44, R43, R23, 0x1, P0 ;  /* 0x000000172b2c7211 */ /* 0x000fe400000f0eff */
[----:B0-----:R-:W-:-:S04]  /*3c90*/  LEA R22, P0, R29, UR6, 0x2 ;  /* 0x000000061d167c11 */ /* 0x001fc8000f8010ff */
[----:B------:R-:W-:-:S05]  /*3ca0*/  LEA.HI.X R23, R29, UR7, R44, 0x2, P0 ;  /* 0x000000071d177c11 */ /* 0x000fca00080f142c */
[----:B------:R1:W-:Y:S04]  /*3cb0*/  STG.E desc[UR8][R22.64], R28 ;  /* 0x0000001c16007986 */ /* 0x0003e8000c101908 */
.L_x_65:
[----:B0-----:R-:W-:Y:S05]  /*3cc0*/  BSYNC.RECONVERGENT B0 ;  /* 0x0000000000007941 */ /* 0x001fea0003800200 */
.L_x_64:
[----:B------:R-:W-:Y:S01]  /*3cd0*/  ISETP.NE.AND P0, PT, R32, RZ, PT ;  /* 0x000000ff2000720c */ /* 0x000fe20003f05270 */
[----:B------:R-:W-:-:S12]  /*3ce0*/  BSSY.RECONVERGENT B0, `(.L_x_67) ;  /* 0x000000d000007945 */ /* 0x000fd80003800200 */
[----:B------:R-:W-:Y:S05]  /*3cf0*/  @P0 BRA `(.L_x_68) ;  /* 0x00000000002c0947 */ /* 0x000fea0003800000 */
[----:B------:R-:W-:Y:S01]  /*3d00*/  UISETP.NE.AND UP0, UPT, UR4, URZ, UPT ;  /* 0x000000ff0400728c */ /* 0x000fe2000bf05270 */
[----:B-1----:R-:W-:Y:S01]  /*3d10*/  CS2R R22, SRZ ;  /* 0x0000000000167805 */ /* 0x002fe2000001ff00 */
[----:B------:R-:W0:Y:S07]  /*3d20*/  LDCU.64 UR6, c[0x0][0x390] ;  /* 0x00007200ff0677ac */ /* 0x000e2e0008000a00 */
[----:B------:R-:W-:Y:S05]  /*3d30*/  BRA.U UP0, `(.L_x_69) ;  /* 0x0000000100087547 */ /* 0x000fea000b800000 */
[----:B------:R-:W1:Y:S02]  /*3d40*/  LDC.64 R22, c[0x0][0x3d0] ;  /* 0x0000f400ff167b82 */ /* 0x000e640000000a00 */
[----:B-1----:R-:W5:Y:S02]  /*3d50*/  LDG.E.64 R22, desc[UR8][R22.64] ;  /* 0x0000000816167981 */ /* 0x002f64000c1e1b00 */
.L_x_69:
[----:B-----5:R-:W-:-:S04]  /*3d60*/  IADD3 R28, P0, PT, R42, R22, RZ ;  /* 0x000000162a1c7210 */ /* 0x020fc80007f1e0ff */
[----:B------:R-:W-:Y:S02]  /*3d70*/  LEA.HI.X.SX32 R23, R42, R23, 0x1, P0 ;  /* 0x000000172a177211 */ /* 0x000fe400000f0eff */
[----:B0-----:R-:W-:-:S04]  /*3d80*/  LEA R22, P0, R28, UR6, 0x2 ;  /* 0x000000061c167c11 */ /* 0x001fc8000f8010ff */
[----:B------:R-:W-:-:S05]  /*3d90*/  LEA.HI.X R23, R28, UR7, R23, 0x2, P0 ;  /* 0x000000071c177c11 */ /* 0x000fca00080f1417 */
[----:B------:R0:W-:Y:S04]  /*3da0*/  STG.E desc[UR8][R22.64], R27 ;  /* 0x0000001b16007986 */ /* 0x0001e8000c101908 */
.L_x_68:
[----:B------:R-:W-:Y:S05]  /*3db0*/  BSYNC.RECONVERGENT B0 ;  /* 0x0000000000007941 */ /* 0x000fea0003800200 */
.L_x_67:
        /* <DEDUP_REMOVED lines=9> */
.L_x_72:
[----:B-----5:R-:W-:-:S04]  /*3e50*/  IADD3 R16, P0, PT, R41, R22, RZ ;  /* 0x0000001629107210 */ /* 0x020fc80007f1e0ff */
[----:B------:R-:W-:Y:S02]  /*3e60*/  LEA.HI.X.SX32 R23, R41, R23, 0x1, P0 ;  /* 0x0000001729177211 */ /* 0x000fe400000f0eff */
[----:B0-----:R-:W-:-:S04]  /*3e70*/  LEA R22, P0, R16, UR6, 0x2 ;  /* 0x0000000610167c11 */ /* 0x001fc8000f8010ff */
[----:B------:R-:W-:-:S05]  /*3e80*/  LEA.HI.X R23, R16, UR7, R23, 0x2, P0 ;  /* 0x0000000710177c11 */ /* 0x000fca00080f1417 */
[----:B------:R2:W-:Y:S04]  /*3e90*/  STG.E desc[UR8][R22.64], R26 ;  /* 0x0000001a16007986 */ /* 0x0005e8000c101908 */
.L_x_71:
[----:B------:R-:W-:Y:S05]  /*3ea0*/  BSYNC.RECONVERGENT B0 ;  /* 0x0000000000007941 */ /* 0x000fea0003800200 */
.L_x_70:
[----:B------:R-:W-:Y:S01]  /*3eb0*/  ISETP.NE.AND P0, PT, R38, RZ, PT ;  /* 0x000000ff2600720c */ /* 0x000fe20003f05270 */
[----:B------:R-:W-:-:S12]  /*3ec0*/  BSSY.RECONVERGENT B0, `(.L_x_73) ;  /* 0x000000d000007945 */ /* 0x000fd80003800200 */
[----:B------:R-:W-:Y:S05]  /*3ed0*/  @P0 BRA `(.L_x_74) ;  /* 0x00000000002c0947 */ /* 0x000fea0003800000 */
[----:B------:R-:W-:Y:S01]  /*3ee0*/  UISETP.NE.AND UP0, UPT, UR4, URZ, UPT ;  /* 0x000000ff0400728c */ /* 0x000fe2000bf05270 */
[----:B012---:R-:W-:Y:S01]  /*3ef0*/  CS2R R22, SRZ ;  /* 0x0000000000167805 */ /* 0x007fe2000001ff00 */
[----:B------:R-:W0:Y:S07]  /*3f00*/  LDCU.64 UR6, c[0x0][0x390] ;  /* 0x00007200ff0677ac */ /* 0x000e2e0008000a00 */
[----:B------:R-:W-:Y:S05]  /*3f10*/  BRA.U UP0, `(.L_x_75) ;  /* 0x0000000100087547 */ /* 0x000fea000b800000 */
[----:B------:R-:W1:Y:S02]  /*3f20*/  LDC.64 R22, c[0x0][0x3d0] ;  /* 0x0000f400ff167b82 */ /* 0x000e640000000a00 */
[----:B-1----:R-:W5:Y:S02]  /*3f30*/  LDG.E.64 R22, desc[UR8][R22.64] ;  /* 0x0000000816167981 */ /* 0x002f64000c1e1b00 */
.L_x_75:
[----:B-----5:R-:W-:-:S04]  /*3f40*/  IADD3 R16, P0, PT, R40, R22, RZ ;  /* 0x0000001628107210 */ /* 0x020fc80007f1e0ff */
[----:B------:R-:W-:Y:S02]  /*3f50*/  LEA.HI.X.SX32 R23, R40, R23, 0x1, P0 ;  /* 0x0000001728177211 */ /* 0x000fe400000f0eff */
[----:B0-----:R-:W-:-:S04]  /*3f60*/  LEA R22, P0, R16, UR6, 0x2 ;  /* 0x0000000610167c11 */ /* 0x001fc8000f8010ff */
[----:B------:R-:W-:-:S05]  /*3f70*/  LEA.HI.X R23, R16, UR7, R23, 0x2, P0 ;  /* 0x0000000710177c11 */ /* 0x000fca00080f1417 */
[----:B------:R3:W-:Y:S04]  /*3f80*/  STG.E desc[UR8][R22.64], R25 ;  /* 0x0000001916007986 */ /* 0x0007e8000c101908 */
.L_x_74:
[----:B------:R-:W-:Y:S05]  /*3f90*/  BSYNC.RECONVERGENT B0 ;  /* 0x0000000000007941 */ /* 0x000fea0003800200 */
.L_x_73:
[----:B------:R-:W-:Y:S01]  /*3fa0*/  ISETP.NE.AND P0, PT, R39, RZ, PT ;  /* 0x000000ff2700720c */ /* 0x000fe20003f05270 */
[----:B------:R-:W-:-:S12]  /*3fb0*/  BSSY.RECONVERGENT B0, `(.L_x_76) ;  /* 0x000000d000007945 */ /* 0x000fd80003800200 */
[----:B------:R-:W-:Y:S05]  /*3fc0*/  @P0 BRA `(.L_x_77) ;  /* 0x00000000002c0947 */ /* 0x000fea0003800000 */
[----:B------:R-:W-:Y:S01]  /*3fd0*/  UISETP.NE.AND UP0, UPT, UR4, URZ, UPT ;  /* 0x000000ff0400728c */ /* 0x000fe2000bf05270 */
[----:B0123--:R-:W-:Y:S01]  /*3fe0*/  CS2R R22, SRZ ;  /* 0x0000000000167805 */ /* 0x00ffe2000001ff00 */
[----:B------:R-:W0:Y:S07]  /*3ff0*/  LDCU.64 UR6, c[0x0][0x390] ;  /* 0x00007200ff0677ac */ /* 0x000e2e0008000a00 */
[----:B------:R-:W-:Y:S05]  /*4000*/  BRA.U UP0, `(.L_x_78) ;  /* 0x0000000100087547 */ /* 0x000fea000b800000 */
[----:B------:R-:W1:Y:S02]  /*4010*/  LDC.64 R22, c[0x0][0x3d0] ;  /* 0x0000f400ff167b82 */ /* 0x000e640000000a00 */
[----:B-1----:R-:W5:Y:S02]  /*4020*/  LDG.E.64 R22, desc[UR8][R22.64] ;  /* 0x0000000816167981 */ /* 0x002f64000c1e1b00 */
.L_x_78:
[----:B-----5:R-:W-:-:S04]  /*4030*/  IADD3 R16, P0, PT, R36, R22, RZ ;  /* 0x0000001624107210 */ /* 0x020fc80007f1e0ff */
[----:B------:R-:W-:Y:S02]  /*4040*/  LEA.HI.X.SX32 R23, R36, R23, 0x1, P0 ;  /* 0x0000001724177211 */ /* 0x000fe400000f0eff */
[----:B0-----:R-:W-:-:S04]  /*4050*/  LEA R22, P0, R16, UR6, 0x2 ;  /* 0x0000000610167c11 */ /* 0x001fc8000f8010ff */
[----:B------:R-:W-:-:S05]  /*4060*/  LEA.HI.X R23, R16, UR7, R23, 0x2, P0 ;  /* 0x0000000710177c11 */ /* 0x000fca00080f1417 */
[----:B------:R4:W-:Y:S04]  /*4070*/  STG.E desc[UR8][R22.64], R24 ;  /* 0x0000001816007986 */ /* 0x0009e8000c101908 */
.L_x_77:
[----:B------:R-:W-:Y:S05]  /*4080*/  BSYNC.RECONVERGENT B0 ;  /* 0x0000000000007941 */ /* 0x000fea0003800200 */
.L_x_76:
[----:B------:R-:W-:Y:S01]  /*4090*/  ISETP.NE.AND P0, PT, R45, RZ, PT ;  /* 0x000000ff2d00720c */ /* 0x000fe20003f05270 */
[----:B------:R-:W-:-:S12]  /*40a0*/  BSSY.RECONVERGENT B0, `(.L_x_79) ;  /* 0x000000d000007945 */ /* 0x000fd80003800200 */
[----:B------:R-:W-:Y:S05]  /*40b0*/  @P0 BRA `(.L_x_80) ;  /* 0x00000000002c0947 */ /* 0x000fea0003800000 */
[----:B------:R-:W-:Y:S01]  /*40c0*/  UISETP.NE.AND UP0, UPT, UR4, URZ, UPT ;  /* 0x000000ff0400728c */ /* 0x000fe2000bf05270 */
[----:B01234-:R-:W-:Y:S01]  /*40d0*/  CS2R R22, SRZ ;  /* 0x0000000000167805 */ /* 0x01ffe2000001ff00 */
[----:B------:R-:W0:Y:S07]  /*40e0*/  LDCU.64 UR6, c[0x0][0x390] ;  /* 0x00007200ff0677ac */ /* 0x000e2e0008000a00 */
[----:B------:R-:W-:Y:S05]  /*40f0*/  BRA.U UP0, `(.L_x_81) ;  /* 0x0000000100087547 */ /* 0x000fea000b800000 */
[----:B------:R-:W1:Y:S02]  /*4100*/  LDC.64 R22, c[0x0][0x3d0] ;  /* 0x0000f400ff167b82 */ /* 0x000e640000000a00 */
[----:B-1----:R-:W5:Y:S02]  /*4110*/  LDG.E.64 R22, desc[UR8][R22.64] ;  /* 0x0000000816167981 */ /* 0x002f64000c1e1b00 */
.L_x_81:
[----:B-----5:R-:W-:-:S04]  /*4120*/  IADD3 R16, P0, PT, R35, R22, RZ ;  /* 0x0000001623107210 */ /* 0x020fc80007f1e0ff */
[----:B------:R-:W-:Y:S02]  /*4130*/  LEA.HI.X.SX32 R23, R35, R23, 0x1, P0 ;  /* 0x0000001723177211 */ /* 0x000fe400000f0eff */
[----:B0-----:R-:W-:-:S04]  /*4140*/  LEA R22, P0, R16, UR6, 0x2 ;  /* 0x0000000610167c11 */ /* 0x001fc8000f8010ff */
[----:B------:R-:W-:-:S05]  /*4150*/  LEA.HI.X R23, R16, UR7, R23, 0x2, P0 ;  /* 0x0000000710177c11 */ /* 0x000fca00080f1417 */
[----:B------:R0:W-:Y:S04]  /*4160*/  STG.E desc[UR8][R22.64], R11 ;  /* 0x0000000b16007986 */ /* 0x0001e8000c101908 */
.L_x_80:
[----:B------:R-:W-:Y:S05]  /*4170*/  BSYNC.RECONVERGENT B0 ;  /* 0x0000000000007941 */ /* 0x000fea0003800200 */
.L_x_79:
        /* <DEDUP_REMOVED lines=9> */
.L_x_84:
[----:B-----5:R-:W-:-:S04]  /*4210*/  IADD3 R11, P0, PT, R34, R22, RZ ;  /* 0x00000016220b7210 */ /* 0x020fc80007f1e0ff */
[----:B------:R-:W-:Y:S02]  /*4220*/  LEA.HI.X.SX32 R34, R34, R23, 0x1, P0 ;  /* 0x0000001722227211 */ /* 0x000fe400000f0eff */
[----:B0-----:R-:W-:-:S04]  /*4230*/  LEA R22, P0, R11, UR6, 0x2 ;  /* 0x000000060b167c11 */ /* 0x001fc8000f8010ff */
[----:B------:R-:W-:-:S05]  /*4240*/  LEA.HI.X R23, R11, UR7, R34, 0x2, P0 ;  /* 0x000000070b177c11 */ /* 0x000fca00080f1422 */
[----:B------:R0:W-:Y:S04]  /*4250*/  STG.E desc[UR8][R22.64], R10 ;  /* 0x0000000a16007986 */ /* 0x0001e8000c101908 */
.L_x_83:
[----:B------:R-:W-:Y:S05]  /*4260*/  BSYNC.RECONVERGENT B0 ;  /* 0x0000000000007941 */ /* 0x000fea0003800200 */
.L_x_82:
        /* <DEDUP_REMOVED lines=9> */
.L_x_87:
[----:B-----5:R-:W-:-:S04]  /*4300*/  IADD3 R16, P0, PT, R33, R10, RZ ;  /* 0x0000000a21107210 */ /* 0x020fc80007f1e0ff */
[----:B------:R-:W-:Y:S02]  /*4310*/  LEA.HI.X.SX32 R11, R33, R11, 0x1, P0 ;  /* 0x0000000b210b7211 */ /* 0x000fe400000f0eff */
[----:B0-----:R-:W-:-:S04]  /*4320*/  LEA R10, P0, R16, UR6, 0x2 ;  /* 0x00000006100a7c11 */ /* 0x001fc8000f8010ff */
[----:B------:R-:W-:-:S05]  /*4330*/  LEA.HI.X R11, R16, UR7, R11, 0x2, P0 ;  /* 0x00000007100b7c11 */ /* 0x000fca00080f140b */
[----:B------:R0:W-:Y:S04]  /*4340*/  STG.E desc[UR8][R10.64], R9 ;  /* 0x000000090a007986 */ /* 0x0001e8000c101908 */
.L_x_86:
[----:B------:R-:W-:Y:S05]  /*4350*/  BSYNC.RECONVERGENT B0 ;  /* 0x0000000000007941 */ /* 0x000fea0003800200 */
.L_x_85:
        /* <DEDUP_REMOVED lines=9> */
.L_x_90:
[----:B-----5:R-:W-:-:S04]  /*43f0*/  IADD3 R9, P0, PT, R31, R10, RZ ;  /* 0x0000000a1f097210 */ /* 0x020fc80007f1e0ff */
[----:B------:R-:W-:Y:S02]  /*4400*/  LEA.HI.X.SX32 R16, R31, R11, 0x1, P0 ;  /* 0x0000000b1f107211 */ /* 0x000fe400000f0eff */
[----:B0-----:R-:W-:-:S04]  /*4410*/  LEA R10, P0, R9, UR6, 0x2 ;  /* 0x00000006090a7c11 */ /* 0x001fc8000f8010ff */
[----:B------:R-:W-:-:S05]  /*4420*/  LEA.HI.X R11, R9, UR7, R16, 0x2, P0 ;  /* 0x00000007090b7c11 */ /* 0x000fca00080f1410 */
[----:B------:R0:W-:Y:S04]  /*4430*/  STG.E desc[UR8][R10.64], R8 ;  /* 0x000000080a007986 */ /* 0x0001e8000c101908 */
.L_x_89:
[----:B------:R-:W-:Y:S05]  /*4440*/  BSYNC.RECONVERGENT B0 ;  /* 0x0000000000007941 */ /* 0x000fea0003800200 */
.L_x_88:
        /* <DEDUP_REMOVED lines=9> */
.L_x_93:
[----:B-----5:R-:W-:-:S04]  /*44e0*/  IADD3 R10, P0, PT, R30, R8, RZ ;  /* 0x000000081e0a7210 */ /* 0x020fc80007f1e0ff */
[----:B------:R-:W-:Y:S02]  /*44f0*/  LEA.HI.X.SX32 R9, R30, R9, 0x1, P0 ;  /* 0x000000091e097211 */ /* 0x000fe400000f0eff */
[----:B0-----:R-:W-:-:S04]  /*4500*/  LEA R8, P0, R10, UR6, 0x2 ;  /* 0x000000060a087c11 */ /* 0x001fc8000f8010ff */
[----:B------:R-:W-:-:S05]  /*4510*/  LEA.HI.X R9, R10, UR7, R9, 0x2, P0 ;  /* 0x000000070a097c11 */ /* 0x000fca00080f1409 */
[----:B------:R0:W-:Y:S04]  /*4520*/  STG.E desc[UR8][R8.64], R7 ;  /* 0x0000000708007986 */ /* 0x0001e8000c101908 */
.L_x_92:
[----:B------:R-:W-:Y:S05]  /*4530*/  BSYNC.RECONVERGENT B0 ;  /* 0x0000000000007941 */ /* 0x000fea0003800200 */
.L_x_91:
        /* <DEDUP_REMOVED lines=9> */
.L_x_96:
[----:B-----5:R-:W-:-:S04]  /*45d0*/  IADD3 R7, P0, PT, R21, R8, RZ ;  /* 0x0000000815077210 */ /* 0x020fc80007f1e0ff */
[----:B------:R-:W-:Y:S02]  /*45e0*/  LEA.HI.X.SX32 R10, R21, R9, 0x1, P0 ;  /* 0x00000009150a7211 */ /* 0x000fe400000f0eff */
[----:B0-----:R-:W-:-:S04]  /*45f0*/  LEA R8, P0, R7, UR6, 0x2 ;  /* 0x0000000607087c11 */ /* 0x001fc8000f8010ff */
[----:B------:R-:W-:-:S05]  /*4600*/  LEA.HI.X R9, R7, UR7, R10, 0x2, P0 ;  /* 0x0000000707097c11 */ /* 0x000fca00080f140a */
[----:B------:R0:W-:Y:S04]  /*4610*/  STG.E desc[UR8][R8.64], R6 ;  /* 0x0000000608007986 */ /* 0x0001e8000c101908 */
.L_x_95:
[----:B------:R-:W-:Y:S05]  /*4620*/  BSYNC.RECONVERGENT B0 ;  /* 0x0000000000007941 */ /* 0x000fea0003800200 */
.L_x_94:
[----:B------:R-:W-:Y:S01]  /*4630*/  ISETP.NE.U32.AND P0, PT, R15, 0x1, PT ;  /* 0x000000010f00780c */ /* 0x000fe20003f05070 */
[----:B------:R-:W-:-:S12]  /*4640*/  BSSY.RECONVERGENT B0, `(.L_x_97) ;  /* 0x000000d000007945 */ /* 0x000fd80003800200 */
[----:B------:R-:W-:Y:S05]  /*4650*/  @!P0 BRA `(.L_x_98) ;  /* 0x00000000002c8947 */ /* 0x000fea0003800000 */
[----:B------:R-:W-:Y:S01]  /*4660*/  UISETP.NE.AND UP0, UPT, UR4, URZ, UPT ;  /* 0x000000ff0400728c */ /* 0x000fe2000bf05270 */
[----:B0-----:R-:W-:Y:S01]  /*4670*/  CS2R R6, SRZ ;  /* 0x0000000000067805 */ /* 0x001fe2000001ff00 */
[----:B------:R-:W0:Y:S07]  /*4680*/  LDCU.64 UR6, c[0x0][0x390] ;  /* 0x00007200ff0677ac */ /* 0x000e2e0008000a00 */
[----:B------:R-:W-:Y:S05]  /*4690*/  BRA.U UP0, `(.L_x_99) ;  /* 0x0000000100087547 */ /* 0x000fea000b800000 */
[----:B------:R-:W1:Y:S02]  /*46a0*/  LDC.64 R6, c[0x0][0x3d0] ;  /* 0x0000f400ff067b82 */ /* 0x000e640000000a00 */
[----:B-1----:R-:W5:Y:S02]  /*46b0*/  LDG.E.64 R6, desc[UR8][R6.64] ;  /* 0x0000000806067981 */ /* 0x002f64000c1e1b00 */
.L_x_99:
[----:B-----5:R-:W-:-:S04]  /*46c0*/  IADD3 R8, P0, PT, R20, R6, RZ ;  /* 0x0000000614087210 */ /* 0x020fc80007f1e0ff */
[----:B------:R-:W-:Y:S02]  /*46d0*/  LEA.HI.X.SX32 R7, R20, R7, 0x1, P0 ;  /* 0x0000000714077211 */ /* 0x000fe400000f0eff */
[----:B0-----:R-:W-:-:S04]  /*46e0*/  LEA R6, P0, R8, UR6, 0x2 ;  /* 0x0000000608067c11 */ /* 0x001fc8000f8010ff */
[----:B------:R-:W-:-:S05]  /*46f0*/  LEA.HI.X R7, R8, UR7, R7, 0x2, P0 ;  /* 0x0000000708077c11 */ /* 0x000fca00080f1407 */
[----:B------:R0:W-:Y:S04]  /*4700*/  STG.E desc[UR8][R6.64], R5 ;  /* 0x0000000506007986 */ /* 0x0001e8000c101908 */
.L_x_98:
[----:B------:R-:W-:Y:S05]  /*4710*/  BSYNC.RECONVERGENT B0 ;  /* 0x0000000000007941 */ /* 0x000fea0003800200 */
.L_x_97:
        /* <DEDUP_REMOVED lines=9> */
.L_x_102:
[----:B-----5:R-:W-:-:S04]  /*47b0*/  IADD3 R5, P0, PT, R18, R6, RZ ;  /* 0x0000000612057210 */ /* 0x020fc80007f1e0ff */
[----:B------:R-:W-:Y:S02]  /*47c0*/  LEA.HI.X.SX32 R18, R18, R7, 0x1, P0 ;  /* 0x0000000712127211 */ /* 0x000fe400000f0eff */
[----:B0-----:R-:W-:-:S04]  /*47d0*/  LEA R6, P0, R5, UR6, 0x2 ;  /* 0x0000000605067c11 */ /* 0x001fc8000f8010ff */
[----:B------:R-:W-:-:S05]  /*47e0*/  LEA.HI.X R7, R5, UR7, R18, 0x2, P0 ;  /* 0x0000000705077c11 */ /* 0x000fca00080f1412 */
[----:B------:R0:W-:Y:S04]  /*47f0*/  STG.E desc[UR8][R6.64], R4 ;  /* 0x0000000406007986 */ /* 0x0001e8000c101908 */
.L_x_101:
[----:B------:R-:W-:Y:S05]  /*4800*/  BSYNC.RECONVERGENT B0 ;  /* 0x0000000000007941 */ /* 0x000fea0003800200 */
.L_x_100:
        /* <DEDUP_REMOVED lines=9> */
.L_x_105:
[----:B-----5:R-:W-:-:S04]  /*48a0*/  IADD3 R6, P0, PT, R14, R4, RZ ;  /* 0x000000040e067210 */ /* 0x020fc80007f1e0ff */
[----:B------:R-:W-:Y:S02]  /*48b0*/  LEA.HI.X.SX32 R5, R14, R5, 0x1, P0 ;  /* 0x000000050e057211 */ /* 0x000fe400000f0eff */
[----:B0-----:R-:W-:-:S04]  /*48c0*/  LEA R4, P0, R6, UR6, 0x2 ;  /* 0x0000000606047c11 */ /* 0x001fc8000f8010ff */
[----:B------:R-:W-:-:S05]  /*48d0*/  LEA.HI.X R5, R6, UR7, R5, 0x2, P0 ;  /* 0x0000000706057c11 */ /* 0x000fca00080f1405 */
[----:B------:R0:W-:Y:S04]  /*48e0*/  STG.E desc[UR8][R4.64], R3 ;  /* 0x0000000304007986 */ /* 0x0001e8000c101908 */
.L_x_104:
[----:B------:R-:W-:Y:S05]  /*48f0*/  BSYNC.RECONVERGENT B0 ;  /* 0x0000000000007941 */ /* 0x000fea0003800200 */
.L_x_103:
[----:B0-----:R-:W-:-:S04]  /*4900*/  LOP3.LUT R3, R2, 0x1, RZ, 0xc0, !PT ;  /* 0x0000000102037812 */ /* 0x001fc800078ec0ff */
[----:B------:R-:W-:-:S13]  /*4910*/  ISETP.NE.U32.AND P0, PT, R3, 0x1, PT ;  /* 0x000000010300780c */ /* 0x000fda0003f05070 */
[----:B------:R-:W-:Y:S05]  /*4920*/  @!P0 EXIT ;  /* 0x000000000000894d */ /* 0x000fea0003800000 */
[----:B------:R-:W-:Y:S01]  /*4930*/  UISETP.NE.AND UP0, UPT, UR4, URZ, UPT ;  /* 0x000000ff0400728c */ /* 0x000fe2000bf05270 */
[----:B------:R-:W-:-:S08]  /*4940*/  CS2R R4, SRZ ;  /* 0x0000000000047805 */ /* 0x000fd0000001ff00 */
[----:B------:R-:W-:Y:S05]  /*4950*/  BRA.U UP0, `(.L_x_106) ;  /* 0x0000000100087547 */ /* 0x000fea000b800000 */
[----:B------:R-:W0:Y:S02]  /*4960*/  LDC.64 R4, c[0x0][0x3d0] ;  /* 0x0000f400ff047b82 */ /* 0x000e240000000a00 */
[----:B0-----:R-:W5:Y:S02]  /*4970*/  LDG.E.64 R4, desc[UR8][R4.64] ;  /* 0x0000000804047981 */ /* 0x001f64000c1e1b00 */
.L_x_106:
[----:B------:R-:W0:Y:S01]  /*4980*/  LDCU.64 UR4, c[0x0][0x390] ;  /* 0x00007200ff0477ac */ /* 0x000e220008000a00 */
[----:B-----5:R-:W-:-:S04]  /*4990*/  IADD3 R3, P0, PT, R0, R4, RZ ;  /* 0x0000000400037210 */ /* 0x020fc80007f1e0ff */
[----:B------:R-:W-:Y:S02]  /*49a0*/  LEA.HI.X.SX32 R0, R0, R5, 0x1, P0 ;  /* 0x0000000500007211 */ /* 0x000fe400000f0eff */
[----:B0-----:R-:W-:-:S04]  /*49b0*/  LEA R4, P0, R3, UR4, 0x2 ;  /* 0x0000000403047c11 */ /* 0x001fc8000f8010ff */
[----:B------:R-:W-:-:S05]  /*49c0*/  LEA.HI.X R5, R3, UR5, R0, 0x2, P0 ;  /* 0x0000000503057c11 */ /* 0x000fca00080f1400 */
[----:B------:R-:W-:Y:S01]  /*49d0*/  STG.E desc[UR8][R4.64], R2 ;  /* 0x0000000204007986 */ /* 0x000fe2000c101908 */
[----:B------:R-:W-:Y:S05]  /*49e0*/  EXIT ;  /* 0x000000000000794d */ /* 0x000fea0003800000 */
.L_x_63:
[----:B------:R-:W-:Y:S01]  /*49f0*/  BAR.SYNC.DEFER_BLOCKING 0x0 ;  /* 0x0000000000007b1d */ /* 0x000fe20000010000 */
[----:B------:R-:W-:Y:S02]  /*4a00*/  ISETP.NE.AND P2, PT, R37, RZ, PT ;  /* 0x000000ff2500720c */ /* 0x000fe40003f45270 */
[----:B------:R-:W-:Y:S02]  /*4a10*/  ISETP.NE.AND P1, PT, R32, RZ, PT ;  /* 0x000000ff2000720c */ /* 0x000fe40003f25270 */
[----:B------:R-:W-:Y:S02]  /*4a20*/  ISETP.NE.AND P4, PT, R16, RZ, PT ;  /* 0x000000ff1000720c */ /* 0x000fe40003f85270 */
[----:B------:R-:W-:Y:S02]  /*4a30*/  ISETP.NE.AND P0, PT, R38, RZ, PT ;  /* 0x000000ff2600720c */ /* 0x000fe40003f05270 */
[----:B------:R-:W-:Y:S02]  /*4a40*/  ISETP.NE.AND P6, PT, R39, RZ, PT ;  /* 0x000000ff2700720c */ /* 0x000fe40003fc5270 */
[----:B------:R-:W-:-:S02]  /*4a50*/  ISETP.NE.AND P5, PT, R45, RZ, PT ;  /* 0x000000ff2d00720c */ /* 0x000fc40003fa5270 */
[----:B------:R-:W-:Y:S01]  /*4a60*/  ISETP.NE.AND P3, PT, R48, RZ, PT ;  /* 0x000000ff3000720c */ /* 0x000fe20003f65270 */
[--C-:B------:R-:W-:Y:S02]  /*4a70*/  @!P2 IMAD.IADD R43, R43, 0x1, -R23.reuse ;  /* 0x000000012b2ba824 */ /* 0x100fe400078e0a17 */
[--C-:B------:R-:W-:Y:S02]  /*4a80*/  @!P1 IMAD.IADD R42, R42, 0x1, -R23.reuse ;  /* 0x000000012a2a9824 */ /* 0x100fe400078e0a17 */
[--C-:B------:R-:W-:Y:S01]  /*4a90*/  @!P4 IMAD.IADD R41, R41, 0x1, -R23.reuse ;  /* 0x000000012929c824 */ /* 0x100fe200078e0a17 */
[----:B------:R-:W-:Y:S01]  /*4aa0*/  @!P2 LEA R43, R43, UR4, 0x2 ;  /* 0x000000042b2bac11 */ /* 0x000fe2000f8e10ff */
[--C-:B------:R-:W-:Y:S01]  /*4ab0*/  @!P0 IMAD.IADD R40, R40, 0x1, -R23.reuse ;  /* 0x0000000128288824 */ /* 0x100fe200078e0a17 */
[----:B------:R-:W-:Y:S01]  /*4ac0*/  @!P1 LEA R42, R42, UR4, 0x2 ;  /* 0x000000042a2a9c11 */ /* 0x000fe2000f8e10ff */
[--C-:B------:R-:W-:Y:S01]  /*4ad0*/  @!P6 IMAD.IADD R36, R36, 0x1, -R23.reuse ;  /* 0x000000012424e824 */ /* 0x100fe200078e0a17 */
[----:B------:R-:W-:Y:S01]  /*4ae0*/  @!P4 LEA R41, R41, UR4, 0x2 ;  /* 0x000000042929cc11 */ /* 0x000fe2000f8e10ff */
[----:B------:R-:W-:Y:S01]  /*4af0*/  @!P2 STS [R43], R28 ;  /* 0x0000001c2b00a388 */ /* 0x000fe20000000800 */
[----:B------:R-:W-:Y:S01]  /*4b00*/  ISETP.NE.AND P2, PT, R47, RZ, PT ;  /* 0x000000ff2f00720c */ /* 0x000fe20003f45270 */
[--C-:B------:R-:W-:Y:S01]  /*4b10*/  @!P5 IMAD.IADD R35, R35, 0x1, -R23.reuse ;  /* 0x000000012323d824 */ /* 0x100fe200078e0a17 */
[----:B------:R-:W-:Y:S01]  /*4b20*/  @!P0 LEA R40, R40, UR4, 0x2 ;  /* 0x0000000428288c11 */ /* 0x000fe2000f8e10ff */
[----:B------:R-:W-:Y:S01]  /*4b30*/  @!P3 IMAD.IADD R34, R34, 0x1, -R23 ;  /* 0x000000012222b824 */ /* 0x000fe200078e0a17 */
[----:B------:R-:W-:Y:S01]  /*4b40*/  @!P1 STS [R42], R27 ;  /* 0x0000001b2a009388 */ /* 0x000fe20000000800 */
[----:B------:R-:W-:-:S02]  /*4b50*/  ISETP.NE.AND P1, PT, R19, RZ, PT ;  /* 0x000000ff1300720c */ /* 0x000fc40003f25270 */
[----:B------:R-:W-:Y:S01]  /*4b60*/  @!P6 LEA R19, R36, UR4, 0x2 ;  /* 0x000000042413ec11 */ /* 0x000fe2000f8e10ff */
[----:B------:R0:W-:Y:S01]  /*4b70*/  @!P4 STS [R41], R26 ;  /* 0x0000001a2900c388 */ /* 0x0001e20000000800 */
[----:B------:R-:W-:Y:S02]  /*4b80*/  @!P5 LEA R16, R35, UR4, 0x2 ;  /* 0x000000042310dc11 */ /* 0x000fe4000f8e10ff */
[----:B------:R-:W-:Y:S01]  /*4b90*/  ISETP.NE.AND P4, PT, R46, RZ, PT ;  /* 0x000000ff2e00720c */ /* 0x000fe20003f85270 */
[----:B------:R-:W-:Y:S01]  /*4ba0*/  @!P0 STS [R40], R25 ;  /* 0x0000001928008388 */ /* 0x000fe20000000800 */
[----:B------:R-:W-:Y:S01]  /*4bb0*/  ISETP.NE.AND P0, PT, R17, RZ, PT ;  /* 0x000000ff1100720c */ /* 0x000fe20003f05270 */
[--C-:B------:R-:W-:Y:S01]  /*4bc0*/  @!P2 IMAD.IADD R33, R33, 0x1, -R23.reuse ;  /* 0x000000012121a824 */ /* 0x100fe200078e0a17 */
[----:B------:R-:W-:Y:S01]  /*4bd0*/  @!P3 LEA R17, R34, UR4, 0x2 ;  /* 0x000000042211bc11 */ /* 0x000fe2000f8e10ff */
[----:B------:R-:W-:Y:S01]  /*4be0*/  @!P6 STS [R19], R24 ;  /* 0x000000181300e388 */ /* 0x000fe20000000800 */
[----:B------:R-:W-:Y:S01]  /*4bf0*/  ISETP.NE.AND P6, PT, R15, RZ, PT ;  /* 0x000000ff0f00720c */ /* 0x000fe20003fc5270 */
[----:B------:R-:W-:Y:S01]  /*4c00*/  @!P1 IMAD.IADD R31, R31, 0x1, -R23 ;  /* 0x000000011f1f9824 */ /* 0x000fe200078e0a17 */
[----:B0-----:R-:W-:Y:S01]  /*4c10*/  @!P2 LEA R26, R33, UR4, 0x2 ;  /* 0x00000004211aac11 */ /* 0x001fe2000f8e10ff */
[----:B------:R-:W-:Y:S01]  /*4c20*/  @!P5 STS [R16], R11 ;  /* 0x0000000b1000d388 */ /* 0x000fe20000000800 */
[----:B------:R-:W-:-:S02]  /*4c30*/  ISETP.NE.AND P5, PT, R13, RZ, PT ;  /* 0x000000ff0d00720c */ /* 0x000fc40003fa5270 */
[----:B------:R-:W-:Y:S01]  /*4c40*/  @!P1 LEA R31, R31, UR4, 0x2 ;  /* 0x000000041f1f9c11 */ /* 0x000fe2000f8e10ff */
[----:B------:R-:W-:Y:S01]  /*4c50*/  @!P3 STS [R17], R10 ;  /* 0x0000000a1100b388 */ /* 0x000fe20000000800 */
[----:B------:R-:W-:Y:S01]  /*4c60*/  ISETP.NE.AND P3, PT, R12, RZ, PT ;  /* 0x000000ff0c00720c */ /* 0x000fe20003f65270 */
[--C-:B------:R-:W-:Y:S01]  /*4c70*/  @!P4 IMAD.IADD R30, R30, 0x1, -R23.reuse ;  /* 0x000000011e1ec824 */ /* 0x100fe200078e0a17 */
[----:B------:R-:W-:Y:S01]  /*4c80*/  LOP3.LUT R12, R2, 0x1, RZ, 0xc0, !PT ;  /* 0x00000001020c7812 */ /* 0x000fe200078ec0ff */
[----:B------:R0:W-:Y:S01]  /*4c90*/  @!P2 STS [R26], R9 ;  /* 0x000000091a00a388 */ /* 0x0001e20000000800 */
[--C-:B------:R-:W-:Y:S02]  /*4ca0*/  @!P0 IMAD.IADD R21, R21, 0x1, -R23.reuse ;  /* 0x0000000115158824 */ /* 0x100fe400078e0a17 */
[----:B------:R-:W-:Y:S01]  /*4cb0*/  ISETP.NE.U32.AND P2, PT, R12, 0x1, PT ;  /* 0x000000010c00780c */ /* 0x000fe20003f45070 */
[--C-:B------:R-:W-:Y:S01]  /*4cc0*/  @!P6 IMAD.IADD R20, R20, 0x1, -R23.reuse ;  /* 0x000000011414e824 */ /* 0x100fe200078e0a17 */
[----:B------:R-:W-:Y:S01]  /*4cd0*/  @!P4 LEA R30, R30, UR4, 0x2 ;  /* 0x000000041e1ecc11 */ /* 0x000fe2000f8e10ff */
[--C-:B------:R-:W-:Y:S01]  /*4ce0*/  @!P5 IMAD.IADD R18, R18, 0x1, -R23.reuse ;  /* 0x000000011212d824 */ /* 0x100fe200078e0a17 */
[----:B------:R-:W-:Y:S01]  /*4cf0*/  @!P0 LEA R21, R21, UR4, 0x2 ;  /* 0x0000000415158c11 */ /* 0x000fe2000f8e10ff */
[----:B------:R-:W-:Y:S01]  /*4d00*/  @!P1 STS [R31], R8 ;  /* 0x000000081f009388 */ /* 0x000fe20000000800 */
[----:B------:R-:W-:Y:S01]  /*4d10*/  @!P6 LEA R20, R20, UR4, 0x2 ;  /* 0x000000041414ec11 */ /* 0x000fe2000f8e10ff */
[----:B------:R-:W-:Y:S01]  /*4d20*/  @!P3 IMAD.IADD R14, R14, 0x1, -R23 ;  /* 0x000000010e0eb824 */ /* 0x000fe200078e0a17 */
[----:B0-----:R-:W-:Y:S01]  /*4d30*/  @!P5 LEA R9, R18, UR4, 0x2 ;  /* 0x000000041209dc11 */ /* 0x001fe2000f8e10ff */
[----:B------:R0:W-:Y:S01]  /*4d40*/  @!P4 STS [R30], R7 ;  /* 0x000000071e00c388 */ /* 0x0001e20000000800 */
[----:B------:R-:W-:-:S02]  /*4d50*/  ISETP.GE.AND P1, PT, R29, R22, PT ;  /* 0x000000161d00720c */ /* 0x000fc40003f26270 */
[----:B------:R-:W-:Y:S01]  /*4d60*/  @!P3 LEA R14, R14, UR4, 0x2 ;  /* 0x000000040e0ebc11 */ /* 0x000fe2000f8e10ff */
[----:B------:R-:W-:Y:S01]  /*4d70*/  @P2 IMAD.IADD R0, R0, 0x1, -R23 ;  /* 0x0000000100002824 */ /* 0x000fe200078e0a17 */
[----:B------:R1:W-:Y:S04]  /*4d80*/  @!P0 STS [R21], R6 ;  /* 0x0000000615008388 */ /* 0x0003e80000000800 */
[----:B------:R1:W-:Y:S01]  /*4d90*/  @!P6 STS [R20], R5 ;  /* 0x000000051400e388 */ /* 0x0003e20000000800 */
[----:B0-----:R-:W-:-:S03]  /*4da0*/  @P2 LEA R7, R0, UR4, 0x2 ;  /* 0x0000000400072c11 */ /* 0x001fc6000f8e10ff */
[----:B------:R1:W-:Y:S04]  /*4db0*/  @!P5 STS [R9], R4 ;  /* 0x000000040900d388 */ /* 0x0003e80000000800 */
[----:B------:R1:W-:Y:S04]  /*4dc0*/  @!P3 STS [R14], R3 ;  /* 0x000000030e00b388 */ /* 0x0003e80000000800 */
[----:B------:R1:W-:Y:S01]  /*4dd0*/  @P2 STS [R7], R2 ;  /* 0x0000000207002388 */ /* 0x0003e20000000800 */
[----:B------:R-:W-:Y:S06]  /*4de0*/  BAR.SYNC.DEFER_BLOCKING 0x0 ;  /* 0x0000000000007b1d */ /* 0x000fec0000010000 */
[----:B------:R-:W-:Y:S05]  /*4df0*/  @P1 EXIT ;  /* 0x000000000000194d */ /* 0x000fea0003800000 */
[----:B-1----:R-:W-:Y:S01]  /*4e00*/  LOP3.LUT R3, RZ, R29, RZ, 0x33, !PT ;  /* 0x0000001dff037212 */ /* 0x002fe200078e33ff */
[----:B------:R-:W0:Y:S01]  /*4e10*/  LDCU.U8 UR6, c[0x0][0x3b8] ;  /* 0x00007700ff0677ac */ /* 0x000e220008000000 */
[----:B------:R-:W-:Y:S03]  /*4e20*/  BSSY.RECONVERGENT B0, `(.L_x_107) ;  /* 0x000001e000007945 */ /* 0x000fe60003800200 */
[----:B------:R-:W-:Y:S01]  /*4e30*/  IMAD.IADD R2, R3, 0x1, R22 ;  /* 0x0000000103027824 */ /* 0x000fe200078e0216 */
[----:B------:R-:W1:Y:S03]  /*4e40*/  LDCU.64 UR10, c[0x0][0x390] ;  /* 0x00007200ff0a77ac */ /* 0x000e660008000a00 */
[C---:B------:R-:W-:Y:S01]  /*4e50*/  IMAD.HI.U32 R0, R2.reuse, -0x55555555, RZ ;  /* 0xaaaaaaab02007827 */ /* 0x040fe200078e00ff */
[----:B------:R-:W-:-:S04]  /*4e60*/  ISETP.GE.U32.AND P1, PT, R2, 0x480, PT ;  /* 0x000004800200780c */ /* 0x000fc80003f26070 */
[----:B------:R-:W-:-:S04]  /*4e70*/  SHF.R.U32.HI R0, RZ, 0x8, R0 ;  /* 0x00000008ff007819 */ /* 0x000fc80000011600 */
[----:B------:R-:W-:-:S04]  /*4e80*/  LOP3.LUT R3, R0, 0x3, RZ, 0xc0, !PT ;  /* 0x0000000300037812 */ /* 0x000fc800078ec0ff */
[----:B------:R-:W-:-:S13]  /*4e90*/  ISETP.NE.AND P0, PT, R3, 0x3, PT ;  /* 0x000000030300780c */ /* 0x000fda0003f05270 */
[----:B01----:R-:W-:Y:S05]  /*4ea0*/  @!P0 BRA `(.L_x_108) ;  /* 0x0000000000548947 */ /* 0x003fea0003800000 */
[----:B------:R-:W-:Y:S01]  /*4eb0*/  VIADD R0, R0, 0x1 ;  /* 0x0000000100007836 */ /* 0x000fe20000000000 */
[C---:B------:R-:W-:Y:S01]  /*4ec0*/  LEA R6, R29.reuse, UR4, 0x2 ;  /* 0x000000041d067c11 */ /* 0x040fe2000f8e10ff */
[----:B------:R-:W-:Y:S01]  /*4ed0*/  IMAD.IADD R7, R29, 0x1, R23 ;  /* 0x000000011d077824 */ /* 0x000fe200078e0217 */
[----:B------:R-:W-:Y:S02]  /*4ee0*/  ISETP.NE.AND P2, PT, RZ, UR6, PT ;  /* 0x00000006ff007c0c */ /* 0x000fe4000bf45270 */
[----:B------:R-:W-:-:S05]  /*4ef0*/  LOP3.LUT R0, R0, 0x3, RZ, 0xc0, !PT ;  /* 0x0000000300007812 */ /* 0x000fca00078ec0ff */
[----:B------:R-:W-:Y:S02]  /*4f00*/  IMAD R29, R0, 0x180, R29 ;  /* 0x00000180001d7824 */ /* 0x000fe400078e021d */
[----:B------:R-:W-:-:S07]  /*4f10*/  IMAD.MOV R0, RZ, RZ, -R0 ;  /* 0x000000ffff007224 */ /* 0x000fce00078e0a00 */
.L_x_109:
[----:B0-----:R-:W0:Y:S01]  /*4f20*/  @!P2 LDC.64 R4, c[0x0][0x3d0] ;  /* 0x0000f400ff04ab82 */ /* 0x001e220000000a00 */
[----:B------:R-:W-:Y:S01]  /*4f30*/  CS2R R2, SRZ ;  /* 0x0000000000027805 */ /* 0x000fe2000001ff00 */
[----:B------:R1:W2:Y:S05]  /*4f40*/  LDS R9, [R6] ;  /* 0x0000000006097984 */ /* 0x0002aa0000000800 */
[----:B0-----:R-:W3:Y:S01]  /*4f50*/  @!P2 LDG.E.64 R2, desc[UR8][R4.64] ;  /* 0x000000080402a981 */ /* 0x001ee2000c1e1b00 */
[----:B------:R-:W-:Y:S02]  /*4f60*/  VIADD R0, R0, 0x1 ;  /* 0x0000000100007836 */ /* 0x000fe40000000000 */
[----:B-1----:R-:W-:Y:S01]  /*4f70*/  VIADD R6, R6, 0x600 ;  /* 0x0000060006067836 */ /* 0x002fe20000000000 */
[----:B---3--:R-:W-:-:S04]  /*4f80*/  IADD3 R8, P0, PT, R7, R2, RZ ;  /* 0x0000000207087210 */ /* 0x008fc80007f1e0ff */
[C---:B------:R-:W-:Y:S01]  /*4f90*/  LEA.HI.X.SX32 R3, R7.reuse, R3, 0x1, P0 ;  /* 0x0000000307037211 */ /* 0x040fe200000f0eff */
[----:B------:R-:W-:Y:S01]  /*4fa0*/  VIADD R7, R7, 0x180 ;  /* 0x0000018007077836 */ /* 0x000fe20000000000 */
[----:B------:R-:W-:-:S04]  /*4fb0*/  LEA R2, P0, R8, UR10, 0x2 ;  /* 0x0000000a08027c11 */ /* 0x000fc8000f8010ff */
[----:B------:R-:W-:Y:S02]  /*4fc0*/  LEA.HI.X R3, R8, UR11, R3, 0x2, P0 ;  /* 0x0000000b08037c11 */ /* 0x000fe400080f1403 */
[----:B------:R-:W-:-:S03]  /*4fd0*/  ISETP.NE.AND P0, PT, R0, RZ, PT ;  /* 0x000000ff0000720c */ /* 0x000fc60003f05270 */
[----:B--2---:R0:W-:Y:S10]  /*4fe0*/  STG.E desc[UR8][R2.64], R9 ;  /* 0x0000000902007986 */ /* 0x0041f4000c101908 */
[----:B------:R-:W-:Y:S05]  /*4ff0*/  @P0 BRA `(.L_x_109) ;  /* 0xfffffffc00c80947 */ /* 0x000fea000383ffff */
.L_x_108:
[----:B------:R-:W-:Y:S05]  /*5000*/  BSYNC.RECONVERGENT B0 ;  /* 0x0000000000007941 */ /* 0x000fea0003800200 */
.L_x_107:
[----:B------:R-:W-:Y:S05]  /*5010*/  @!P1 EXIT ;  /* 0x000000000000994d */ /* 0x000fea0003800000 */
[----:B------:R-:W1:Y:S01]  /*5020*/  S2UR UR5, SR_CgaCtaId ;  /* 0x00000000000579c3 */ /* 0x000e620000008800 */
[----:B------:R-:W-:Y:S01]  /*5030*/  UMOV UR4, 0x400 ;  /* 0x0000040000047882 */ /* 0x000fe20000000000 */
[----:B------:R-:W-:Y:S01]  /*5040*/  UISETP.NE.AND UP0, UPT, UR6, URZ, UPT ;  /* 0x000000ff0600728c */ /* 0x000fe2000bf05270 */
[----:B------:R-:W-:Y:S01]  /*5050*/  IMAD.IADD R23, R29, 0x1, R23 ;  /* 0x000000011d177824 */ /* 0x000fe200078e0217 */
[----:B------:R-:W2:Y:S04]  /*5060*/  LDCU.64 UR10, c[0x0][0x390] ;  /* 0x00007200ff0a77ac */ /* 0x000ea80008000a00 */
[----:B------:R-:W-:Y:S01]  /*5070*/  PLOP3.LUT P0, PT, PT, PT, UP0, 0x80, 0x8 ;  /* 0x000000000008781c */ /* 0x000fe20003f0f008 */
[----:B-1----:R-:W-:-:S06]  /*5080*/  ULEA UR4, UR5, UR4, 0x18 ;  /* 0x0000000405047291 */ /* 0x002fcc000f8ec0ff */
[----:B------:R-:W-:-:S05]  /*5090*/  LEA R0, R29, UR4, 0x2 ;  /* 0x000000041d007c11 */ /* 0x000fca000f8e10ff */
[----:B--2---:R-:W-:-:S07]  /*50a0*/  VIADD R0, R0, 0xc00 ;  /* 0x00000c0000007836 */ /* 0x004fce0000000000 */
.L_x_110:
[----:B--2---:R-:W1:Y:S01]  /*50b0*/  @!P0 LDC.64 R6, c[0x0][0x3d0] ;  /* 0x0000f400ff068b82 */ /* 0x004e620000000a00 */
[----:B0-----:R-:W-:Y:S01]  /*50c0*/  CS2R R2, SRZ ;  /* 0x0000000000027805 */ /* 0x001fe2000001ff00 */
[----:B------:R-:W-:Y:S01]  /*50d0*/  UISETP.NE.AND UP0, UPT, UR6, URZ, UPT ;  /* 0x000000ff0600728c */ /* 0x000fe2000bf05270 */
[----:B------:R-:W0:Y:S01]  /*50e0*/  LDS R13, [R0+-0xc00] ;  /* 0xfff40000000d7984 */ /* 0x000e220000000800 */
[----:B------:R-:W-:-:S03]  /*50f0*/  SHF.R.S32.HI R17, RZ, 0x1f, R23 ;  /* 0x0000001fff117819 */ /* 0x000fc60000011417 */
[----:B------:R-:W2:Y:S04]  /*5100*/  LDS R15, [R0+-0x600] ;  /* 0xfffa0000000f7984 */ /* 0x000ea80000000800 */
[----:B-1----:R-:W3:Y:S01]  /*5110*/  @!P0 LDG.E.64 R2, desc[UR8][R6.64] ;  /* 0x0000000806028981 */ /* 0x002ee2000c1e1b00 */
[----:B------:R-:W-:-:S13]  /*5120*/  PLOP3.LUT P0, PT, PT, PT, UP0, 0x80, 0x8 ;  /* 0x000000000008781c */ /* 0x000fda0003f0f008 */
[----:B------:R-:W1:Y:S01]  /*5130*/  @!P0 LDC.64 R8, c[0x0][0x3d0] ;  /* 0x0000f400ff088b82 */ /* 0x000e620000000a00 */
[----:B---3--:R-:W-:-:S05]  /*5140*/  IADD3 R2, P1, PT, R23, R2, RZ ;  /* 0x0000000217027210 */ /* 0x008fca0007f3e0ff */
[----:B------:R-:W-:Y:S01]  /*5150*/  IMAD.X R3, R17, 0x1, R3, P1 ;  /* 0x0000000111037824 */ /* 0x000fe200008e0603 */
[----:B------:R-:W-:-:S04]  /*5160*/  LEA R4, P1, R2, UR10, 0x2 ;  /* 0x0000000a02047c11 */ /* 0x000fc8000f8210ff */
[----:B------:R-:W-:Y:S02]  /*5170*/  LEA.HI.X R5, R2, UR11, R3, 0x2, P1 ;  /* 0x0000000b02057c11 */ /* 0x000fe400088f1403 */
[----:B------:R-:W-:-:S03]  /*5180*/  CS2R R2, SRZ ;  /* 0x0000000000027805 */ /* 0x000fc6000001ff00 */
[----:B0-----:R0:W-:Y:S04]  /*5190*/  STG.E desc[UR8][R4.64], R13 ;  /* 0x0000000d04007986 */ /* 0x0011e8000c101908 */
[----:B-1----:R-:W3:Y:S01]  /*51a0*/  @!P0 LDG.E.64 R2, desc[UR8][R8.64] ;  /* 0x0000000808028981 */ /* 0x002ee2000c1e1b00 */
[----:B------:R-:W1:Y:S03]  /*51b0*/  @!P0 LDC.64 R10, c[0x0][0x3d0] ;  /* 0x0000f400ff0a8b82 */ /* 0x000e660000000a00 */
[----:B------:R-:W4:Y:S01]  /*51c0*/  LDS R13, [R0] ;  /* 0x00000000000d7984 */ /* 0x000f220000000800 */
[----:B---3--:R-:W-:-:S05]  /*51d0*/  IADD3 R2, P1, PT, R23, R2, RZ ;  /* 0x0000000217027210 */ /* 0x008fca0007f3e0ff */
[----:B------:R-:W-:Y:S01]  /*51e0*/  IMAD.X R3, R17, 0x1, R3, P1 ;  /* 0x0000000111037824 */ /* 0x000fe200008e0603 */
[----:B------:R-:W-:-:S04]  /*51f0*/  LEA R6, P1, R2, UR10, 0x2 ;  /* 0x0000000a02067c11 */ /* 0x000fc8000f8210ff */
[----:B------:R-:W-:Y:S02]  /*5200*/  LEA.HI.X R7, R2, UR11, R3, 0x2, P1 ;  /* 0x0000000b02077c11 */ /* 0x000fe400088f1403 */
[----:B------:R-:W-:-:S03]  /*5210*/  CS2R R2, SRZ ;  /* 0x0000000000027805 */ /* 0x000fc6000001ff00 */
[----:B--2---:R-:W-:Y:S04]  /*5220*/  STG.E desc[UR8][R6.64+0x600], R15 ;  /* 0x0006000f06007986 */ /* 0x004fe8000c101908 */
[----:B-1----:R-:W2:Y:S01]  /*5230*/  @!P0 LDG.E.64 R2, desc[UR8][R10.64] ;  /* 0x000000080a028981 */ /* 0x002ea2000c1e1b00 */
[----:B------:R-:W1:Y:S03]  /*5240*/  @!P0 LDC.64 R8, c[0x0][0x3d0] ;  /* 0x0000f400ff088b82 */ /* 0x000e660000000a00 */
[----:B------:R3:W5:Y:S01]  /*5250*/  LDS R7, [R0+0x600] ;  /* 0x0006000000077984 */ /* 0x0007620000000800 */
[----:B--2---:R-:W-:-:S05]  /*5260*/  IADD3 R2, P1, PT, R23, R2, RZ ;  /* 0x0000000217027210 */ /* 0x004fca0007f3e0ff */
[----:B------:R-:W-:Y:S01]  /*5270*/  IMAD.X R3, R17, 0x1, R3, P1 ;  /* 0x0000000111037824 */ /* 0x000fe200008e0603 */
[----:B0-----:R-:W-:-:S04]  /*5280*/  LEA R4, P1, R2, UR10, 0x2 ;  /* 0x0000000a02047c11 */ /* 0x001fc8000f8210ff */
[----:B------:R-:W-:Y:S02]  /*5290*/  LEA.HI.X R5, R2, UR11, R3, 0x2, P1 ;  /* 0x0000000b02057c11 */ /* 0x000fe400088f1403 */
[----:B------:R-:W-:-:S03]  /*52a0*/  CS2R R2, SRZ ;  /* 0x0000000000027805 */ /* 0x000fc6000001ff00 */
[----:B----4-:R2:W-:Y:S04]  /*52b0*/  STG.E desc[UR8][R4.64+0xc00], R13 ;  /* 0x000c000d04007986 */ /* 0x0105e8000c101908 */
[----:B-1----:R-:W4:Y:S01]  /*52c0*/  @!P0 LDG.E.64 R2, desc[UR8][R8.64] ;  /* 0x0000000808028981 */ /* 0x002f22000c1e1b00 */
[----:B------:R-:W-:Y:S02]  /*52d0*/  VIADD R29, R29, 0x600 ;  /* 0x000006001d1d7836 */ /* 0x000fe40000000000 */
[----:B---3--:R-:W-:Y:S01]  /*52e0*/  VIADD R0, R0, 0x1800 ;  /* 0x0000180000007836 */ /* 0x008fe20000000000 */
[C---:B----4-:R-:W-:Y:S01]  /*52f0*/  IADD3 R6, P1, PT, R23.reuse, R2, RZ ;  /* 0x0000000217067210 */ /* 0x050fe20007f3e0ff */
[----:B------:R-:W-:-:S04]  /*5300*/  VIADD R23, R23, 0x600 ;  /* 0x0000060017177836 */ /* 0x000fc80000000000 */
[----:B------:R-:W-:Y:S01]  /*5310*/  IMAD.X R3, R17, 0x1, R3, P1 ;  /* 0x0000000111037824 */ /* 0x000fe200008e0603 */
[----:B------:R-:W-:-:S04]  /*5320*/  LEA R2, P1, R6, UR10, 0x2 ;  /* 0x0000000a06027c11 */ /* 0x000fc8000f8210ff */
[----:B------:R-:W-:Y:S02]  /*5330*/  LEA.HI.X R3, R6, UR11, R3, 0x2, P1 ;  /* 0x0000000b06037c11 */ /* 0x000fe400088f1403 */
[----:B------:R-:W-:-:S03]  /*5340*/  ISETP.GE.AND P1, PT, R29, R22, PT ;  /* 0x000000161d00720c */ /* 0x000fc60003f26270 */
[----:B-----5:R2:W-:Y:S10]  /*5350*/  STG.E desc[UR8][R2.64+0x1200], R7 ;  /* 0x0012000702007986 */ /* 0x0205f4000c101908 */
[----:B------:R-:W-:Y:S05]  /*5360*/  @!P1 BRA `(.L_x_110) ;  /* 0xfffffffc00509947 */ /* 0x000fea000383ffff */
[----:B------:R-:W-:Y:S05]  /*5370*/  EXIT ;  /* 0x000000000000794d */ /* 0x000fea0003800000 */
.L_x_0:
[----:B------:R-:W0:Y:S01]  /*5380*/  LDCU UR10, c[0x0][0x3ac] ;  /* 0x00007580ff0a77ac */ /* 0x000e220008000800 */
[----:B------:R-:W-:Y:S01]  /*5390*/  ISETP.NE.AND P0, PT, R24, RZ, PT ;  /* 0x000000ff1800720c */ /* 0x000fe20003f05270 */
[----:B------:R-:W-:Y:S01]  /*53a0*/  BSSY.RECONVERGENT B1, `(.L_x_111) ;  /* 0x00005d3000017945 */ /* 0x000fe20003800200 */
[----:B0-----:R-:W-:-:S11]  /*53b0*/  UIADD3 UR5, UPT, UPT, -UR6, UR10, URZ ;  /* 0x0000000a06057290 */ /* 0x001fd6000fffe1ff */
[----:B------:R-:W-:Y:S05]  /*53c0*/  @P0 BRA `(.L_x_112) ;  /* 0x0000002800440947 */ /* 0x000fea0003800000 */
[----:B------:R-:W0:Y:S01]  /*53d0*/  S2R R29, SR_TID.X ;  /* 0x00000000001d7919 */ /* 0x000e220000002100 */
[----:B------:R-:W1:Y:S01]  /*53e0*/  LDC.64 R2, c[0x0][0x3c8] ;  /* 0x0000f200ff027b82 */ /* 0x000e620000000a00 */
[----:B------:R-:W2:Y:S01]  /*53f0*/  LDCU.U8 UR7, c[0x0][0x3b8] ;  /* 0x00007700ff0777ac */ /* 0x000ea20008000000 */
[----:B------:R-:W3:Y:S01]  /*5400*/  LDCU.64 UR12, c[0x0][0x380] ;  /* 0x00007000ff0c77ac */ /* 0x000ee20008000a00 */
[----:B--2---:R-:W-:-:S04]  /*5410*/  ISETP.NE.AND P0, PT, RZ, UR7, PT ;  /* 0x00000007ff007c0c */ /* 0x004fc8000bf05270 */
[----:B-1----:R-:W-:Y:S02]  /*5420*/  SEL R2, R2, RZ, !P0 ;  /* 0x000000ff02027207 */ /* 0x002fe40004000000 */
[----:B------:R-:W-:Y:S02]  /*5430*/  SEL R3, R3, RZ, !P0 ;  /* 0x000000ff03037207 */ /* 0x000fe40004000000 */
[C---:B0-----:R-:W-:Y:S02]  /*5440*/  LOP3.LUT R12, R29.reuse, 0x1f, RZ, 0xc0, !PT ;  /* 0x0000001f1d0c7812 */ /* 0x041fe400078ec0ff */
[----:B------:R-:W-:-:S05]  /*5450*/  LOP3.LUT R21, R29, 0x3e0, RZ, 0xc0, !PT ;  /* 0x000003e01d157812 */ /* 0x000fca00078ec0ff */
[----:B------:R-:W-:-:S04]  /*5460*/  IMAD R21, R21, 0xf, R12 ;  /* 0x0000000f15157824 */ /* 0x000fc800078e020c */
[C---:B------:R-:W-:Y:S01]  /*5470*/  VIADD R12, R21.reuse, 0x20 ;  /* 0x00000020150c7836 */ /* 0x040fe20000000000 */
[C---:B------:R-:W-:Y:S01]  /*5480*/  ISETP.GE.AND P3, PT, R21.reuse, UR5, PT ;  /* 0x0000000515007c0c */ /* 0x040fe2000bf66270 */
[C---:B------:R-:W-:Y:S02]  /*5490*/  VIADD R14, R21.reuse, 0x40 ;  /* 0x00000040150e7836 */ /* 0x040fe40000000000 */
[C---:B------:R-:W-:Y:S01]  /*54a0*/  VIADD R20, R21.reuse, 0x60 ;  /* 0x0000006015147836 */ /* 0x040fe20000000000 */
[----:B------:R-:W-:Y:S01]  /*54b0*/  ISETP.GE.AND P4, PT, R12, UR5, PT ;  /* 0x000000050c007c0c */ /* 0x000fe2000bf86270 */
[C---:B------:R-:W-:Y:S01]  /*54c0*/  VIADD R22, R21.reuse, 0xc0 ;  /* 0x000000c015167836 */ /* 0x040fe20000000000 */
[C---:B------:R-:W-:Y:S02]  /*54d0*/  IADD3 R12, P0, P1, R21.reuse, UR6, R2 ;  /* 0x00000006150c7c10 */ /* 0x040fe4000f91e002 */
[----:B------:R-:W-:Y:S01]  /*54e0*/  ISETP.GE.AND P5, PT, R14, UR5, PT ;  /* 0x000000050e007c0c */ /* 0x000fe2000bfa6270 */
[----:B------:R-:W-:Y:S01]  /*54f0*/  VIADD R14, R21, 0x80 ;  /* 0x00000080150e7836 */ /* 0x000fe20000000000 */
[----:B------:R-:W-:-:S02]  /*5500*/  IADD3.X R3, PT, PT, RZ, R3, RZ, P0, P1 ;  /* 0x00000003ff037210 */ /* 0x000fc400007e24ff */
[----:B---3--:R-:W-:Y:S02]  /*5510*/  LEA R2, P1, R12, UR12, 0x2 ;  /* 0x0000000c0c027c11 */ /* 0x008fe4000f8210ff */
[----:B------:R-:W-:Y:S01]  /*5520*/  ISETP.GE.AND P6, PT, R20, UR5, PT ;  /* 0x0000000514007c0c */ /* 0x000fe2000bfc6270 */
[C---:B------:R-:W-:Y:S01]  /*5530*/  VIADD R20, R21.reuse, 0xa0 ;  /* 0x000000a015147836 */ /* 0x040fe20000000000 */
[----:B------:R-:W-:Y:S01]  /*5540*/  ISETP.GE.AND P0, PT, R14, UR5, PT ;  /* 0x000000050e007c0c */ /* 0x000fe2000bf06270 */
[C---:B------:R-:W-:Y:S01]  /*5550*/  VIADD R14, R21.reuse, 0x100 ;  /* 0x00000100150e7836 */ /* 0x040fe20000000000 */
[----:B------:R-:W-:Y:S01]  /*5560*/  LEA.HI.X R3, R12, UR13, R3, 0x2, P1 ;  /* 0x0000000d0c037c11 */ /* 0x000fe200088f1403 */
[C---:B------:R-:W-:Y:S01]  /*5570*/  VIADD R12, R21.reuse, 0xe0 ;  /* 0x000000e0150c7836 */ /* 0x040fe20000000000 */
[----:B------:R-:W-:Y:S02]  /*5580*/  ISETP.GE.AND P1, PT, R20, UR5, PT ;  /* 0x0000000514007c0c */ /* 0x000fe4000bf26270 */
[----:B------:R-:W-:Y:S01]  /*5590*/  ISETP.GE.AND P2, PT, R22, UR5, PT ;  /* 0x0000000516007c0c */ /* 0x000fe2000bf46270 */
[----:B------:R-:W2:Y:S01]  /*55a0*/  @!P3 LDG.E R0, desc[UR8][R2.64] ;  /* 0x000000080200b981 */ /* 0x000ea2000c1e1900 */
[----:B------:R-:W-:Y:S01]  /*55b0*/  ISETP.GE.AND P3, PT, R12, UR5, PT ;  /* 0x000000050c007c0c */ /* 0x000fe2000bf66270 */
[----:B------:R-:W-:-:S02]  /*55c0*/  VIADD R12, R21, 0x120 ;  /* 0x00000120150c7836 */ /* 0x000fc40000000000 */
[----:B------:R-:W3:Y:S01]  /*55d0*/  @!P4 LDG.E R4, desc[UR8][R2.64+0x80] ;  /* 0x000080080204c981 */ /* 0x000ee2000c1e1900 */
[----:B------:R-:W-:Y:S01]  /*55e0*/  ISETP.GE.AND P4, PT, R14, UR5, PT ;  /* 0x000000050e007c0c */ /* 0x000fe2000bf86270 */
[C---:B------:R-:W-:Y:S02]  /*55f0*/  VIADD R14, R21.reuse, 0x140 ;  /* 0x00000140150e7836 */ /* 0x040fe40000000000 */
[----:B------:R-:W4:Y:S01]  /*5600*/  @!P5 LDG.E R5, desc[UR8][R2.64+0x100] ;  /* 0x000100080205d981 */ /* 0x000f22000c1e1900 */
[----:B------:R-:W-:Y:S01]  /*5610*/  ISETP.GE.AND P5, PT, R12, UR5, PT ;  /* 0x000000050c007c0c */ /* 0x000fe2000bfa6270 */
[C---:B------:R-:W-:Y:S02]  /*5620*/  VIADD R12, R21.reuse, 0x160 ;  /* 0x00000160150c7836 */ /* 0x040fe40000000000 */
[----:B------:R-:W5:Y:S01]  /*5630*/  @!P6 LDG.E R6, desc[UR8][R2.64+0x180] ;  /* 0x000180080206e981 */ /* 0x000f62000c1e1900 */
[----:B------:R-:W-:Y:S01]  /*5640*/  ISETP.GE.AND P6, PT, R14, UR5, PT ;  /* 0x000000050e007c0c */ /* 0x000fe2000bfc6270 */
[----:B------:R-:W-:-:S02]  /*5650*/  VIADD R14, R21, 0x180 ;  /* 0x00000180150e7836 */ /* 0x000fc40000000000 */
[----:B------:R-:W5:Y:S01]  /*5660*/  @!P0 LDG.E R7, desc[UR8][R2.64+0x200] ;  /* 0x0002000802078981 */ /* 0x000f62000c1e1900 */
[----:B------:R-:W-:Y:S01]  /*5670*/  ISETP.GE.AND P0, PT, R12, UR5, PT ;  /* 0x000000050c007c0c */ /* 0x000fe2000bf06270 */
[C---:B------:R-:W-:Y:S02]  /*5680*/  VIADD R12, R21.reuse, 0x1a0 ;  /* 0x000001a0150c7836 */ /* 0x040fe40000000000 */
[----:B------:R-:W5:Y:S01]  /*5690*/  @!P1 LDG.E R8, desc[UR8][R2.64+0x280] ;  /* 0x0002800802089981 */ /* 0x000f62000c1e1900 */
[----:B------:R-:W-:Y:S01]  /*56a0*/  ISETP.GE.AND P1, PT, R14, UR5, PT ;  /* 0x000000050e007c0c */ /* 0x000fe2000bf26270 */
[----:B------:R-:W-:Y:S02]  /*56b0*/  VIADD R14, R21, 0x1c0 ;  /* 0x000001c0150e7836 */ /* 0x000fe40000000000 */
[----:B------:R-:W5:Y:S01]  /*56c0*/  @!P2 LDG.E R9, desc[UR8][R2.64+0x300] ;  /* 0x000300080209a981 */ /* 0x000f62000c1e1900 */
[----:B------:R-:W-:-:S03]  /*56d0*/  ISETP.GE.AND P2, PT, R12, UR5, PT ;  /* 0x000000050c007c0c */ /* 0x000fc6000bf46270 */
[----:B------:R-:W5:Y:S01]  /*56e0*/  @!P3 LDG.E R10, desc[UR8][R2.64+0x380] ;  /* 0x00038008020ab981 */ /* 0x000f62000c1e1900 */
[----:B------:R-:W-:-:S03]  /*56f0*/  ISETP.GE.AND P3, PT, R14, UR5, PT ;  /* 0x000000050e007c0c */ /* 0x000fc6000bf66270 */
[----:B------:R-:W5:Y:S04]  /*5700*/  @!P4 LDG.E R11, desc[UR8][R2.64+0x400] ;  /* 0x00040008020bc981 */ /* 0x000f68000c1e1900 */
[----:B------:R-:W5:Y:S04]  /*5710*/  @!P5 LDG.E R13, desc[UR8][R2.64+0x480] ;  /* 0x00048008020dd981 */ /* 0x000f68000c1e1900 */
[----:B------:R-:W5:Y:S04]  /*5720*/  @!P6 LDG.E R15, desc[UR8][R2.64+0x500] ;  /* 0x00050008020fe981 */ /* 0x000f68000c1e1900 */
[----:B------:R-:W5:Y:S04]  /*5730*/  @!P0 LDG.E R16, desc[UR8][R2.64+0x580] ;  /* 0x0005800802108981 */ /* 0x000f68000c1e1900 */
[----:B------:R-:W5:Y:S04]  /*5740*/  @!P1 LDG.E R17, desc[UR8][R2.64+0x600] ;  /* 0x0006000802119981 */ /* 0x000f68000c1e1900 */
[----:B------:R-:W5:Y:S04]  /*5750*/  @!P2 LDG.E R18, desc[UR8][R2.64+0x680] ;  /* 0x000680080212a981 */ /* 0x000f68000c1e1900 */
[----:B------:R0:W5:Y:S01]  /*5760*/  @!P3 LDG.E R19, desc[UR8][R2.64+0x700] ;  /* 0x000700080213b981 */ /* 0x000162000c1e1900 */
[----:B------:R-:W1:Y:S01]  /*5770*/  S2UR UR6, SR_CgaCtaId ;  /* 0x00000000000679c3 */ /* 0x000e620000008800 */
[----:B------:R-:W-:Y:S01]  /*5780*/  SHF.R.U32.HI R33, RZ, 0x5, R29 ;  /* 0x00000005ff217819 */ /* 0x000fe2000001161d */
[----:B------:R-:W-:Y:S01]  /*5790*/  UMOV UR5, 0x400 ;  /* 0x0000040000057882 */ /* 0x000fe20000000000 */
[----:B------:R-:W0:Y:S01]  /*57a0*/  S2R R30, SR_LANEID ;  /* 0x00000000001e7919 */ /* 0x000e220000000000 */
[----:B------:R-:W-:-:S02]  /*57b0*/  UIMAD UR4, UR4, -0x1680, UR10 ;  /* 0xffffe980040478a4 */ /* 0x000fc4000f8e020a */
[----:B-1----:R-:W-:Y:S01]  /*57c0*/  ULEA UR5, UR6, UR5, 0x18 ;  /* 0x0000000506057291 */ /* 0x002fe2000f8ec0ff */
[----:B0-----:R-:W-:-:S05]  /*57d0*/  IMAD R12, R33, 0x1e0, R30 ;  /* 0x000001e0210c7824 */ /* 0x001fca00078e021e */
[----:B------:R-:W-:-:S05]  /*57e0*/  LEA R12, R12, UR5, 0x2 ;  /* 0x000000050c0c7c11 */ /* 0x000fca000f8e10ff */
[----:B--2---:R-:W-:Y:S04]  /*57f0*/  STS [R12], R0 ;  /* 0x000000000c007388 */ /* 0x004fe80000000800 */
[----:B---3--:R-:W-:Y:S04]  /*5800*/  STS [R12+0x80], R4 ;  /* 0x000080040c007388 */ /* 0x008fe80000000800 */
[----:B----4-:R0:W-:Y:S04]  /*5810*/  STS [R12+0x100], R5 ;  /* 0x000100050c007388 */ /* 0x0101e80000000800 */
[----:B-----5:R1:W-:Y:S04]  /*5820*/  STS [R12+0x180], R6 ;  /* 0x000180060c007388 */ /* 0x0203e80000000800 */
[----:B------:R2:W-:Y:S01]  /*5830*/  STS [R12+0x200], R7 ;  /* 0x000200070c007388 */ /* 0x0005e20000000800 */
[----:B0-----:R-:W-:-:S03]  /*5840*/  IMAD R5, R29, 0xf, RZ ;  /* 0x0000000f1d057824 */ /* 0x001fc600078e02ff */
[----:B------:R-:W-:Y:S01]  /*5850*/  STS [R12+0x280], R8 ;  /* 0x000280080c007388 */ /* 0x000fe20000000800 */
[----:B-1----:R-:W-:Y:S01]  /*5860*/  IMAD R6, R30, 0x38, R12 ;  /* 0x000000381e067824 */ /* 0x002fe200078e020c */
[C---:B------:R-:W-:Y:S02]  /*5870*/  ISETP.GE.AND P3, PT, R5.reuse, UR4, PT ;  /* 0x0000000405007c0c */ /* 0x040fe4000bf66270 */
[----:B------:R0:W-:Y:S01]  /*5880*/  STS [R12+0x300], R9 ;  /* 0x000300090c007388 */ /* 0x0001e20000000800 */
[C---:B------:R-:W-:Y:S02]  /*5890*/  VIADD R2, R5.reuse, 0x2 ;  /* 0x0000000205027836 */ /* 0x040fe40000000000 */
[C---:B------:R-:W-:Y:S01]  /*58a0*/  VIADD R0, R5.reuse, 0x1 ;  /* 0x0000000105007836 */ /* 0x040fe20000000000 */
[----:B------:R-:W-:Y:S01]  /*58b0*/  STS [R12+0x380], R10 ;  /* 0x0003800a0c007388 */ /* 0x000fe20000000800 */
[C---:B------:R-:W-:Y:S01]  /*58c0*/  VIADD R3, R5.reuse, 0x5 ;  /* 0x0000000505037836 */ /* 0x040fe20000000000 */
[----:B------:R-:W-:Y:S01]  /*58d0*/  ISETP.GE.AND P5, PT, R2, UR4, PT ;  /* 0x0000000402007c0c */ /* 0x000fe2000bfa6270 */
[C---:B------:R-:W-:Y:S01]  /*58e0*/  VIADD R2, R5.reuse, 0x4 ;  /* 0x0000000405027836 */ /* 0x040fe20000000000 */
[----:B------:R-:W-:Y:S01]  /*58f0*/  STS [R12+0x400], R11 ;  /* 0x0004000b0c007388 */ /* 0x000fe20000000800 */
[----:B------:R-:W-:Y:S01]  /*5900*/  ISETP.GE.AND P4, PT, R0, UR4, PT ;  /* 0x0000000400007c0c */ /* 0x000fe2000bf86270 */
[----:B------:R-:W-:Y:S01]  /*5910*/  VIADD R0, R5, 0x3 ;  /* 0x0000000305007836 */ /* 0x000fe20000000000 */
[----:B------:R-:W-:Y:S01]  /*5920*/  ISETP.GE.AND P1, PT, R3, UR4, PT ;  /* 0x0000000403007c0c */ /* 0x000fe2000bf26270 */
[----:B------:R-:W-:Y:S01]  /*5930*/  STS [R12+0x480], R13 ;  /* 0x0004800d0c007388 */ /* 0x000fe20000000800 */
[----:B------:R-:W-:Y:S01]  /*5940*/  ISETP.GE.AND P0, PT, R2, UR4, PT ;  /* 0x0000000402007c0c */ /* 0x000fe2000bf06270 */
[C---:B------:R-:W-:Y:S01]  /*5950*/  VIADD R2, R5.reuse, 0x7 ;  /* 0x0000000705027836 */ /* 0x040fe20000000000 */
[----:B------:R-:W-:Y:S01]  /*5960*/  ISETP.GE.AND P6, PT, R0, UR4, PT ;  /* 0x0000000400007c0c */ /* 0x000fe2000bfc6270 */
[----:B------:R-:W-:Y:S01]  /*5970*/  STS [R12+0x500], R15 ;  /* 0x0005000f0c007388 */ /* 0x000fe20000000800 */
[----:B------:R-:W-:-:S02]  /*5980*/  VIADD R3, R5, 0x8 ;  /* 0x0000000805037836 */ /* 0x000fc40000000000 */
[C---:B------:R-:W-:Y:S01]  /*5990*/  VIADD R4, R5.reuse, 0x6 ;  /* 0x0000000605047836 */ /* 0x040fe20000000000 */
[----:B------:R-:W-:Y:S01]  /*59a0*/  STS [R12+0x580], R16 ;  /* 0x000580100c007388 */ /* 0x000fe20000000800 */
[C---:B--2---:R-:W-:Y:S02]  /*59b0*/  VIADD R7, R5.reuse, 0xc ;  /* 0x0000000c05077836 */ /* 0x044fe40000000000 */
[C---:B0-----:R-:W-:Y:S01]  /*59c0*/  VIADD R9, R5.reuse, 0xd ;  /* 0x0000000d05097836 */ /* 0x041fe20000000000 */
[----:B------:R-:W-:Y:S01]  /*59d0*/  STS [R12+0x600], R17 ;  /* 0x000600110c007388 */ /* 0x000fe20000000800 */
[----:B------:R-:W-:Y:S01]  /*59e0*/  ISETP.GE.AND P2, PT, R4, UR4, PT ;  /* 0x0000000404007c0c */ /* 0x000fe2000bf46270 */
[C---:B------:R-:W-:Y:S02]  /*59f0*/  VIADD R4, R5.reuse, 0xa ;  /* 0x0000000a05047836 */ /* 0x040fe40000000000 */
[----:B------:R-:W-:Y:S01]  /*5a00*/  STS [R12+0x680], R18 ;  /* 0x000680120c007388 */ /* 0x000fe20000000800 */
[----:B------:R-:W-:-:S03]  /*5a10*/  VIADD R8, R5, 0xe ;  /* 0x0000000e05087836 */ /* 0x000fc60000000000 */
[----:B------:R-:W-:Y:S01]  /*5a20*/  STS [R12+0x700], R19 ;  /* 0x000700130c007388 */ /* 0x000fe20000000800 */
[----:B------:R-:W-:-:S03]  /*5a30*/  NOP ;  /* 0x0000000000007918 */ /* 0x000fc60000000000 */
[----:B------:R-:W0:Y:S04]  /*5a40*/  LDS R48, [R6] ;  /* 0x0000000006307984 */ /* 0x000e280000000800 */
[----:B------:R-:W1:Y:S04]  /*5a50*/  LDS R44, [R6+0x4] ;  /* 0x00000400062c7984 */ /* 0x000e680000000800 */
[----:B------:R-:W2:Y:S04]  /*5a60*/  LDS R40, [R6+0x8] ;  /* 0x0000080006287984 */ /* 0x000ea80000000800 */
[----:B------:R-:W3:Y:S04]  /*5a70*/  LDS R42, [R6+0xc] ;  /* 0x00000c00062a7984 */ /* 0x000ee80000000800 */
[----:B------:R-:W-:Y:S04]  /*5a80*/  LDS R52, [R6+0x10] ;  /* 0x0000100006347984 */ /* 0x000fe80000000800 */
[----:B------:R-:W4:Y:S04]  /*5a90*/  LDS R27, [R6+0x14] ;  /* 0x00001400061b7984 */ /* 0x000f280000000800 */
[----:B------:R-:W5:Y:S04]  /*5aa0*/  LDS R26, [R6+0x18] ;  /* 0x00001800061a7984 */ /* 0x000f680000000800 */
[----:B------:R-:W5:Y:S04]  /*5ab0*/  LDS R25, [R6+0x1c] ;  /* 0x00001c0006197984 */ /* 0x000f680000000800 */
[----:B------:R-:W5:Y:S04]  /*5ac0*/  LDS R24, [R6+0x20] ;  /* 0x0000200006187984 */ /* 0x000f680000000800 */
[----:B------:R-:W5:Y:S04]  /*5ad0*/  LDS R23, [R6+0x24] ;  /* 0x0000240006177984 */ /* 0x000f680000000800 */
[----:B------:R-:W5:Y:S01]  /*5ae0*/  LDS R50, [R6+0x28] ;  /* 0x0000280006327984 */ /* 0x000f620000000800 */
[----:B0-----:R-:W-:-:S03]  /*5af0*/  LOP3.LUT R53, R48, 0x1, RZ, 0xc, !PT ;  /* 0x0000000130357812 */ /* 0x001fc600078e0cff */
[----:B------:R-:W0:Y:S01]  /*5b00*/  LDS R46, [R6+0x2c] ;  /* 0x00002c00062e7984 */ /* 0x000e220000000800 */
[----:B------:R-:W-:Y:S02]  /*5b10*/  SEL R53, R53, 0x1, !P3 ;  /* 0x0000000135357807 */ /* 0x000fe40005800000 */
[----:B------:R-:W-:Y:S01]  /*5b20*/  ISETP.GE.AND P3, PT, R2, UR4, PT ;  /* 0x0000000402007c0c */ /* 0x000fe2000bf66270 */
[----:B------:R-:W0:Y:S01]  /*5b30*/  LDS R38, [R6+0x30] ;  /* 0x0000300006267984 */ /* 0x000e220000000800 */
[----:B-1----:R-:W-:Y:S02]  /*5b40*/  LOP3.LUT R49, R44, 0x1, RZ, 0xc, !PT ;  /* 0x000000012c317812 */ /* 0x002fe400078e0cff */
[----:B--2---:R-:W-:Y:S01]  /*5b50*/  LOP3.LUT R45, R40, 0x1, RZ, 0xc, !PT ;  /* 0x00000001282d7812 */ /* 0x004fe200078e0cff */
[----:B------:R-:W1:Y:S01]  /*5b60*/  LDS R0, [R6+0x34] ;  /* 0x0000340006007984 */ /* 0x000e620000000800 */
[----:B------:R-:W-:Y:S02]  /*5b70*/  SEL R49, R49, 0x1, !P4 ;  /* 0x0000000131317807 */ /* 0x000fe40006000000 */
[----:B------:R-:W-:Y:S01]  /*5b80*/  ISETP.GE.AND P4, PT, R3, UR4, PT ;  /* 0x0000000403007c0c */ /* 0x000fe2000bf86270 */
[----:B------:R2:W1:Y:S01]  /*5b90*/  LDS R2, [R6+0x38] ;  /* 0x0000380006027984 */ /* 0x0004620000000800 */
[----:B------:R-:W-:Y:S01]  /*5ba0*/  VIADD R3, R5, 0x9 ;  /* 0x0000000905037836 */ /* 0x000fe20000000000 */
[----:B---3--:R-:W-:Y:S01]  /*5bb0*/  LOP3.LUT R41, R42, 0x1, RZ, 0xc, !PT ;  /* 0x000000012a297812 */ /* 0x008fe200078e0cff */
[----:B------:R-:W-:Y:S01]  /*5bc0*/  IMAD.IADD R43, R53, 0x1, R49 ;  /* 0x00000001352b7824 */ /* 0x000fe200078e0231 */
[----:B------:R-:W-:Y:S01]  /*5bd0*/  SEL R45, R45, 0x1, !P5 ;  /* 0x000000012d2d7807 */ /* 0x000fe20006800000 */
[----:B----4-:R-:W-:Y:S01]  /*5be0*/  STL [R1+0x8], R27 ;  /* 0x0000081b01007387 */ /* 0x010fe20000100800 */
[----:B------:R-:W-:-:S02]  /*5bf0*/  ISETP.GE.AND P5, PT, R3, UR4, PT ;  /* 0x0000000403007c0c */ /* 0x000fc4000bfa6270 */
[----:B------:R-:W-:Y:S01]  /*5c00*/  SEL R41, R41, 0x1, !P6 ;  /* 0x0000000129297807 */ /* 0x000fe20007000000 */
[----:B--2---:R-:W-:Y:S01]  /*5c10*/  VIADD R6, R5, 0xb ;  /* 0x0000000b05067836 */ /* 0x004fe20000000000 */
[----:B------:R-:W-:Y:S01]  /*5c20*/  BAR.SYNC.DEFER_BLOCKING 0x0 ;  /* 0x0000000000007b1d */ /* 0x000fe20000010000 */
[----:B------:R-:W-:Y:S01]  /*5c30*/  ISETP.GE.AND P6, PT, R4, UR4, PT ;  /* 0x0000000404007c0c */ /* 0x000fe2000bfc6270 */
[----:B------:R-:W-:Y:S01]  /*5c40*/  IMAD.IADD R39, R45, 0x1, R43 ;  /* 0x000000012d277824 */ /* 0x000fe200078e022b */
[----:B------:R-:W-:Y:S02]  /*5c50*/  LOP3.LUT R3, R52, 0x1, RZ, 0xc, !PT ;  /* 0x0000000134037812 */ /* 0x000fe400078e0cff */
[----:B------:R-:W-:Y:S02]  /*5c60*/  LOP3.LUT R4, R27, 0x1, RZ, 0xc, !PT ;  /* 0x000000011b047812 */ /* 0x000fe400078e0cff */
[----:B------:R-:W-:Y:S01]  /*5c70*/  SEL R3, R3, 0x1, !P0 ;  /* 0x0000000103037807 */ /* 0x000fe20004000000 */
[----:B-----5:R-:W-:Y:S01]  /*5c80*/  STL [R1+0x10], R26 ;  /* 0x0000101a01007387 */ /* 0x020fe20000100800 */
[----:B------:R-:W-:-:S02]  /*5c90*/  ISETP.GE.AND P0, PT, R6, UR4, PT ;  /* 0x0000000406007c0c */ /* 0x000fc4000bf06270 */
[----:B------:R-:W-:Y:S01]  /*5ca0*/  SEL R4, R4, 0x1, !P1 ;  /* 0x0000000104047807 */ /* 0x000fe20004800000 */
[----:B------:R-:W-:Y:S01]  /*5cb0*/  STL [R1+0xc], R25 ;  /* 0x00000c1901007387 */ /* 0x000fe20000100800 */
[----:B------:R-:W-:Y:S02]  /*5cc0*/  ISETP.GE.AND P1, PT, R7, UR4, PT ;  /* 0x0000000407007c0c */ /* 0x000fe4000bf26270 */
[----:B------:R-:W-:Y:S01]  /*5cd0*/  LOP3.LUT R6, R26, 0x1, RZ, 0xc, !PT ;  /* 0x000000011a067812 */ /* 0x000fe200078e0cff */
[----:B------:R1:W-:Y:S01]  /*5ce0*/  STL [R1+0x4], R24 ;  /* 0x0000041801007387 */ /* 0x0003e20000100800 */
[----:B------:R-:W-:Y:S02]  /*5cf0*/  LOP3.LUT R7, R25, 0x1, RZ, 0xc, !PT ;  /* 0x0000000119077812 */ /* 0x000fe400078e0cff */
[----:B------:R-:W-:Y:S01]  /*5d00*/  IADD3 R10, PT, PT, R45, R49, R53 ;  /* 0x000000312d0a7210 */ /* 0x000fe20007ffe035 */
[----:B------:R-:W-:Y:S01]  /*5d10*/  STL [R1], R23 ;  /* 0x0000001701007387 */ /* 0x000fe20000100800 */
[----:B------:R-:W-:-:S02]  /*5d20*/  SEL R5, R6, 0x1, !P2 ;  /* 0x0000000106057807 */ /* 0x000fc40005000000 */
[----:B------:R-:W-:Y:S02]  /*5d30*/  SEL R6, R7, 0x1, !P3 ;  /* 0x0000000107067807 */ /* 0x000fe40005800000 */
[----:B------:R-:W-:Y:S02]  /*5d40*/  LOP3.LUT R7, R24, 0x1, RZ, 0xc, !PT ;  /* 0x0000000118077812 */ /* 0x000fe400078e0cff */
[----:B------:R-:W-:Y:S02]  /*5d50*/  IADD3 R12, PT, PT, R3, R41, R10 ;  /* 0x00000029030c7210 */ /* 0x000fe40007ffe00a */
[----:B------:R-:W-:Y:S02]  /*5d60*/  ISETP.GE.AND P2, PT, R9, UR4, PT ;  /* 0x0000000409007c0c */ /* 0x000fe4000bf46270 */
[----:B------:R-:W-:Y:S02]  /*5d70*/  ISETP.GE.AND P3, PT, R8, UR4, PT ;  /* 0x0000000408007c0c */ /* 0x000fe4000bf66270 */
[----:B------:R-:W-:-:S02]  /*5d80*/  LOP3.LUT R8, R23, 0x1, RZ, 0xc, !PT ;  /* 0x0000000117087812 */ /* 0x000fc400078e0cff */
[----:B------:R-:W-:Y:S02]  /*5d90*/  LOP3.LUT R9, R50, 0x1, RZ, 0xc, !PT ;  /* 0x0000000132097812 */ /* 0x000fe400078e0cff */
[----:B------:R-:W-:Y:S02]  /*5da0*/  SEL R7, R7, 0x1, !P4 ;  /* 0x0000000107077807 */ /* 0x000fe40006000000 */
[----:B------:R-:W-:Y:S02]  /*5db0*/  IADD3 R12, PT, PT, R5, R4, R12 ;  /* 0x00000004050c7210 */ /* 0x000fe40007ffe00c */
[----:B0-----:R-:W-:Y:S02]  /*5dc0*/  LOP3.LUT R10, R46, 0x1, RZ, 0xc, !PT ;  /* 0x000000012e0a7812 */ /* 0x001fe400078e0cff */
[----:B------:R-:W-:Y:S02]  /*5dd0*/  LOP3.LUT R11, R38, 0x1, RZ, 0xc, !PT ;  /* 0x00000001260b7812 */ /* 0x000fe400078e0cff */
[----:B------:R-:W-:-:S02]  /*5de0*/  SEL R8, R8, 0x1, !P5 ;  /* 0x0000000108087807 */ /* 0x000fc40006800000 */
[----:B------:R-:W-:Y:S02]  /*5df0*/  SEL R9, R9, 0x1, !P6 ;  /* 0x0000000109097807 */ /* 0x000fe40007000000 */
[----:B------:R-:W-:Y:S02]  /*5e00*/  IADD3 R12, PT, PT, R7, R6, R12 ;  /* 0x00000006070c7210 */ /* 0x000fe40007ffe00c */
[----:B-1----:R-:W-:Y:S02]  /*5e10*/  LOP3.LUT R24, R0, 0x1, RZ, 0xc, !PT ;  /* 0x0000000100187812 */ /* 0x002fe400078e0cff */
[----:B------:R-:W-:Y:S02]  /*5e20*/  LOP3.LUT R25, R2, 0x1, RZ, 0xc, !PT ;  /* 0x0000000102197812 */ /* 0x000fe400078e0cff */
[----:B------:R-:W-:Y:S02]  /*5e30*/  SEL R10, R10, 0x1, !P0 ;  /* 0x000000010a0a7807 */ /* 0x000fe40004000000 */
[----:B------:R-:W-:-:S02]  /*5e40*/  SEL R11, R11, 0x1, !P1 ;  /* 0x000000010b0b7807 */ /* 0x000fc40004800000 */
[----:B------:R-:W-:Y:S02]  /*5e50*/  IADD3 R12, PT, PT, R9, R8, R12 ;  /* 0x00000008090c7210 */ /* 0x000fe40007ffe00c */
[----:B------:R-:W-:Y:S02]  /*5e60*/  SEL R24, R24, 0x1, !P2 ;  /* 0x0000000118187807 */ /* 0x000fe40005000000 */
[----:B------:R-:W-:Y:S02]  /*5e70*/  SEL R25, R25, 0x1, !P3 ;  /* 0x0000000119197807 */ /* 0x000fe40005800000 */
[----:B------:R-:W-:Y:S02]  /*5e80*/  IADD3 R12, PT, PT, R11, R10, R12 ;  /* 0x0000000a0b0c7210 */ /* 0x000fe40007ffe00c */
[----:B------:R-:W-:Y:S02]  /*5e90*/  ISETP.NE.AND P1, PT, R30, 0x1f, PT ;  /* 0x0000001f1e00780c */ /* 0x000fe40003f25270 */
[----:B------:R-:W-:-:S02]  /*5ea0*/  IADD3 R12, PT, PT, R25, R24, R12 ;  /* 0x00000018190c7210 */ /* 0x000fc40007ffe00c */
[C---:B------:R-:W-:Y:S02]  /*5eb0*/  ISETP.NE.AND P2, PT, R33.reuse, 0x4, PT ;  /* 0x000000042100780c */ /* 0x040fe40003f45270 */
[C---:B------:R-:W-:Y:S01]  /*5ec0*/  ISETP.NE.AND P3, PT, R33.reuse, 0x5, PT ;  /* 0x000000052100780c */ /* 0x040fe20003f65270 */
[----:B------:R-:W0:Y:S01]  /*5ed0*/  SHFL.UP P0, R13, R12, 0x1, RZ ;  /* 0x042000000c0d7989 */ /* 0x000e2200000000ff */
[C---:B------:R-:W-:Y:S02]  /*5ee0*/  ISETP.NE.AND P4, PT, R33.reuse, 0x6, PT ;  /* 0x000000062100780c */ /* 0x040fe40003f85270 */
[----:B------:R-:W-:-:S03]  /*5ef0*/  ISETP.NE.AND P5, PT, R33, 0xa, PT ;  /* 0x0000000a2100780c */ /* 0x000fc60003fa5270 */
[----:B------:R-:W-:Y:S01]  /*5f00*/  @!P1 LEA R35, R33, UR5, 0x2 ;  /* 0x0000000521239c11 */ /* 0x000fe2000f8e10ff */
        /* <DEDUP_REMOVED lines=9> */
[----:B------:R-:W-:Y:S01]  /*5fa0*/  ISETP.NE.AND P0, PT, R33, 0x2, PT ;  /* 0x000000022100780c */ /* 0x000fe20003f05270 */
[----:B------:R-:W-:-:S03]  /*5fb0*/  IMAD.IADD R27, R41, 0x1, R39 ;  /* 0x00000001291b7824 */ /* 0x000fc600078e0227 */
[----:B------:R-:W-:Y:S01]  /*5fc0*/  @!P1 STS [R35], R26 ;  /* 0x0000001a23009388 */ /* 0x000fe20000000800 */
[----:B------:R-:W-:Y:S01]  /*5fd0*/  BAR.SYNC.DEFER_BLOCKING 0x0 ;  /* 0x0000000000007b1d */ /* 0x000fe20000010000 */
[----:B------:R-:W-:Y:S01]  /*5fe0*/  ISETP.NE.AND P1, PT, R33, 0x3, PT ;  /* 0x000000032100780c */ /* 0x000fe20003f25270 */
[----:B------:R-:W-:-:S04]  /*5ff0*/  IMAD.IADD R28, R3, 0x1, R27 ;  /* 0x00000001031c7824 */ /* 0x000fc800078e021b */
[----:B------:R-:W0:Y:S04]  /*6000*/  LDS.128 R12, [UR5] ;  /* 0x00000005ff0c7984 */ /* 0x000e280008000c00 */
[----:B------:R-:W1:Y:S04]  /*6010*/  LDS.128 R16, [UR5+0x10] ;  /* 0x00001005ff107984 */ /* 0x000e680008000c00 */
[----:B------:R-:W2:Y:S01]  /*6020*/  LDS.128 R20, [UR5+0x20] ;  /* 0x00002005ff147984 */ /* 0x000ea20008000c00 */
[----:B0-----:R-:W-:-:S05]  /*6030*/  IMAD.IADD R31, R12, 0x1, R13 ;  /* 0x000000010c1f7824 */ /* 0x001fca00078e020d */
[----:B------:R-:W-:Y:S01]  /*6040*/  SEL R32, R31, R12, !P0 ;  /* 0x0000000c1f207207 */ /* 0x000fe20004000000 */
[----:B------:R-:W-:Y:S01]  /*6050*/  IMAD.IADD R31, R14, 0x1, R31 ;  /* 0x000000010e1f7824 */ /* 0x000fe200078e021f */
[----:B------:R-:W-:Y:S01]  /*6060*/  ISETP.GE.U32.AND P0, PT, R29, 0x20, PT ;  /* 0x000000201d00780c */ /* 0x000fe20003f06070 */
[----:B------:R-:W-:Y:S02]  /*6070*/  IMAD.IADD R29, R4, 0x1, R28 ;  /* 0x00000001041d7824 */ /* 0x000fe400078e021c */
[----:B------:R-:W-:Y:S01]  /*6080*/  IMAD.IADD R35, R15, 0x1, R31 ;  /* 0x000000010f237824 */ /* 0x000fe200078e021f */
[----:B------:R-:W-:Y:S02]  /*6090*/  SEL R32, R31, R32, !P1 ;  /* 0x000000201f207207 */ /* 0x000fe40004800000 */
[----:B------:R-:W-:Y:S01]  /*60a0*/  ISETP.NE.AND P1, PT, R30, RZ, PT ;  /* 0x000000ff1e00720c */ /* 0x000fe20003f25270 */
[----:B------:R-:W-:Y:S01]  /*60b0*/  IMAD.IADD R30, R5, 0x1, R29 ;  /* 0x00000001051e7824 */ /* 0x000fe200078e021d */
[C---:B------:R-:W-:Y:S01]  /*60c0*/  SEL R31, R35.reuse, R32, !P2 ;  /* 0x00000020231f7207 */ /* 0x040fe20005000000 */
[----:B-1----:R-:W-:Y:S01]  /*60d0*/  IMAD.IADD R32, R35, 0x1, R16 ;  /* 0x0000000123207824 */ /* 0x002fe200078e0210 */
[----:B------:R-:W-:-:S03]  /*60e0*/  ISETP.NE.AND P2, PT, R33, 0x8, PT ;  /* 0x000000082100780c */ /* 0x000fc60003f45270 */
[----:B------:R-:W-:Y:S01]  /*60f0*/  IMAD.IADD R47, R17, 0x1, R32 ;  /* 0x00000001112f7824 */ /* 0x000fe200078e0220 */
[----:B------:R-:W-:Y:S01]  /*6100*/  SEL R34, R32, R31, !P3 ;  /* 0x0000001f20227207 */ /* 0x000fe20005800000 */
[----:B------:R-:W-:Y:S01]  /*6110*/  IMAD.IADD R31, R6, 0x1, R30 ;  /* 0x00000001061f7824 */ /* 0x000fe200078e021e */
[----:B------:R-:W-:Y:S02]  /*6120*/  ISETP.NE.AND P3, PT, R33, 0x7, PT ;  /* 0x000000072100780c */ /* 0x000fe40003f65270 */
[----:B------:R-:W-:Y:S01]  /*6130*/  SEL R34, R47, R34, !P4 ;  /* 0x000000222f227207 */ /* 0x000fe20006000000 */
[----:B------:R-:W-:Y:S01]  /*6140*/  IMAD.IADD R47, R18, 0x1, R47 ;  /* 0x00000001122f7824 */ /* 0x000fe200078e022f */
[----:B------:R-:W-:Y:S01]  /*6150*/  ISETP.NE.AND P4, PT, R33, 0x9, PT ;  /* 0x000000092100780c */ /* 0x000fe20003f85270 */
[----:B------:R-:W-:-:S03]  /*6160*/  IMAD.IADD R32, R7, 0x1, R31 ;  /* 0x0000000107207824 */ /* 0x000fc600078e021f */
[----:B------:R-:W-:Y:S01]  /*6170*/  SEL R34, R47, R34, !P3 ;  /* 0x000000222f227207 */ /* 0x000fe20005800000 */
[----:B------:R-:W-:Y:S01]  /*6180*/  IMAD.IADD R47, R19, 0x1, R47 ;  /* 0x00000001132f7824 */ /* 0x000fe200078e022f */
[----:B------:R-:W-:Y:S01]  /*6190*/  ISETP.NE.AND P3, PT, R33, 0xb, PT ;  /* 0x0000000b2100780c */ /* 0x000fe20003f65270 */
[----:B------:R-:W-:-:S03]  /*61a0*/  IMAD.IADD R33, R8, 0x1, R32 ;  /* 0x0000000108217824 */ /* 0x000fc600078e0220 */
[C---:B------:R-:W-:Y:S01]  /*61b0*/  SEL R35, R47.reuse, R34, !P2 ;  /* 0x000000222f237207 */ /* 0x040fe20005000000 */
[----:B--2---:R-:W-:Y:S02]  /*61c0*/  IMAD.IADD R47, R47, 0x1, R20 ;  /* 0x000000012f2f7824 */ /* 0x004fe400078e0214 */
[----:B------:R-:W-:-:S03]  /*61d0*/  IMAD.IADD R34, R9, 0x1, R33 ;  /* 0x0000000109227824 */ /* 0x000fc600078e0221 */
[----:B------:R-:W-:Y:S01]  /*61e0*/  SEL R37, R47, R35, !P4 ;  /* 0x000000232f257207 */ /* 0x000fe20006000000 */
[----:B------:R-:W-:Y:S02]  /*61f0*/  IMAD.IADD R35, R10, 0x1, R34 ;  /* 0x000000010a237824 */ /* 0x000fe400078e0222 */
[----:B------:R-:W-:Y:S02]  /*6200*/  IMAD.IADD R47, R21, 0x1, R47 ;  /* 0x00000001152f7824 */ /* 0x000fe400078e022f */
[----:B------:R-:W-:-:S03]  /*6210*/  IMAD.IADD R36, R11, 0x1, R35 ;  /* 0x000000010b247824 */ /* 0x000fc600078e0223 */
[----:B------:R-:W-:Y:S01]  /*6220*/  SEL R51, R47, R37, !P5 ;  /* 0x000000252f337207 */ /* 0x000fe20006800000 */
[----:B------:R-:W-:Y:S02]  /*6230*/  IMAD.IADD R37, R24, 0x1, R36 ;  /* 0x0000000118257824 */ /* 0x000fe400078e0224 */
[----:B------:R-:W-:-:S03]  /*6240*/  IMAD.IADD R47, R22, 0x1, R47 ;  /* 0x00000001162f7824 */ /* 0x000fc600078e022f */
[----:B------:R-:W-:Y:S02]  /*6250*/  IADD3 R26, PT, PT, R26, -R25, -R37 ;  /* 0x800000191a1a7210 */ /* 0x000fe40007ffe825 */
[----:B------:R-:W-:Y:S02]  /*6260*/  SEL R51, R47, R51, !P3 ;  /* 0x000000332f337207 */ /* 0x000fe40005800000 */
[----:B------:R-:W-:Y:S02]  /*6270*/  SEL R26, R26, RZ, P1 ;  /* 0x000000ff1a1a7207 */ /* 0x000fe40000800000 */
[----:B------:R-:W-:-:S03]  /*6280*/  SEL R51, R51, RZ, P0 ;  /* 0x000000ff33337207 */ /* 0x000fc60000000000 */
[----:B------:R0:W-:Y:S02]  /*6290*/  STL [R1+0x14], R26 ;  /* 0x0000141a01007387 */ /* 0x0001e40000100800 */
[----:B0-----:R-:W-:Y:S02]  /*62a0*/  IADD3 R26, PT, PT, R47, UR4, R23 ;  /* 0x000000042f1a7c10 */ /* 0x001fe4000fffe017 */
[----:B------:R-:W2:Y:S01]  /*62b0*/  LDL.LU R47, [R1+0x14] ;  /* 0x00001400012f7983 */ /* 0x000ea20000300800 */
[----:B------:R-:W-:Y:S02]  /*62c0*/  BSSY.RECONVERGENT B0, `(.L_x_113) ;  /* 0x00001a0000007945 */ /* 0x000fe40003800200 */
[----:B------:R-:W-:-:S05]  /*62d0*/  VIADD R26, R26, 0xffffe980 ;  /* 0xffffe9801a1a7836 */ /* 0x000fca0000000000 */
[----:B------:R-:W-:Y:S01]  /*62e0*/  ISETP.GT.AND P0, PT, R26, 0x180, PT ;  /* 0x000001801a00780c */ /* 0x000fe20003f04270 */
[----:B--2---:R-:W-:-:S04]  /*62f0*/  IMAD.IADD R51, R51, 0x1, R47 ;  /* 0x0000000133337824 */ /* 0x004fc800078e022f */
[--C-:B------:R-:W-:Y:S02]  /*6300*/  IMAD.IADD R43, R43, 0x1, R51.reuse ;  /* 0x000000012b2b7824 */ /* 0x100fe400078e0233 */
[--C-:B------:R-:W-:Y:S02]  /*6310*/  IMAD.IADD R39, R39, 0x1, R51.reuse ;  /* 0x0000000127277824 */ /* 0x100fe400078e0233 */
[--C-:B------:R-:W-:Y:S02]  /*6320*/  IMAD.IADD R27, R27, 0x1, R51.reuse ;  /* 0x000000011b1b7824 */ /* 0x100fe400078e0233 */
[--C-:B------:R-:W-:Y:S02]  /*6330*/  IMAD.IADD R28, R28, 0x1, R51.reuse ;  /* 0x000000011c1c7824 */ /* 0x100fe400078e0233 */
[--C-:B------:R-:W-:Y:S02]  /*6340*/  IMAD.IADD R29, R29, 0x1, R51.reuse ;  /* 0x000000011d1d7824 */ /* 0x100fe400078e0233 */
[----:B------:R-:W-:-:S02]  /*6350*/  IMAD.IADD R30, R30, 0x1, R51 ;  /* 0x000000011e1e7824 */ /* 0x000fc400078e0233 */
[--C-:B------:R-:W-:Y:S02]  /*6360*/  IMAD.IADD R31, R31, 0x1, R51.reuse ;  /* 0x000000011f1f7824 */ /* 0x100fe400078e0233 */
[--C-:B------:R-:W-:Y:S02]  /*6370*/  IMAD.IADD R32, R32, 0x1, R51.reuse ;  /* 0x0000000120207824 */ /* 0x100fe400078e0233 */
[--C-:B------:R-:W-:Y:S02]  /*6380*/  IMAD.IADD R33, R33, 0x1, R51.reuse ;  /* 0x0000000121217824 */ /* 0x100fe400078e0233 */
[--C-:B------:R-:W-:Y:S02]  /*6390*/  IMAD.IADD R34, R34, 0x1, R51.reuse ;  /* 0x0000000122227824 */ /* 0x100fe400078e0233 */
[--C-:B------:R-:W-:Y:S02]  /*63a0*/  IMAD.IADD R35, R35, 0x1, R51.reuse ;  /* 0x0000000123237824 */ /* 0x100fe400078e0233 */
[----:B------:R-:W-:-:S02]  /*63b0*/  IMAD.IADD R36, R36, 0x1, R51 ;  /* 0x0000000124247824 */ /* 0x000fc400078e0233 */
[--C-:B------:R-:W-:Y:S02]  /*63c0*/  IMAD.IADD R37, R37, 0x1, R51.reuse ;  /* 0x0000000125257824 */ /* 0x100fe400078e0233 */
[----:B------:R-:W-:Y:S01]  /*63d0*/  IMAD.IADD R47, R53, 0x1, R51 ;  /* 0x00000001352f7824 */ /* 0x000fe200078e0233 */
[----:B------:R-:W-:Y:S06]  /*63e0*/  @P0 BRA `(.L_x_114) ;  /* 0x0000000c00d00947 */ /* 0x000fec0003800000 */
[----:B------:R-:W-:Y:S01]  /*63f0*/  ISETP.GE.AND P0, PT, R51, R26, PT ;  /* 0x0000001a3300720c */ /* 0x000fe20003f06270 */
[----:B------:R-:W-:Y:S03]  /*6400*/  BSSY.RECONVERGENT B2, `(.L_x_115) ;  /* 0x000000e000027945 */ /* 0x000fe60003800200 */
[----:B------:R-:W-:-:S13]  /*6410*/  ISETP.NE.AND P0, PT, R53, RZ, !P0 ;  /* 0x000000ff3500720c */ /* 0x000fda0004705270 */
[----:B------:R-:W-:Y:S05]  /*6420*/  @!P0 BRA `(.L_x_116) ;  /* 0x00000000002c8947 */ /* 0x000fea0003800000 */
[----:B------:R-:W-:Y:S01]  /*6430*/  UISETP.NE.AND UP0, UPT, UR7, URZ, UPT ;  /* 0x000000ff0700728c */ /* 0x000fe2000bf05270 */
[----:B------:R-:W-:Y:S01]  /*6440*/  CS2R R12, SRZ ;  /* 0x00000000000c7805 */ /* 0x000fe2000001ff00 */
[----:B------:R-:W0:Y:S07]  /*6450*/  LDCU.64 UR12, c[0x0][0x390] ;  /* 0x00007200ff0c77ac */ /* 0x000e2e0008000a00 */
[----:B------:R-:W-:Y:S05]  /*6460*/  BRA.U UP0, `(.L_x_117) ;  /* 0x0000000100087547 */ /* 0x000fea000b800000 */
[----:B------:R-:W1:Y:S02]  /*6470*/  LDC.64 R12, c[0x0][0x3d0] ;  /* 0x0000f400ff0c7b82 */ /* 0x000e640000000a00 */
[----:B-1----:R-:W5:Y:S02]  /*6480*/  LDG.E.64 R12, desc[UR8][R12.64] ;  /* 0x000000080c0c7981 */ /* 0x002f64000c1e1b00 */
.L_x_117:
[----:B-----5:R-:W-:-:S04]  /*6490*/  IADD3 R14, P0, PT, R51, R12, RZ ;  /* 0x0000000c330e7210 */ /* 0x020fc80007f1e0ff */
[----:B------:R-:W-:Y:S02]  /*64a0*/  LEA.HI.X.SX32 R13, R51, R13, 0x1, P0 ;  /* 0x0000000d330d7211 */ /* 0x000fe400000f0eff */
[----:B0-----:R-:W-:-:S04]  /*64b0*/  LEA R12, P0, R14, UR12, 0x2 ;  /* 0x0000000c0e0c7c11 */ /* 0x001fc8000f8010ff */
[----:B------:R-:W-:-:S05]  /*64c0*/  LEA.HI.X R13, R14, UR13, R13, 0x2, P0 ;  /* 0x0000000d0e0d7c11 */ /* 0x000fca00080f140d */
[----:B------:R0:W-:Y:S04]  /*64d0*/  STG.E desc[UR8][R12.64], R48 ;  /* 0x000000300c007986 */ /* 0x0001e8000c101908 */
.L_x_116:
[----:B------:R-:W-:Y:S05]  /*64e0*/  BSYNC.RECONVERGENT B2 ;  /* 0x0000000000027941 */ /* 0x000fea0003800200 */
.L_x_115:
[----:B------:R-:W-:Y:S01]  /*64f0*/  ISETP.GE.AND P0, PT, R47, R26, PT ;  /* 0x0000001a2f00720c */ /* 0x000fe20003f06270 */
[----:B------:R-:W-:Y:S03]  /*6500*/  BSSY.RECONVERGENT B2, `(.L_x_118) ;  /* 0x000000e000027945 */ /* 0x000fe60003800200 */
[----:B------:R-:W-:-:S13]  /*6510*/  ISETP.EQ.OR P0, PT, R49, RZ, P0 ;  /* 0x000000ff3100720c */ /* 0x000fda0000702670 */
[----:B------:R-:W-:Y:S05]  /*6520*/  @P0 BRA `(.L_x_119) ;  /* 0x00000000002c0947 */ /* 0x000fea0003800000 */
[----:B------:R-:W-:Y:S01]  /*6530*/  UISETP.NE.AND UP0, UPT, UR7, URZ, UPT ;  /* 0x000000ff0700728c */ /* 0x000fe2000bf05270 */
[----:B0-----:R-:W-:Y:S01]  /*6540*/  CS2R R12, SRZ ;  /* 0x00000000000c7805 */ /* 0x001fe2000001ff00 */
[----:B------:R-:W0:Y:S07]  /*6550*/  LDCU.64 UR12, c[0x0][0x390] ;  /* 0x00007200ff0c77ac */ /* 0x000e2e0008000a00 */
[----:B------:R-:W-:Y:S05]  /*6560*/  BRA.U UP0, `(.L_x_120) ;  /* 0x0000000100087547 */ /* 0x000fea000b800000 */
[----:B------:R-:W1:Y:S02]  /*6570*/  LDC.64 R12, c[0x0][0x3d0] ;  /* 0x0000f400ff0c7b82 */ /* 0x000e640000000a00 */
[----:B-1----:R-:W5:Y:S02]  /*6580*/  LDG.E.64 R12, desc[UR8][R12.64] ;  /* 0x000000080c0c7981 */ /* 0x002f64000c1e1b00 */
.L_x_120:
[----:B-----5:R-:W-:-:S04]  /*6590*/  IADD3 R14, P0, PT, R47, R12, RZ ;  /* 0x0000000c2f0e7210 */ /* 0x020fc80007f1e0ff */
[----:B------:R-:W-:Y:S02]  /*65a0*/  LEA.HI.X.SX32 R13, R47, R13, 0x1, P0 ;  /* 0x0000000d2f0d7211 */ /* 0x000fe400000f0eff */
[----:B0-----:R-:W-:-:S04]  /*65b0*/  LEA R12, P0, R14, UR12, 0x2 ;  /* 0x0000000c0e0c7c11 */ /* 0x001fc8000f8010ff */
[----:B------:R-:W-:-:S05]  /*65c0*/  LEA.HI.X R13, R14, UR13, R13, 0x2, P0 ;  /* 0x0000000d0e0d7c11 */ /* 0x000fca00080f140d */
[----:B------:R1:W-:Y:S04]  /*65d0*/  STG.E desc[UR8][R12.64], R44 ;  /* 0x0000002c0c007986 */ /* 0x0003e8000c101908 */
.L_x_119:
[----:B------:R-:W-:Y:S05]  /*65e0*/  BSYNC.RECONVERGENT B2 ;  /* 0x0000000000027941 */ /* 0x000fea0003800200 */
.L_x_118:
[----:B------:R-:W-:Y:S01]  /*65f0*/  ISETP.GE.AND P0, PT, R43, R26, PT ;  /* 0x0000001a2b00720c */ /* 0x000fe20003f06270 */
[----:B------:R-:W-:Y:S03]  /*6600*/  BSSY.RECONVERGENT B2, `(.L_x_121) ;  /* 0x000000e000027945 */ /* 0x000fe60003800200 */
[----:B------:R-:W-:-:S13]  /*6610*/  ISETP.EQ.OR P0, PT, R45, RZ, P0 ;  /* 0x000000ff2d00720c */ /* 0x000fda0000702670 */
[----:B------:R-:W-:Y:S05]  /*6620*/  @P0 BRA `(.L_x_122) ;  /* 0x00000000002c0947 */ /* 0x000fea0003800000 */
[----:B------:R-:W-:Y:S01]  /*6630*/  UISETP.NE.AND UP0, UPT, UR7, URZ, UPT ;  /* 0x000000ff0700728c */ /* 0x000fe2000bf05270 */
[----:B01----:R-:W-:Y:S01]  /*6640*/  CS2R R12, SRZ ;  /* 0x00000000000c7805 */ /* 0x003fe2000001ff00 */
[----:B------:R-:W0:Y:S07]  /*6650*/  LDCU.64 UR12, c[0x0][0x390] ;  /* 0x00007200ff0c77ac */ /* 0x000e2e0008000a00 */
[----:B------:R-:W-:Y:S05]  /*6660*/  BRA.U UP0, `(.L_x_123) ;  /* 0x0000000100087547 */ /* 0x000fea000b800000 */
[----:B------:R-:W1:Y:S02]  /*6670*/  LDC.64 R12, c[0x0][0x3d0] ;  /* 0x0000f400ff0c7b82 */ /* 0x000e640000000a00 */
[----:B-1----:R-:W5:Y:S02]  /*6680*/  LDG.E.64 R12, desc[UR8][R12.64] ;  /* 0x000000080c0c7981 */ /* 0x002f64000c1e1b00 */
.L_x_123:
[----:B-----5:R-:W-:-:S04]  /*6690*/  IADD3 R14, P0, PT, R43, R12, RZ ;  /* 0x0000000c2b0e7210 */ /* 0x020fc80007f1e0ff */
[----:B------:R-:W-:Y:S02]  /*66a0*/  LEA.HI.X.SX32 R13, R43, R13, 0x1, P0 ;  /* 0x0000000d2b0d7211 */ /* 0x000fe400000f0eff */
[----:B0-----:R-:W-:-:S04]  /*66b0*/  LEA R12, P0, R14, UR12, 0x2 ;  /* 0x0000000c0e0c7c11 */ /* 0x001fc8000f8010ff */
[----:B------:R-:W-:-:S05]  /*66c0*/  LEA.HI.X R13, R14, UR13, R13, 0x2, P0 ;  /* 0x0000000d0e0d7c11 */ /* 0x000fca00080f140d */
[----:B------:R2:W-:Y:S04]  /*66d0*/  STG.E desc[UR8][R12.64], R40 ;  /* 0x000000280c007986 */ /* 0x0005e8000c101908 */
.L_x_122:
[----:B------:R-:W-:Y:S05]  /*66e0*/  BSYNC.RECONVERGENT B2 ;  /* 0x0000000000027941 */ /* 0x000fea0003800200 */
.L_x_121:
[----:B------:R-:W-:Y:S01]  /*66f0*/  ISETP.GE.AND P0, PT, R39, R26, PT ;  /* 0x0000001a2700720c */ /* 0x000fe20003f06270 */
[----:B------:R-:W-:Y:S03]  /*6700*/  BSSY.RECONVERGENT B2, `(.L_x_124) ;  /* 0x000000e000027945 */ /* 0x000fe60003800200 */
[----:B------:R-:W-:-:S13]  /*6710*/  ISETP.EQ.OR P0, PT, R41, RZ, P0 ;  /* 0x000000ff2900720c */ /* 0x000fda0000702670 */
[----:B------:R-:W-:Y:S05]  /*6720*/  @P0 BRA `(.L_x_125) ;  /* 0x00000000002c0947 */ /* 0x000fea0003800000 */
[----:B------:R-:W-:Y:S01]  /*6730*/  UISETP.NE.AND UP0, UPT, UR7, URZ, UPT ;  /* 0x000000ff0700728c */ /* 0x000fe2000bf05270 */
[----:B012---:R-:W-:Y:S01]  /*6740*/  CS2R R12, SRZ ;  /* 0x00000000000c7805 */ /* 0x007fe2000001ff00 */
[----:B------:R-:W0:Y:S07]  /*6750*/  LDCU.64 UR12, c[0x0][0x390] ;  /* 0x00007200ff0c77ac */ /* 0x000e2e0008000a00 */
[----:B------:R-:W-:Y:S05]  /*6760*/  BRA.U UP0, `(.L_x_126) ;  /* 0x0000000100087547 */ /* 0x000fea000b800000 */
[----:B------:R-:W1:Y:S02]  /*6770*/  LDC.64 R12, c[0x0][0x3d0] ;  /* 0x0000f400ff0c7b82 */ /* 0x000e640000000a00 */
[----:B-1----:R-:W5:Y:S02]  /*6780*/  LDG.E.64 R12, desc[UR8][R12.64] ;  /* 0x000000080c0c7981 */ /* 0x002f64000c1e1b00 */
.L_x_126:
[----:B-----5:R-:W-:-:S04]  /*6790*/  IADD3 R14, P0, PT, R39, R12, RZ ;  /* 0x0000000c270e7210 */ /* 0x020fc80007f1e0ff */
[----:B------:R-:W-:Y:S02]  /*67a0*/  LEA.HI.X.SX32 R13, R39, R13, 0x1, P0 ;  /* 0x0000000d270d7211 */ /* 0x000fe400000f0eff */
[----:B0-----:R-:W-:-:S04]  /*67b0*/  LEA R12, P0, R14, UR12, 0x2 ;  /* 0x0000000c0e0c7c11 */ /* 0x001fc8000f8010ff */
[----:B------:R-:W-:-:S05]  /*67c0*/  LEA.HI.X R13, R14, UR13, R13, 0x2, P0 ;  /* 0x0000000d0e0d7c11 */ /* 0x000fca00080f140d */
[----:B------:R3:W-:Y:S04]  /*67d0*/  STG.E desc[UR8][R12.64], R42 ;  /* 0x0000002a0c007986 */ /* 0x0007e8000c101908 */
.L_x_125:
[----:B------:R-:W-:Y:S05]  /*67e0*/  BSYNC.RECONVERGENT B2 ;  /* 0x0000000000027941 */ /* 0x000fea0003800200 */
.L_x_124:
[----:B------:R-:W-:Y:S01]  /*67f0*/  ISETP.GE.AND P0, PT, R27, R26, PT ;  /* 0x0000001a1b00720c */ /* 0x000fe20003f06270 */
[----:B------:R-:W-:Y:S03]  /*6800*/  BSSY.RECONVERGENT B2, `(.L_x_127) ;  /* 0x000000e000027945 */ /* 0x000fe60003800200 */
[----:B------:R-:W-:-:S13]  /*6810*/  ISETP.EQ.OR P0, PT, R3, RZ, P0 ;  /* 0x000000ff0300720c */ /* 0x000fda0000702670 */
[----:B------:R-:W-:Y:S05]  /*6820*/  @P0 BRA `(.L_x_128) ;  /* 0x00000000002c0947 */ /* 0x000fea0003800000 */
[----:B------:R-:W-:Y:S01]  /*6830*/  UISETP.NE.AND UP0, UPT, UR7, URZ, UPT ;  /* 0x000000ff0700728c */ /* 0x000fe2000bf05270 */
[----:B0123--:R-:W-:Y:S01]  /*6840*/  CS2R R12, SRZ ;  /* 0x00000000000c7805 */ /* 0x00ffe2000001ff00 */
[----:B------:R-:W0:Y:S07]  /*6850*/  LDCU.64 UR12, c[0x0][0x390] ;  /* 0x00007200ff0c77ac */ /* 0x000e2e0008000a00 */
[----:B------:R-:W-:Y:S05]  /*6860*/  BRA.U UP0, `(.L_x_129) ;  /* 0x0000000100087547 */ /* 0x000fea000b800000 */
[----:B------:R-:W1:Y:S02]  /*6870*/  LDC.64 R12, c[0x0][0x3d0] ;  /* 0x0000f400ff0c7b82 */ /* 0x000e640000000a00 */
[----:B-1----:R-:W5:Y:S02]  /*6880*/  LDG.E.64 R12, desc[UR8][R12.64] ;  /* 0x000000080c0c7981 */ /* 0x002f64000c1e1b00 */
.L_x_129:
[----:B-----5:R-:W-:-:S04]  /*6890*/  IADD3 R3, P0, PT, R27, R12, RZ ;  /* 0x0000000c1b037210 */ /* 0x020fc80007f1e0ff */
[----:B------:R-:W-:Y:S02]  /*68a0*/  LEA.HI.X.SX32 R14, R27, R13, 0x1, P0 ;  /* 0x0000000d1b0e7211 */ /* 0x000fe400000f0eff */
[----:B0-----:R-:W-:-:S04]  /*68b0*/  LEA R12, P0, R3, UR12, 0x2 ;  /* 0x0000000c030c7c11 */ /* 0x001fc8000f8010ff */
[----:B------:R-:W-:-:S05]  /*68c0*/  LEA.HI.X R13, R3, UR13, R14, 0x2, P0 ;  /* 0x0000000d030d7c11 */ /* 0x000fca00080f140e */
[----:B------:R4:W-:Y:S04]  /*68d0*/  STG.E desc[UR8][R12.64], R52 ;  /* 0x000000340c007986 */ /* 0x0009e8000c101908 */
.L_x_128:
[----:B------:R-:W-:Y:S05]  /*68e0*/  BSYNC.RECONVERGENT B2 ;  /* 0x0000000000027941 */ /* 0x000fea0003800200 */
.L_x_127:
[----:B------:R-:W-:Y:S01]  /*68f0*/  ISETP.GE.AND P0, PT, R28, R26, PT ;  /* 0x0000001a1c00720c */ /* 0x000fe20003f06270 */
[----:B------:R-:W-:Y:S03]  /*6900*/  BSSY.RECONVERGENT B2, `(.L_x_130) ;  /* 0x000000f000027945 */ /* 0x000fe60003800200 */
[----:B------:R-:W-:-:S13]  /*6910*/  ISETP.EQ.OR P0, PT, R4, RZ, P0 ;  /* 0x000000ff0400720c */ /* 0x000fda0000702670 */
[----:B------:R-:W-:Y:S05]  /*6920*/  @P0 BRA `(.L_x_131) ;  /* 0x0000000000300947 */ /* 0x000fea0003800000 */
[----:B------:R-:W-:Y:S01]  /*6930*/  UISETP.NE.AND UP0, UPT, UR7, URZ, UPT ;  /* 0x000000ff0700728c */ /* 0x000fe2000bf05270 */
[----:B01234-:R-:W-:Y:S01]  /*6940*/  CS2R R12, SRZ ;  /* 0x00000000000c7805 */ /* 0x01ffe2000001ff00 */
[----:B------:R-:W0:Y:S07]  /*6950*/  LDCU.64 UR12, c[0x0][0x390] ;  /* 0x00007200ff0c77ac */ /* 0x000e2e0008000a00 */
[----:B------:R-:W-:Y:S05]  /*6960*/  BRA.U UP0, `(.L_x_132) ;  /* 0x0000000100087547 */ /* 0x000fea000b800000 */
[----:B------:R-:W1:Y:S02]  /*6970*/  LDC.64 R12, c[0x0][0x3d0] ;  /* 0x0000f400ff0c7b82 */ /* 0x000e640000000a00 */
[----:B-1----:R-:W5:Y:S02]  /*6980*/  LDG.E.64 R12, desc[UR8][R12.64] ;  /* 0x000000080c0c7981 */ /* 0x002f64000c1e1b00 */
.L_x_132:
[----:B------:R-:W2:Y:S01]  /*6990*/  LDL.LU R4, [R1+0x8] ;  /* 0x0000080001047983 */ /* 0x000ea20000300800 */
[----:B-----5:R-:W-:-:S04]  /*69a0*/  IADD3 R3, P0, PT, R28, R12, RZ ;  /* 0x0000000c1c037210 */ /* 0x020fc80007f1e0ff */
[----:B------:R-:W-:Y:S02]  /*69b0*/  LEA.HI.X.SX32 R28, R28, R13, 0x1, P0 ;  /* 0x0000000d1c1c7211 */ /* 0x000fe400000f0eff */
[----:B0-----:R-:W-:-:S04]  /*69c0*/  LEA R12, P0, R3, UR12, 0x2 ;  /* 0x0000000c030c7c11 */ /* 0x001fc8000f8010ff */
[----:B------:R-:W-:-:S05]  /*69d0*/  LEA.HI.X R13, R3, UR13, R28, 0x2, P0 ;  /* 0x0000000d030d7c11 */ /* 0x000fca00080f141c */
[----:B--2---:R0:W-:Y:S04]  /*69e0*/  STG.E desc[UR8][R12.64], R4 ;  /* 0x000000040c007986 */ /* 0x0041e8000c101908 */
.L_x_131:
[----:B------:R-:W-:Y:S05]  /*69f0*/  BSYNC.RECONVERGENT B2 ;  /* 0x0000000000027941 */ /* 0x000fea0003800200 */
.L_x_130:
        /* <DEDUP_REMOVED lines=10> */
.L_x_135:
[----:B-1234-:R-:W2:Y:S01]  /*6aa0*/  LDL.LU R13, [R1+0x10] ;  /* 0x00001000010d7983 */ /* 0x01eea20000300800 */
[----:B-----5:R-:W-:-:S04]  /*6ab0*/  IADD3 R3, P0, PT, R29, R4, RZ ;  /* 0x000000041d037210 */ /* 0x020fc80007f1e0ff */
[----:B------:R-:W-:Y:S02]  /*6ac0*/  LEA.HI.X.SX32 R12, R29, R5, 0x1, P0 ;  /* 0x000000051d0c7211 */ /* 0x000fe400000f0eff */
[----:B0-----:R-:W-:-:S04]  /*6ad0*/  LEA R4, P0, R3, UR12, 0x2 ;  /* 0x0000000c03047c11 */ /* 0x001fc8000f8010ff */
[----:B------:R-:W-:-:S05]  /*6ae0*/  LEA.HI.X R5, R3, UR13, R12, 0x2, P0 ;  /* 0x0000000d03057c11 */ /* 0x000fca00080f140c */
[----:B--2---:R0:W-:Y:S04]  /*6af0*/  STG.E desc[UR8][R4.64], R13 ;  /* 0x0000000d04007986 */ /* 0x0041e8000c101908 */
.L_x_134:
[----:B------:R-:W-:Y:S05]  /*6b00*/  BSYNC.RECONVERGENT B2 ;  /* 0x0000000000027941 */ /* 0x000fea0003800200 */
.L_x_133:
        /* <DEDUP_REMOVED lines=10> */
.L_x_138:
[----:B------:R-:W2:Y:S01]  /*6bb0*/  LDL.LU R6, [R1+0xc] ;  /* 0x00000c0001067983 */ /* 0x000ea20000300800 */
[----:B-----5:R-:W-:-:S04]  /*6bc0*/  IADD3 R3, P0, PT, R30, R4, RZ ;  /* 0x000000041e037210 */ /* 0x020fc80007f1e0ff */
[----:B------:R-:W-:Y:S02]  /*6bd0*/  LEA.HI.X.SX32 R30, R30, R5, 0x1, P0 ;  /* 0x000000051e1e7211 */ /* 0x000fe400000f0eff */
[----:B0-----:R-:W-:-:S04]  /*6be0*/  LEA R4, P0, R3, UR12, 0x2 ;  /* 0x0000000c03047c11 */ /* 0x001fc8000f8010ff */
[----:B------:R-:W-:-:S05]  /*6bf0*/  LEA.HI.X R5, R3, UR13, R30, 0x2, P0 ;  /* 0x0000000d03057c11 */ /* 0x000fca00080f141e */
[----:B--2---:R0:W-:Y:S04]  /*6c00*/  STG.E desc[UR8][R4.64], R6 ;  /* 0x0000000604007986 */ /* 0x0041e8000c101908 */
.L_x_137:
[----:B------:R-:W-:Y:S05]  /*6c10*/  BSYNC.RECONVERGENT B2 ;  /* 0x0000000000027941 */ /* 0x000fea0003800200 */
.L_x_136:
        /* <DEDUP_REMOVED lines=10> */
.L_x_141:
[----:B------:R-:W2:Y:S01]  /*6cc0*/  LDL.LU R7, [R1+0x4] ;  /* 0x0000040001077983 */ /* 0x000ea20000300800 */
[----:B-----5:R-:W-:-:S04]  /*6cd0*/  IADD3 R3, P0, PT, R31, R4, RZ ;  /* 0x000000041f037210 */ /* 0x020fc80007f1e0ff */
[----:B------:R-:W-:Y:S02]  /*6ce0*/  LEA.HI.X.SX32 R6, R31, R5, 0x1, P0 ;  /* 0x000000051f067211 */ /* 0x000fe400000f0eff */
[----:B0-----:R-:W-:-:S04]  /*6cf0*/  LEA R4, P0, R3, UR12, 0x2 ;  /* 0x0000000c03047c11 */ /* 0x001fc8000f8010ff */
[----:B------:R-:W-:-:S05]  /*6d00*/  LEA.HI.X R5, R3, UR13, R6, 0x2, P0 ;  /* 0x0000000d03057c11 */ /* 0x000fca00080f1406 */
[----:B--2---:R0:W-:Y:S04]  /*6d10*/  STG.E desc[UR8][R4.64], R7 ;  /* 0x0000000704007986 */ /* 0x0041e8000c101908 */
.L_x_140:
[----:B------:R-:W-:Y:S05]  /*6d20*/  BSYNC.RECONVERGENT B2 ;  /* 0x0000000000027941 */ /* 0x000fea0003800200 */
.L_x_139:
        /* <DEDUP_REMOVED lines=10> */
.L_x_144:
[----:B------:R-:W2:Y:S01]  /*6dd0*/  LDL.LU R6, [R1] ;  /* 0x0000000001067983 */ /* 0x000ea20000300800 */
[----:B-----5:R-:W-:-:S04]  /*6de0*/  IADD3 R3, P0, PT, R32, R4, RZ ;  /* 0x0000000420037210 */ /* 0x020fc80007f1e0ff */
[----:B------:R-:W-:Y:S02]  /*6df0*/  LEA.HI.X.SX32 R32, R32, R5, 0x1, P0 ;  /* 0x0000000520207211 */ /* 0x000fe400000f0eff */
[----:B0-----:R-:W-:-:S04]  /*6e00*/  LEA R4, P0, R3, UR12, 0x2 ;  /* 0x0000000c03047c11 */ /* 0x001fc8000f8010ff */
[----:B------:R-:W-:-:S05]  /*6e10*/  LEA.HI.X R5, R3, UR13, R32, 0x2, P0 ;  /* 0x0000000d03057c11 */ /* 0x000fca00080f1420 */
[----:B--2---:R0:W-:Y:S04]  /*6e20*/  STG.E desc[UR8][R4.64], R6 ;  /* 0x0000000604007986 */ /* 0x0041e8000c101908 */
.L_x_143:
[----:B------:R-:W-:Y:S05]  /*6e30*/  BSYNC.RECONVERGENT B2 ;  /* 0x0000000000027941 */ /* 0x000fea0003800200 */
.L_x_142:
        /* <DEDUP_REMOVED lines=10> */
.L_x_147:
[----:B-----5:R-:W-:-:S04]  /*6ee0*/  IADD3 R3, P0, PT, R33, R4, RZ ;  /* 0x0000000421037210 */ /* 0x020fc80007f1e0ff */
[----:B------:R-:W-:Y:S02]  /*6ef0*/  LEA.HI.X.SX32 R6, R33, R5, 0x1, P0 ;  /* 0x0000000521067211 */ /* 0x000fe400000f0eff */
[----:B0-----:R-:W-:-:S04]  /*6f00*/  LEA R4, P0, R3, UR12, 0x2 ;  /* 0x0000000c03047c11 */ /* 0x001fc8000f8010ff */
[----:B------:R-:W-:-:S05]  /*6f10*/  LEA.HI.X R5, R3, UR13, R6, 0x2, P0 ;  /* 0x0000000d03057c11 */ /* 0x000fca00080f1406 */
[----:B------:R0:W-:Y:S04]  /*6f20*/  STG.E desc[UR8][R4.64], R50 ;  /* 0x0000003204007986 */ /* 0x0001e8000c101908 */
.L_x_146:
[----:B------:R-:W-:Y:S05]  /*6f30*/  BSYNC.RECONVERGENT B2 ;  /* 0x0000000000027941 */ /* 0x000fea0003800200 */
.L_x_145:
        /* <DEDUP_REMOVED lines=10> */
.L_x_150:
[----:B-----5:R-:W-:-:S04]  /*6fe0*/  IADD3 R3, P0, PT, R34, R4, RZ ;  /* 0x0000000422037210 */ /* 0x020fc80007f1e0ff */
[----:B------:R-:W-:Y:S02]  /*6ff0*/  LEA.HI.X.SX32 R34, R34, R5, 0x1, P0 ;  /* 0x0000000522227211 */ /* 0x000fe400000f0eff */
[----:B0-----:R-:W-:-:S04]  /*7000*/  LEA R4, P0, R3, UR12, 0x2 ;  /* 0x0000000c03047c11 */ /* 0x001fc8000f8010ff */
[----:B------:R-:W-:-:S05]  /*7010*/  LEA.HI.X R5, R3, UR13, R34, 0x2, P0 ;  /* 0x0000000d03057c11 */ /* 0x000fca00080f1422 */
[----:B------:R0:W-:Y:S04]  /*7020*/  STG.E desc[UR8][R4.64], R46 ;  /* 0x0000002e04007986 */ /* 0x0001e8000c101908 */
.L_x_149:
[----:B------:R-:W-:Y:S05]  /*7030*/  BSYNC.RECONVERGENT B2 ;  /* 0x0000000000027941 */ /* 0x000fea0003800200 */
.L_x_148:
        /* <DEDUP_REMOVED lines=10> */
.L_x_153:
[----:B-----5:R-:W-:-:S04]  /*70e0*/  IADD3 R3, P0, PT, R35, R4, RZ ;  /* 0x0000000423037210 */ /* 0x020fc80007f1e0ff */
[----:B------:R-:W-:Y:S02]  /*70f0*/  LEA.HI.X.SX32 R6, R35, R5, 0x1, P0 ;  /* 0x0000000523067211 */ /* 0x000fe400000f0eff */
[----:B0-----:R-:W-:-:S04]  /*7100*/  LEA R4, P0, R3, UR12, 0x2 ;  /* 0x0000000c03047c11 */ /* 0x001fc8000f8010ff */
[----:B------:R-:W-:-:S05]  /*7110*/  LEA.HI.X R5, R3, UR13, R6, 0x2, P0 ;  /* 0x0000000d03057c11 */ /* 0x000fca00080f1406 */
[----:B------:R0:W-:Y:S04]  /*7120*/  STG.E desc[UR8][R4.64], R38 ;  /* 0x0000002604007986 */ /* 0x0001e8000c101908 */
.L_x_152:
[----:B------:R-:W-:Y:S05]  /*7130*/  BSYNC.RECONVERGENT B2 ;  /* 0x0000000000027941 */ /* 0x000fea0003800200 */
.L_x_151:
        /* <DEDUP_REMOVED lines=10> */
.L_x_156:
[----:B-----5:R-:W-:-:S04]  /*71e0*/  IADD3 R3, P0, PT, R36, R4, RZ ;  /* 0x0000000424037210 */ /* 0x020fc80007f1e0ff */
[----:B------:R-:W-:Y:S02]  /*71f0*/  LEA.HI.X.SX32 R36, R36, R5, 0x1, P0 ;  /* 0x0000000524247211 */ /* 0x000fe400000f0eff */
[----:B0-----:R-:W-:-:S04]  /*7200*/  LEA R4, P0, R3, UR12, 0x2 ;  /* 0x0000000c03047c11 */ /* 0x001fc8000f8010ff */
[----:B------:R-:W-:-:S05]  /*7210*/  LEA.HI.X R5, R3, UR13, R36, 0x2, P0 ;  /* 0x0000000d03057c11 */ /* 0x000fca00080f1424 */
[----:B------:R0:W-:Y:S04]  /*7220*/  STG.E desc[UR8][R4.64], R0 ;  /* 0x0000000004007986 */ /* 0x0001e8000c101908 */
.L_x_155:
[----:B------:R-:W-:Y:S05]  /*7230*/  BSYNC.RECONVERGENT B2 ;  /* 0x0000000000027941 */ /* 0x000fea0003800200 */
.L_x_154:
[----:B------:R-:W-:-:S04]  /*7240*/  ISETP.GE.AND P0, PT, R37, R26, PT ;  /* 0x0000001a2500720c */ /* 0x000fc80003f06270 */
        /* <DEDUP_REMOVED lines=8> */
.L_x_158:
[----:B-----5:R-:W-:-:S04]  /*72d0*/  IADD3 R0, P0, PT, R37, R4, RZ ;  /* 0x0000000425007210 */ /* 0x020fc80007f1e0ff */
[----:B------:R-:W-:Y:S02]  /*72e0*/  LEA.HI.X.SX32 R5, R37, R5, 0x1, P0 ;  /* 0x0000000525057211 */ /* 0x000fe400000f0eff */
[----:B0-----:R-:W-:-:S04]  /*72f0*/  LEA R4, P0, R0, UR12, 0x2 ;  /* 0x0000000c00047c11 */ /* 0x001fc8000f8010ff */
[----:B------:R-:W-:-:S05]  /*7300*/  LEA.HI.X R5, R0, UR13, R5, 0x2, P0 ;  /* 0x0000000d00057c11 */ /* 0x000fca00080f1405 */
[----:B------:R0:W-:Y:S01]  /*7310*/  STG.E desc[UR8][R4.64], R2 ;  /* 0x0000000204007986 */ /* 0x0001e2000c101908 */
[----:B------:R-:W-:Y:S05]  /*7320*/  BRA `(.L_x_157) ;  /* 0x0000000800647947 */ /* 0x000fea0003800000 */
.L_x_114:
[----:B------:R-:W-:Y:S01]  /*7330*/  ISETP.NE.AND P3, PT, R53, RZ, PT ;  /* 0x000000ff3500720c */ /* 0x000fe20003f65270 */
[----:B------:R-:W-:Y:S01]  /*7340*/  BAR.SYNC.DEFER_BLOCKING 0x0 ;  /* 0x0000000000007b1d */ /* 0x000fe20000010000 */
[----:B------:R-:W-:Y:S02]  /*7350*/  ISETP.NE.AND P4, PT, R49, RZ, PT ;  /* 0x000000ff3100720c */ /* 0x000fe40003f85270 */
[----:B------:R-:W-:Y:S02]  /*7360*/  ISETP.NE.AND P5, PT, R45, RZ, PT ;  /* 0x000000ff2d00720c */ /* 0x000fe40003fa5270 */
[----:B------:R-:W-:Y:S01]  /*7370*/  ISETP.NE.AND P6, PT, R41, RZ, PT ;  /* 0x000000ff2900720c */ /* 0x000fe20003fc5270 */
[----:B------:R-:W0:Y:S01]  /*7380*/  LDCU.64 UR12, c[0x0][0x390] ;  /* 0x00007200ff0c77ac */ /* 0x000e220008000a00 */
[----:B------:R-:W2:Y:S01]  /*7390*/  LDL.LU R53, [R1] ;  /* 0x0000000001357983 */ /* 0x000ea20000300800 */
[----:B------:R-:W-:-:S03]  /*73a0*/  ISETP.NE.AND P0, PT, R3, RZ, PT ;  /* 0x000000ff0300720c */ /* 0x000fc60003f05270 */
[----:B------:R-:W3:Y:S04]  /*73b0*/  LDL.LU R49, [R1+0x4] ;  /* 0x0000040001317983 */ /* 0x000ee80000300800 */
[----:B------:R-:W4:Y:S04]  /*73c0*/  LDL.LU R45, [R1+0xc] ;  /* 0x00000c00012d7983 */ /* 0x000f280000300800 */
[----:B------:R-:W5:Y:S04]  /*73d0*/  LDL.LU R41, [R1+0x10] ;  /* 0x0000100001297983 */ /* 0x000f680000300800 */
[----:B------:R-:W2:Y:S01]  /*73e0*/  LDL.LU R3, [R1+0x8] ;  /* 0x0000080001037983 */ /* 0x000ea20000300800 */
[----:B------:R-:W-:-:S02]  /*73f0*/  @P3 LEA R51, R51, UR5, 0x2 ;  /* 0x0000000533333c11 */ /* 0x000fc4000f8e10ff */
[----:B------:R-:W-:Y:S02]  /*7400*/  @P4 LEA R47, R47, UR5, 0x2 ;  /* 0x000000052f2f4c11 */ /* 0x000fe4000f8e10ff */
[----:B------:R-:W-:Y:S01]  /*7410*/  ISETP.NE.AND P1, PT, R4, RZ, PT ;  /* 0x000000ff0400720c */ /* 0x000fe20003f25270 */
[----:B------:R-:W-:Y:S01]  /*7420*/  @P3 STS [R51], R48 ;  /* 0x0000003033003388 */ /* 0x000fe20000000800 */
[----:B------:R-:W-:Y:S02]  /*7430*/  ISETP.NE.AND P2, PT, R5, RZ, PT ;  /* 0x000000ff0500720c */ /* 0x000fe40003f45270 */
[----:B------:R-:W-:Y:S01]  /*7440*/  @P5 LEA R43, R43, UR5, 0x2 ;  /* 0x000000052b2b5c11 */ /* 0x000fe2000f8e10ff */
[----:B------:R-:W-:Y:S01]  /*7450*/  @P4 STS [R47], R44 ;  /* 0x0000002c2f004388 */ /* 0x000fe20000000800 */
[----:B------:R-:W-:Y:S02]  /*7460*/  ISETP.NE.AND P4, PT, R7, RZ, PT ;  /* 0x000000ff0700720c */ /* 0x000fe40003f85270 */
[----:B------:R-:W-:Y:S01]  /*7470*/  ISETP.NE.AND P3, PT, R6, RZ, PT ;  /* 0x000000ff0600720c */ /* 0x000fe20003f65270 */
[----:B------:R-:W1:Y:S01]  /*7480*/  S2R R7, SR_TID.X ;  /* 0x0000000000077919 */ /* 0x000e620000002100 */
[----:B------:R-:W-:-:S02]  /*7490*/  @P6 LEA R39, R39, UR5, 0x2 ;  /* 0x0000000527276c11 */ /* 0x000fc4000f8e10ff */
[----:B------:R-:W-:Y:S01]  /*74a0*/  @P0 LEA R27, R27, UR5, 0x2 ;  /* 0x000000051b1b0c11 */ /* 0x000fe2000f8e10ff */
[----:B------:R-:W-:Y:S01]  /*74b0*/  @P5 STS [R43], R40 ;  /* 0x000000282b005388 */ /* 0x000fe20000000800 */
[----:B------:R-:W-:Y:S02]  /*74c0*/  ISETP.NE.AND P5, PT, R8, RZ, PT ;  /* 0x000000ff0800720c */ /* 0x000fe40003fa5270 */
[----:B------:R-:W-:Y:S01]  /*74d0*/  @P1 LEA R28, R28, UR5, 0x2 ;  /* 0x000000051c1c1c11 */ /* 0x000fe2000f8e10ff */
[----:B------:R-:W-:Y:S01]  /*74e0*/  @P6 STS [R39], R42 ;  /* 0x0000002a27006388 */ /* 0x000fe20000000800 */
[----:B------:R-:W-:Y:S02]  /*74f0*/  ISETP.NE.AND P6, PT, R9, RZ, PT ;  /* 0x000000ff0900720c */ /* 0x000fe40003fc5270 */
[----:B------:R-:W-:Y:S01]  /*7500*/  @P2 LEA R29, R29, UR5, 0x2 ;  /* 0x000000051d1d2c11 */ /* 0x000fe2000f8e10ff */
[----:B------:R-:W-:Y:S01]  /*7510*/  @P0 STS [R27], R52 ;  /* 0x000000341b000388 */ /* 0x000fe20000000800 */
[----:B------:R-:W-:-:S02]  /*7520*/  ISETP.NE.AND P0, PT, R10, RZ, PT ;  /* 0x000000ff0a00720c */ /* 0x000fc40003f05270 */
[----:B------:R-:W-:Y:S02]  /*7530*/  @P3 LEA R30, R30, UR5, 0x2 ;  /* 0x000000051e1e3c11 */ /* 0x000fe4000f8e10ff */
[----:B------:R-:W-:Y:S02]  /*7540*/  @P4 LEA R31, R31, UR5, 0x2 ;  /* 0x000000051f1f4c11 */ /* 0x000fe4000f8e10ff */
[----:B------:R-:W-:-:S03]  /*7550*/  @P5 LEA R32, R32, UR5, 0x2 ;  /* 0x0000000520205c11 */ /* 0x000fc6000f8e10ff */
[----:B------:R-:W-:Y:S01]  /*7560*/  @P6 LEA R33, R33, UR5, 0x2 ;  /* 0x0000000521216c11 */ /* 0x000fe2000f8e10ff */
[----:B--2---:R2:W-:Y:S01]  /*7570*/  @P1 STS [R28], R3 ;  /* 0x000000031c001388 */ /* 0x0045e20000000800 */
[----:B------:R-:W-:-:S03]  /*7580*/  ISETP.NE.AND P1, PT, R11, RZ, PT ;  /* 0x000000ff0b00720c */ /* 0x000fc60003f25270 */
[----:B-----5:R0:W-:Y:S01]  /*7590*/  @P2 STS [R29], R41 ;  /* 0x000000291d002388 */ /* 0x0201e20000000800 */
[----:B------:R-:W-:-:S03]  /*75a0*/  ISETP.NE.AND P2, PT, R24, RZ, PT ;  /* 0x000000ff1800720c */ /* 0x000fc60003f45270 */
[----:B----4-:R4:W-:Y:S01]  /*75b0*/  @P3 STS [R30], R45 ;  /* 0x0000002d1e003388 */ /* 0x0109e20000000800 */
[----:B------:R-:W-:Y:S02]  /*75c0*/  ISETP.NE.AND P3, PT, R25, RZ, PT ;  /* 0x000000ff1900720c */ /* 0x000fe40003f65270 */
[----:B--2---:R-:W-:Y:S01]  /*75d0*/  @P0 LEA R3, R34, UR5, 0x2 ;  /* 0x0000000522030c11 */ /* 0x004fe2000f8e10ff */
[----:B---3--:R4:W-:Y:S02]  /*75e0*/  @P4 STS [R31], R49 ;  /* 0x000000311f004388 */ /* 0x0089e40000000800 */
[----:B------:R-:W-:Y:S02]  /*75f0*/  @P1 LEA R35, R35, UR5, 0x2 ;  /* 0x0000000523231c11 */ /* 0x000fe4000f8e10ff */
[----:B------:R4:W-:Y:S02]  /*7600*/  @P5 STS [R32], R53 ;  /* 0x0000003520005388 */ /* 0x0009e40000000800 */
[----:B------:R-:W-:-:S02]  /*7610*/  @P2 LEA R5, R36, UR5, 0x2 ;  /* 0x0000000524052c11 */ /* 0x000fc4000f8e10ff */
[----:B------:R4:W-:Y:S02]  /*7620*/  @P6 STS [R33], R50 ;  /* 0x0000003221006388 */ /* 0x0009e40000000800 */
[----:B------:R-:W-:Y:S02]  /*7630*/  @P3 LEA R37, R37, UR5, 0x2 ;  /* 0x0000000525253c11 */ /* 0x000fe4000f8e10ff */
[----:B------:R4:W-:Y:S01]  /*7640*/  @P0 STS [R3], R46 ;  /* 0x0000002e03000388 */ /* 0x0009e20000000800 */
[----:B-1----:R-:W-:-:S03]  /*7650*/  ISETP.GE.U32.AND P0, PT, R7, R26, PT ;  /* 0x0000001a0700720c */ /* 0x002fc60003f06070 */
[----:B------:R4:W-:Y:S04]  /*7660*/  @P1 STS [R35], R38 ;  /* 0x0000002623001388 */ /* 0x0009e80000000800 */
[----:B------:R4:W-:Y:S04]  /*7670*/  @P2 STS [R5], R0 ;  /* 0x0000000005002388 */ /* 0x0009e80000000800 */
[----:B------:R4:W-:Y:S01]  /*7680*/  @P3 STS [R37], R2 ;  /* 0x0000000225003388 */ /* 0x0009e20000000800 */
[----:B------:R-:W-:Y:S06]  /*7690*/  BAR.SYNC.DEFER_BLOCKING 0x0 ;  /* 0x0000000000007b1d */ /* 0x000fec0000010000 */
[----:B0-----:R-:W-:Y:S05]  /*76a0*/  @P0 BRA `(.L_x_157) ;  /* 0x0000000400840947 */ /* 0x001fea0003800000 */
[----:B------:R-:W-:Y:S01]  /*76b0*/  IADD3 R13, PT, PT, R15, R13, R14 ;  /* 0x0000000d0f0d7210 */ /* 0x000fe20007ffe00e */
[----:B----4-:R-:W-:Y:S01]  /*76c0*/  IMAD.MOV.U32 R5, RZ, RZ, R7 ;  /* 0x000000ffff057224 */ /* 0x010fe200078e0007 */
[----:B------:R-:W-:Y:S02]  /*76d0*/  BSSY.RECONVERGENT B2, `(.L_x_159) ;  /* 0x0000025000027945 */ /* 0x000fe40003800200 */
[----:B------:R-:W-:-:S04]  /*76e0*/  IADD3 R13, PT, PT, R17, R13, R16 ;  /* 0x0000000d110d7210 */ /* 0x000fc80007ffe010 */
[----:B------:R-:W-:-:S04]  /*76f0*/  IADD3 R13, PT, PT, R19, R13, R18 ;  /* 0x0000000d130d7210 */ /* 0x000fc80007ffe012 */
[----:B------:R-:W-:-:S04]  /*7700*/  IADD3 R13, PT, PT, R21, R13, R20 ;  /* 0x0000000d150d7210 */ /* 0x000fc80007ffe014 */
[----:B------:R-:W-:-:S04]  /*7710*/  IADD3 R13, PT, PT, R23, R13, R22 ;  /* 0x0000000d170d7210 */ /* 0x000fc80007ffe016 */
[----:B------:R-:W-:-:S04]  /*7720*/  IADD3 R12, PT, PT, R13, UR10, R12 ;  /* 0x0000000a0d0c7c10 */ /* 0x000fc8000fffe00c */
[----:B------:R-:W-:-:S05]  /*7730*/  IADD3 R12, PT, PT, R12, -0x1681, -R5 ;  /* 0xffffe97f0c0c7810 */ /* 0x000fca0007ffe805 */
[----:B------:R-:W-:-:S05]  /*7740*/  IMAD.HI.U32 R0, R12, -0x55555555, RZ ;  /* 0xaaaaaaab0c007827 */ /* 0x000fca00078e00ff */
[----:B------:R-:W-:-:S04]  /*7750*/  SHF.R.U32.HI R0, RZ, 0x8, R0 ;  /* 0x00000008ff007819 */ /* 0x000fc80000011600 */
[----:B------:R-:W-:-:S04]  /*7760*/  LOP3.LUT R2, R0, 0x3, RZ, 0xc0, !PT ;  /* 0x0000000300027812 */ /* 0x000fc800078ec0ff */
[----:B------:R-:W-:-:S13]  /*7770*/  ISETP.NE.AND P0, PT, R2, 0x3, PT ;  /* 0x000000030200780c */ /* 0x000fda0003f05270 */
[----:B------:R-:W-:Y:S05]  /*7780*/  @!P0 BRA `(.L_x_160) ;  /* 0x0000000000648947 */ /* 0x000fea0003800000 */
[----:B------:R-:W-:Y:S01]  /*7790*/  VIADD R0, R0, 0x1 ;  /* 0x0000000100007836 */ /* 0x000fe20000000000 */
[----:B------:R-:W-:Y:S01]  /*77a0*/  BSSY.RECONVERGENT B3, `(.L_x_160) ;  /* 0x0000017000037945 */ /* 0x000fe20003800200 */
[----:B------:R-:W-:Y:S01]  /*77b0*/  ISETP.NE.AND P2, PT, RZ, UR7, PT ;  /* 0x00000007ff007c0c */ /* 0x000fe2000bf45270 */
[----:B------:R-:W-:Y:S01]  /*77c0*/  IMAD.MOV.U32 R9, RZ, RZ, R5 ;  /* 0x000000ffff097224 */ /* 0x000fe200078e0005 */
[----:B------:R-:W-:Y:S01]  /*77d0*/  LEA R6, R5, UR5, 0x2 ;  /* 0x0000000505067c11 */ /* 0x000fe2000f8e10ff */
[----:B------:R-:W-:Y:S01]  /*77e0*/  IMAD.MOV.U32 R11, RZ, RZ, RZ ;  /* 0x000000ffff0b7224 */ /* 0x000fe200078e00ff */
[----:B------:R-:W-:-:S05]  /*77f0*/  LOP3.LUT R0, R0, 0x3, RZ, 0xc0, !PT ;  /* 0x0000000300007812 */ /* 0x000fca00078ec0ff */
[----:B------:R-:W-:-:S07]  /*7800*/  IMAD.MOV R0, RZ, RZ, -R0 ;  /* 0x000000ffff007224 */ /* 0x000fce00078e0a00 */
.L_x_161:
[----:B0-----:R-:W0:Y:S01]  /*7810*/  @!P2 LDC.64 R4, c[0x0][0x3d0] ;  /* 0x0000f400ff04ab82 */ /* 0x001e220000000a00 */
[----:B------:R-:W-:Y:S01]  /*7820*/  CS2R R2, SRZ ;  /* 0x0000000000027805 */ /* 0x000fe2000001ff00 */
[----:B------:R1:W2:Y:S05]  /*7830*/  LDS R7, [R6] ;  /* 0x0000000006077984 */ /* 0x0002aa0000000800 */
[----:B0-----:R0:W3:Y:S01]  /*7840*/  @!P2 LDG.E.64 R2, desc[UR8][R4.64] ;  /* 0x000000080402a981 */ /* 0x0010e2000c1e1b00 */
[----:B------:R-:W-:Y:S02]  /*7850*/  VIADD R0, R0, 0x1 ;  /* 0x0000000100007836 */ /* 0x000fe40000000000 */
[----:B-1----:R-:W-:Y:S01]  /*7860*/  VIADD R6, R6, 0x600 ;  /* 0x0000060006067836 */ /* 0x002fe20000000000 */
[----:B0-----:R-:W-:-:S02]  /*7870*/  IADD3 R5, P1, PT, R9, 0x180, RZ ;  /* 0x0000018009057810 */ /* 0x001fc40007f3e0ff */
[----:B---3--:R-:W-:-:S03]  /*7880*/  IADD3 R8, P0, PT, R9, R2, RZ ;  /* 0x0000000209087210 */ /* 0x008fc60007f1e0ff */
[----:B------:R-:W-:Y:S02]  /*7890*/  IMAD.MOV.U32 R9, RZ, RZ, R5 ;  /* 0x000000ffff097224 */ /* 0x000fe400078e0005 */
        /* <DEDUP_REMOVED lines=8> */
.L_x_160:
[----:B------:R-:W-:Y:S05]  /*7920*/  BSYNC.RECONVERGENT B2 ;  /* 0x0000000000027941 */ /* 0x000fea0003800200 */
.L_x_159:
[----:B------:R-:W-:-:S13]  /*7930*/  ISETP.GE.U32.AND P0, PT, R12, 0x480, PT ;  /* 0x000004800c00780c */ /* 0x000fda0003f06070 */
[----:B------:R-:W-:Y:S05]  /*7940*/  @!P0 BRA `(.L_x_157) ;  /* 0x0000000000dc8947 */ /* 0x000fea0003800000 */
[----:B------:R-:W1:Y:S01]  /*7950*/  S2UR UR6, SR_CgaCtaId ;  /* 0x00000000000679c3 */ /* 0x000e620000008800 */
[----:B------:R-:W-:Y:S01]  /*7960*/  UMOV UR4, 0x400 ;  /* 0x0000040000047882 */ /* 0x000fe20000000000 */
[----:B------:R-:W-:Y:S02]  /*7970*/  UISETP.NE.AND UP0, UPT, UR7, URZ, UPT ;  /* 0x000000ff0700728c */ /* 0x000fe4000bf05270 */
[----:B------:R-:W-:Y:S01]  /*7980*/  ISETP.NE.AND P0, PT, RZ, UR7, PT ;  /* 0x00000007ff007c0c */ /* 0x000fe2000bf05270 */
[----:B------:R-:W-:Y:S02]  /*7990*/  IMAD.MOV.U32 R21, RZ, RZ, RZ ;  /* 0x000000ffff157224 */ /* 0x000fe400078e00ff */
[----:B------:R-:W-:Y:S01]  /*79a0*/  IMAD.MOV.U32 R23, RZ, RZ, RZ ;  /* 0x000000ffff177224 */ /* 0x000fe200078e00ff */
[----:B0-----:R-:W0:Y:S01]  /*79b0*/  LDC.64 R2, c[0x0][0x390] ;  /* 0x0000e400ff027b82 */ /* 0x001e220000000a00 */
[----:B------:R-:W-:Y:S01]  /*79c0*/  PLOP3.LUT P1, PT, PT, PT, UP0, 0x80, 0x8 ;  /* 0x000000000008781c */ /* 0x000fe20003f2f008 */
[----:B-1----:R-:W-:-:S06]  /*79d0*/  ULEA UR4, UR6, UR4, 0x18 ;  /* 0x0000000406047291 */ /* 0x002fcc000f8ec0ff */
[C---:B------:R-:W-:Y:S01]  /*79e0*/  LEA R0, R5.reuse, UR4, 0x2 ;  /* 0x0000000405007c11 */ /* 0x040fe2000f8e10ff */
[----:B0-----:R-:W-:-:S04]  /*79f0*/  IMAD.WIDE.U32 R2, R5, 0x4, R2 ;  /* 0x0000000405027825 */ /* 0x001fc800078e0002 */
[----:B------:R-:W-:-:S07]  /*7a00*/  VIADD R0, R0, 0xc00 ;  /* 0x00000c0000007836 */ /* 0x000fce0000000000 */
.L_x_162:
[----:B-1----:R-:W0:Y:S01]  /*7a10*/  @!P1 LDC.64 R10, c[0x0][0x3d0] ;  /* 0x0000f400ff0a9b82 */ /* 0x002e220000000a00 */
[----:B------:R-:W-:Y:S01]  /*7a20*/  CS2R R6, SRZ ;  /* 0x0000000000067805 */ /* 0x000fe2000001ff00 */
[----:B------:R-:W1:Y:S04]  /*7a30*/  LDS R17, [R0+-0xc00] ;  /* 0xfff4000000117984 */ /* 0x000e680000000800 */
[----:B------:R-:W2:Y:S04]  /*7a40*/  LDS R19, [R0+-0x600] ;  /* 0xfffa000000137984 */ /* 0x000ea80000000800 */
[----:B0-----:R-:W3:Y:S01]  /*7a50*/  @!P1 LDG.E.64 R6, desc[UR8][R10.64] ;  /* 0x000000080a069981 */ /* 0x001ee2000c1e1b00 */
[----:B------:R-:W-:-:S13]  /*7a60*/  PLOP3.LUT P1, PT, P0, PT, PT, 0x80, 0x8 ;  /* 0x000000000008781c */ /* 0x000fda000072f070 */
        /* <DEDUP_REMOVED lines=37> */
.L_x_157:
[----:B------:R-:W-:Y:S05]  /*7cc0*/  BSYNC.RECONVERGENT B0 ;  /* 0x0000000000007941 */ /* 0x000fea0003800200 */
.L_x_113:
[----:B------:R-:W-:Y:S05]  /*7cd0*/  BRA `(.L_x_163) ;  /* 0x0000003000fc7947 */ /* 0x000fea0003800000 */
.L_x_112:
[----:B------:R-:W0:Y:S01]  /*7ce0*/  S2R R36, SR_TID.X ;  /* 0x0000000000247919 */ /* 0x000e220000002100 */
[----:B------:R-:W1:Y:S01]  /*7cf0*/  LDC.64 R2, c[0x0][0x3c8] ;  /* 0x0000f200ff027b82 */ /* 0x000e620000000a00 */
[----:B------:R-:W2:Y:S01]  /*7d00*/  LDCU.U8 UR7, c[0x0][0x3b8] ;  /* 0x00007700ff0777ac */ /* 0x000ea20008000000 */
[----:B------:R-:W3:Y:S01]  /*7d10*/  LDCU.64 UR12, c[0x0][0x380] ;  /* 0x00007000ff0c77ac */ /* 0x000ee20008000a00 */
[----:B--2---:R-:W-:Y:S01]  /*7d20*/  ISETP.NE.AND P1, PT, RZ, UR7, PT ;  /* 0x00000007ff007c0c */ /* 0x004fe2000bf25270 */
[----:B------:R-:W-:-:S03]  /*7d30*/  USHF.R.S32.HI UR7, URZ, 0x1f, UR6 ;  /* 0x0000001fff077899 */ /* 0x000fc60008011406 */
        /* <DEDUP_REMOVED lines=14> */
[----:B------:R-:W-:-:S02]  /*7e20*/  IADD3.X R3, PT, PT, RZ, UR7, R3, P2, P3 ;  /* 0x00000007ff037c10 */ /* 0x000fc400097e6403 */
[----:B---3--:R-:W-:Y:S02]  /*7e30*/  LEA R2, P2, R18, UR12, 0x2 ;  /* 0x0000000c12027c11 */ /* 0x008fe4000f8410ff */
[----:B------:R-:W-:Y:S01]  /*7e40*/  ISETP.GE.AND P6, PT, R20, UR5, PT ;  /* 0x0000000514007c0c */ /* 0x000fe2000bfc6270 */
[C---:B------:R-:W-:Y:S01]  /*7e50*/  VIADD R20, R19.reuse, 0x80 ;  /* 0x0000008013147836 */ /* 0x040fe20000000000 */
[----:B------:R-:W-:Y:S01]  /*7e60*/  LEA.HI.X R3, R18, UR13, R3, 0x2, P2 ;  /* 0x0000000d12037c11 */ /* 0x000fe200090f1403 */
[----:B------:R-:W-:Y:S01]  /*7e70*/  VIADD R18, R19, 0xe0 ;  /* 0x000000e013127836 */ /* 0x000fe20000000000 */
[----:B------:R-:W-:Y:S02]  /*7e80*/  ISETP.GE.AND P3, PT, R21, UR5, PT ;  /* 0x0000000515007c0c */ /* 0x000fe4000bf66270 */
[----:B------:R-:W-:Y:S01]  /*7e90*/  ISETP.GE.AND P5, PT, R20, UR5, PT ;  /* 0x0000000514007c0c */ /* 0x000fe2000bfa6270 */
[----:B------:R-:W2:Y:S01]  /*7ea0*/  @!P1 LDG.E R0, desc[UR8][R2.64] ;  /* 0x0000000802009981 */ /* 0x000ea2000c1e1900 */
[----:B------:R-:W-:Y:S01]  /*7eb0*/  ISETP.GE.AND P1, PT, R18, UR5, PT ;  /* 0x0000000512007c0c */ /* 0x000fe2000bf26270 */
[C---:B------:R-:W-:Y:S01]  /*7ec0*/  VIADD R20, R19.reuse, 0x100 ;  /* 0x0000010013147836 */ /* 0x040fe20000000000 */
[----:B------:R-:W-:Y:S01]  /*7ed0*/  ISETP.GE.AND P2, PT, R22, UR5, PT ;  /* 0x0000000516007c0c */ /* 0x000fe2000bf46270 */
[----:B------:R-:W-:Y:S01]  /*7ee0*/  VIADD R18, R19, 0x120 ;  /* 0x0000012013127836 */ /* 0x000fe20000000000 */
[----:B------:R-:W3:Y:S02]  /*7ef0*/  @!P0 LDG.E R4, desc[UR8][R2.64+0x80] ;  /* 0x0000800802048981 */ /* 0x000ee4000c1e1900 */
[----:B------:R-:W-:-:S02]  /*7f00*/  ISETP.GE.AND P0, PT, R20, UR5, PT ;  /* 0x0000000514007c0c */ /* 0x000fc4000bf06270 */
[----:B------:R-:W4:Y:S01]  /*7f10*/  @!P4 LDG.E R5, desc[UR8][R2.64+0x100] ;  /* 0x000100080205c981 */ /* 0x000f22000c1e1900 */
[----:B------:R-:W-:Y:S01]  /*7f20*/  ISETP.GE.AND P4, PT, R18, UR5, PT ;  /* 0x0000000512007c0c */ /* 0x000fe2000bf86270 */
[C---:B------:R-:W-:Y:S02]  /*7f30*/  VIADD R20, R19.reuse, 0x140 ;  /* 0x0000014013147836 */ /* 0x040fe40000000000 */
[C---:B------:R-:W-:Y:S01]  /*7f40*/  VIADD R18, R19.reuse, 0x160 ;  /* 0x0000016013127836 */ /* 0x040fe20000000000 */
[----:B------:R-:W5:Y:S02]  /*7f50*/  @!P6 LDG.E R6, desc[UR8][R2.64+0x180] ;  /* 0x000180080206e981 */ /* 0x000f64000c1e1900 */
[----:B------:R-:W-:Y:S02]  /*7f60*/  ISETP.GE.AND P6, PT, R20, UR5, PT ;  /* 0x0000000514007c0c */ /* 0x000fe4000bfc6270 */
[----:B------:R-:W5:Y:S01]  /*7f70*/  @!P5 LDG.E R7, desc[UR8][R2.64+0x200] ;  /* 0x000200080207d981 */ /* 0x000f62000c1e1900 */
[----:B------:R-:W-:Y:S01]  /*7f80*/  ISETP.GE.AND P5, PT, R18, UR5, PT ;  /* 0x0000000512007c0c */ /* 0x000fe2000bfa6270 */
[----:B------:R-:W-:-:S02]  /*7f90*/  VIADD R20, R19, 0x180 ;  /* 0x0000018013147836 */ /* 0x000fc40000000000 */
[C---:B------:R-:W-:Y:S01]  /*7fa0*/  VIADD R18, R19.reuse, 0x1a0 ;  /* 0x000001a013127836 */ /* 0x040fe20000000000 */
[----:B------:R-:W5:Y:S01]  /*7fb0*/  @!P3 LDG.E R8, desc[UR8][R2.64+0x280] ;  /* 0x000280080208b981 */ /* 0x000f62000c1e1900 */
[----:B------:R-:W-:Y:S01]  /*7fc0*/  VIADD R19, R19, 0x1c0 ;  /* 0x000001c013137836 */ /* 0x000fe20000000000 */
[----:B------:R-:W-:Y:S02]  /*7fd0*/  ISETP.GE.AND P3, PT, R20, UR5, PT ;  /* 0x0000000514007c0c */ /* 0x000fe4000bf66270 */
        /* <DEDUP_REMOVED lines=11> */
[----:B------:R-:W1:Y:S01]  /*8090*/  S2R R25, SR_LANEID ;  /* 0x0000000000197919 */ /* 0x000e620000000000 */
[----:B------:R-:W0:Y:S01]  /*80a0*/  S2UR UR7, SR_CgaCtaId ;  /* 0x00000000000779c3 */ /* 0x000e220000008800 */
[----:B------:R-:W-:Y:S01]  /*80b0*/  SHF.R.U32.HI R26, RZ, 0x5, R36 ;  /* 0x00000005ff1a7819 */ /* 0x000fe20000011624 */
[----:B------:R-:W-:-:S02]  /*80c0*/  UMOV UR6, 0x400 ;  /* 0x0000040000067882 */ /* 0x000fc40000000000 */
[----:B0-----:R-:W-:Y:S02]  /*80d0*/  ULEA UR6, UR7, UR6, 0x18 ;  /* 0x0000000607067291 */ /* 0x001fe4000f8ec0ff */
[----:B-1----:R-:W-:-:S05]  /*80e0*/  IMAD R18, R26, 0x1e0, R25 ;  /* 0x000001e01a127824 */ /* 0x002fca00078e0219 */
[----:B------:R-:W-:Y:S01]  /*80f0*/  LEA R18, R18, UR6, 0x2 ;  /* 0x0000000612127c11 */ /* 0x000fe2000f8e10ff */
[----:B------:R-:W-:-:S04]  /*8100*/  IMAD R2, R36, 0xf, RZ ;  /* 0x0000000f24027824 */ /* 0x000fc800078e02ff */
[----:B------:R-:W-:-:S05]  /*8110*/  VIADD R3, R2, 0x1 ;  /* 0x0000000102037836 */ /* 0x000fca0000000000 */
[----:B------:R-:W-:Y:S01]  /*8120*/  ISETP.GE.AND P4, PT, R3, UR5, PT ;  /* 0x0000000503007c0c */ /* 0x000fe2000bf86270 */
[C---:B------:R-:W-:Y:S01]  /*8130*/  VIADD R3, R2.reuse, 0x3 ;  /* 0x0000000302037836 */ /* 0x040fe20000000000 */
[----:B------:R-:W-:-:S04]  /*8140*/  ISETP.GE.AND P3, PT, R2, UR5, PT ;  /* 0x0000000502007c0c */ /* 0x000fc8000bf66270 */
[----:B------:R-:W-:Y:S01]  /*8150*/  ISETP.GE.AND P6, PT, R3, UR5, PT ;  /* 0x0000000503007c0c */ /* 0x000fe2000bfc6270 */
[----:B------:R-:W-:Y:S01]  /*8160*/  VIADD R3, R2, 0x7 ;  /* 0x0000000702037836 */ /* 0x000fe20000000000 */
[----:B--2---:R0:W-:Y:S04]  /*8170*/  STS [R18], R0 ;  /* 0x0000000012007388 */ /* 0x0041e80000000800 */
[----:B---3--:R1:W-:Y:S01]  /*8180*/  STS [R18+0x80], R4 ;  /* 0x0000800412007388 */ /* 0x0083e20000000800 */
[----:B0-----:R-:W-:-:S03]  /*8190*/  IMAD R0, R25, 0x38, R18 ;  /* 0x0000003819007824 */ /* 0x001fc600078e0212 */
        /* <DEDUP_REMOVED lines=14> */
[----:B------:R-:W0:Y:S04]  /*8280*/  LDS R43, [R0+0x10] ;  /* 0x00001000002b7984 */ /* 0x000e280000000800 */
[----:B------:R-:W2:Y:S04]  /*8290*/  LDS R39, [R0] ;  /* 0x0000000000277984 */ /* 0x000ea80000000800 */
[----:B------:R-:W3:Y:S04]  /*82a0*/  LDS R38, [R0+0x4] ;  /* 0x0000040000267984 */ /* 0x000ee80000000800 */
[----:B------:R-:W4:Y:S04]  /*82b0*/  LDS R37, [R0+0x8] ;  /* 0x0000080000257984 */ /* 0x000f280000000800 */
[----:B------:R-:W5:Y:S04]  /*82c0*/  LDS R48, [R0+0x18] ;  /* 0x0000180000307984 */ /* 0x000f680000000800 */
[----:B------:R-:W5:Y:S04]  /*82d0*/  LDS R35, [R0+0xc] ;  /* 0x00000c0000237984 */ /* 0x000f680000000800 */
[----:B------:R-:W5:Y:S04]  /*82e0*/  LDS R47, [R0+0x14] ;  /* 0x00001400002f7984 */ /* 0x000f680000000800 */
[----:B------:R-:W5:Y:S04]  /*82f0*/  LDS R46, [R0+0x1c] ;  /* 0x00001c00002e7984 */ /* 0x000f680000000800 */
[----:B------:R-:W5:Y:S04]  /*8300*/  LDS R45, [R0+0x20] ;  /* 0x00002000002d7984 */ /* 0x000f680000000800 */
[----:B------:R-:W5:Y:S04]  /*8310*/  LDS R42, [R0+0x24] ;  /* 0x00002400002a7984 */ /* 0x000f680000000800 */
[----:B------:R-:W5:Y:S04]  /*8320*/  LDS R41, [R0+0x28] ;  /* 0x0000280000297984 */ /* 0x000f680000000800 */
[----:B------:R-:W5:Y:S04]  /*8330*/  LDS R34, [R0+0x2c] ;  /* 0x00002c0000227984 */ /* 0x000f680000000800 */
[----:B------:R-:W5:Y:S01]  /*8340*/  LDS R33, [R0+0x30] ;  /* 0x0000300000217984 */ /* 0x000f620000000800 */
[----:B-1----:R-:W-:-:S03]  /*8350*/  VIADD R4, R2, 0x2 ;  /* 0x0000000202047836 */ /* 0x002fc60000000000 */
[----:B------:R-:W1:Y:S04]  /*8360*/  LDS R32, [R0+0x34] ;  /* 0x0000340000207984 */ /* 0x000e680000000800 */
[----:B------:R2:W1:Y:S01]  /*8370*/  LDS R30, [R0+0x38] ;  /* 0x00003800001e7984 */ /* 0x0004620000000800 */
[----:B------:R-:W-:Y:S01]  /*8380*/  ISETP.GE.AND P5, PT, R4, UR5, PT ;  /* 0x0000000504007c0c */ /* 0x000fe2000bfa6270 */
[C---:B------:R-:W-:Y:S01]  /*8390*/  VIADD R4, R2.reuse, 0x4 ;  /* 0x0000000402047836 */ /* 0x040fe20000000000 */
[----:B0-----:R-:W-:Y:S01]  /*83a0*/  LOP3.LUT R10, R43, 0x1, RZ, 0xc, !PT ;  /* 0x000000012b0a7812 */ /* 0x001fe200078e0cff */
[----:B------:R-:W-:-:S03]  /*83b0*/  VIADD R6, R2, 0x6 ;  /* 0x0000000602067836 */ /* 0x000fc60000000000 */
[----:B------:R-:W-:Y:S01]  /*83c0*/  ISETP.GE.AND P0, PT, R4, UR5, PT ;  /* 0x0000000504007c0c */ /* 0x000fe2000bf06270 */
[----:B--2---:R-:W-:Y:S01]  /*83d0*/  VIADD R0, R2, 0xb ;  /* 0x0000000b02007836 */ /* 0x004fe20000000000 */
[----:B------:R-:W-:Y:S02]  /*83e0*/  LOP3.LUT R31, R39, 0x1, RZ, 0xc, !PT ;  /* 0x00000001271f7812 */ /* 0x000fe400078e0cff */
[----:B---3--:R-:W-:Y:S02]  /*83f0*/  LOP3.LUT R29, R38, 0x1, RZ, 0xc, !PT ;  /* 0x00000001261d7812 */ /* 0x008fe400078e0cff */
[----:B----4-:R-:W-:Y:S02]  /*8400*/  LOP3.LUT R28, R37, 0x1, RZ, 0xc, !PT ;  /* 0x00000001251c7812 */ /* 0x010fe400078e0cff */
[----:B------:R-:W-:Y:S02]  /*8410*/  SEL R10, R10, 0x1, !P0 ;  /* 0x000000010a0a7807 */ /* 0x000fe40004000000 */
[----:B------:R-:W-:Y:S01]  /*8420*/  ISETP.GE.AND P0, PT, R0, UR5, PT ;  /* 0x0000000500007c0c */ /* 0x000fe2000bf06270 */
[----:B------:R-:W-:Y:S01]  /*8430*/  VIADD R0, R2, 0xd ;  /* 0x0000000d02007836 */ /* 0x000fe20000000000 */
[----:B------:R-:W-:Y:S01]  /*8440*/  ISETP.GE.AND P2, PT, R6, UR5, PT ;  /* 0x0000000506007c0c */ /* 0x000fe2000bf46270 */
[----:B------:R-:W-:Y:S01]  /*8450*/  VIADD R5, R2, 0x5 ;  /* 0x0000000502057836 */ /* 0x000fe20000000000 */
[----:B-----5:R-:W-:Y:S01]  /*8460*/  LOP3.LUT R8, R48, 0x1, RZ, 0xc, !PT ;  /* 0x0000000130087812 */ /* 0x020fe200078e0cff */
[----:B------:R-:W-:Y:S01]  /*8470*/  VIADD R4, R2, 0x8 ;  /* 0x0000000802047836 */ /* 0x000fe20000000000 */
[----:B------:R-:W-:-:S02]  /*8480*/  SEL R31, R31, 0x1, !P3 ;  /* 0x000000011f1f7807 */ /* 0x000fc40005800000 */
[----:B------:R-:W-:Y:S02]  /*8490*/  SEL R29, R29, 0x1, !P4 ;  /* 0x000000011d1d7807 */ /* 0x000fe40006000000 */
[----:B------:R-:W-:Y:S02]  /*84a0*/  LOP3.LUT R11, R35, 0x1, RZ, 0xc, !PT ;  /* 0x00000001230b7812 */ /* 0x000fe400078e0cff */
[----:B------:R-:W-:Y:S02]  /*84b0*/  SEL R28, R28, 0x1, !P5 ;  /* 0x000000011c1c7807 */ /* 0x000fe40006800000 */
[----:B------:R-:W-:Y:S01]  /*84c0*/  ISETP.GE.AND P3, PT, R3, UR5, PT ;  /* 0x0000000503007c0c */ /* 0x000fe2000bf66270 */
[----:B------:R-:W-:Y:S01]  /*84d0*/  VIADD R3, R2, 0x9 ;  /* 0x0000000902037836 */ /* 0x000fe20000000000 */
[----:B------:R-:W-:Y:S02]  /*84e0*/  SEL R8, R8, 0x1, !P2 ;  /* 0x0000000108087807 */ /* 0x000fe40005000000 */
[----:B------:R-:W-:-:S02]  /*84f0*/  ISETP.GE.AND P2, PT, R0, UR5, PT ;  /* 0x0000000500007c0c */ /* 0x000fc4000bf46270 */
[----:B------:R-:W-:Y:S02]  /*8500*/  ISETP.GE.AND P1, PT, R5, UR5, PT ;  /* 0x0000000505007c0c */ /* 0x000fe4000bf26270 */
[----:B------:R-:W-:Y:S02]  /*8510*/  SEL R11, R11, 0x1, !P6 ;  /* 0x000000010b0b7807 */ /* 0x000fe40007000000 */
[----:B------:R-:W-:Y:S02]  /*8520*/  LOP3.LUT R9, R47, 0x1, RZ, 0xc, !PT ;  /* 0x000000012f097812 */ /* 0x000fe400078e0cff */
[----:B------:R-:W-:Y:S02]  /*8530*/  IADD3 R0, PT, PT, R28, R29, R31 ;  /* 0x0000001d1c007210 */ /* 0x000fe40007ffe01f */
[----:B------:R-:W-:Y:S01]  /*8540*/  ISETP.GE.AND P4, PT, R4, UR5, PT ;  /* 0x0000000504007c0c */ /* 0x000fe2000bf86270 */
[C---:B------:R-:W-:Y:S01]  /*8550*/  VIADD R4, R2.reuse, 0xa ;  /* 0x0000000a02047836 */ /* 0x040fe20000000000 */
[----:B------:R-:W-:Y:S01]  /*8560*/  ISETP.GE.AND P5, PT, R3, UR5, PT ;  /* 0x0000000503007c0c */ /* 0x000fe2000bfa6270 */
[----:B------:R-:W-:Y:S01]  /*8570*/  VIADD R3, R2, 0xc ;  /* 0x0000000c02037836 */ /* 0x000fe20000000000 */
[----:B------:R-:W-:-:S02]  /*8580*/  SEL R9, R9, 0x1, !P1 ;  /* 0x0000000109097807 */ /* 0x000fc40004800000 */
[----:B------:R-:W-:Y:S02]  /*8590*/  LOP3.LUT R7, R46, 0x1, RZ, 0xc, !PT ;  /* 0x000000012e077812 */ /* 0x000fe400078e0cff */
[----:B------:R-:W-:Y:S02]  /*85a0*/  LOP3.LUT R6, R45, 0x1, RZ, 0xc, !PT ;  /* 0x000000012d067812 */ /* 0x000fe400078e0cff */
[----:B------:R-:W-:Y:S01]  /*85b0*/  IADD3 R0, PT, PT, R10, R11, R0 ;  /* 0x0000000b0a007210 */ /* 0x000fe20007ffe000 */
[----:B------:R-:W-:Y:S01]  /*85c0*/  VIADD R2, R2, 0xe ;  /* 0x0000000e02027836 */ /* 0x000fe20000000000 */
[----:B------:R-:W-:Y:S01]  /*85d0*/  BAR.SYNC.DEFER_BLOCKING 0x0 ;  /* 0x0000000000007b1d */ /* 0x000fe20000010000 */
[----:B------:R-:W-:Y:S02]  /*85e0*/  ISETP.GE.AND P6, PT, R4, UR5, PT ;  /* 0x0000000504007c0c */ /* 0x000fe4000bfc6270 */
[----:B------:R-:W-:Y:S02]  /*85f0*/  SEL R7, R7, 0x1, !P3 ;  /* 0x0000000107077807 */ /* 0x000fe40005800000 */
[----:B------:R-:W-:-:S02]  /*8600*/  LOP3.LUT R5, R42, 0x1, RZ, 0xc, !PT ;  /* 0x000000012a057812 */ /* 0x000fc400078e0cff */
[----:B------:R-:W-:Y:S02]  /*8610*/  LOP3.LUT R4, R41, 0x1, RZ, 0xc, !PT ;  /* 0x0000000129047812 */ /* 0x000fe400078e0cff */
[----:B------:R-:W-:Y:S02]  /*8620*/  SEL R6, R6, 0x1, !P4 ;  /* 0x0000000106067807 */ /* 0x000fe40006000000 */
[----:B------:R-:W-:Y:S02]  /*8630*/  IADD3 R12, PT, PT, R8, R9, R0 ;  /* 0x00000009080c7210 */ /* 0x000fe40007ffe000 */
[----:B------:R-:W-:Y:S02]  /*8640*/  ISETP.GE.AND P1, PT, R3, UR5, PT ;  /* 0x0000000503007c0c */ /* 0x000fe4000bf26270 */
[----:B------:R-:W-:Y:S02]  /*8650*/  ISETP.GE.AND P3, PT, R2, UR5, PT ;  /* 0x0000000502007c0c */ /* 0x000fe4000bf66270 */
[----:B------:R-:W-:-:S02]  /*8660*/  LOP3.LUT R3, R34, 0x1, RZ, 0xc, !PT ;  /* 0x0000000122037812 */ /* 0x000fc400078e0cff */
[----:B------:R-:W-:Y:S02]  /*8670*/  LOP3.LUT R2, R33, 0x1, RZ, 0xc, !PT ;  /* 0x0000000121027812 */ /* 0x000fe400078e0cff */
[----:B------:R-:W-:Y:S02]  /*8680*/  SEL R5, R5, 0x1, !P5 ;  /* 0x0000000105057807 */ /* 0x000fe40006800000 */
[----:B------:R-:W-:Y:S02]  /*8690*/  SEL R4, R4, 0x1, !P6 ;  /* 0x0000000104047807 */ /* 0x000fe40007000000 */
[----:B------:R-:W-:Y:S02]  /*86a0*/  IADD3 R12, PT, PT, R6, R7, R12 ;  /* 0x00000007060c7210 */ /* 0x000fe40007ffe00c */
[----:B-1----:R-:W-:Y:S02]  /*86b0*/  LOP3.LUT R0, R32, 0x1, RZ, 0xc, !PT ;  /* 0x0000000120007812 */ /* 0x002fe400078e0cff */
[----:B------:R-:W-:-:S02]  /*86c0*/  LOP3.LUT R50, R30, 0x1, RZ, 0xc, !PT ;  /* 0x000000011e327812 */ /* 0x000fc400078e0cff */
[----:B------:R-:W-:Y:S02]  /*86d0*/  SEL R3, R3, 0x1, !P0 ;  /* 0x0000000103037807 */ /* 0x000fe40004000000 */
[----:B------:R-:W-:Y:S02]  /*86e0*/  SEL R2, R2, 0x1, !P1 ;  /* 0x0000000102027807 */ /* 0x000fe40004800000 */
[----:B------:R-:W-:Y:S02]  /*86f0*/  IADD3 R12, PT, PT, R4, R5, R12 ;  /* 0x00000005040c7210 */ /* 0x000fe40007ffe00c */
[----:B------:R-:W-:Y:S02]  /*8700*/  SEL R0, R0, 0x1, !P2 ;  /* 0x0000000100007807 */ /* 0x000fe40005000000 */
[----:B------:R-:W-:Y:S02]  /*8710*/  SEL R50, R50, 0x1, !P3 ;  /* 0x0000000132327807 */ /* 0x000fe40005800000 */
[----:B------:R-:W-:-:S04]  /*8720*/  IADD3 R27, PT, PT, R2, R3, R12 ;  /* 0x00000003021b7210 */ /* 0x000fc80007ffe00c */
[----:B------:R-:W-:-:S05]  /*8730*/  IADD3 R27, PT, PT, R50, R0, R27 ;  /* 0x00000000321b7210 */ /* 0x000fca0007ffe01b */
[----:B------:R-:W0:Y:S02]  /*8740*/  SHFL.UP P0, R12, R27, 0x1, RZ ;  /* 0x042000001b0c7989 */ /* 0x000e2400000000ff */
[----:B0-----:R-:W-:-:S05]  /*8750*/  @P0 IMAD.IADD R12, R27, 0x1, R12 ;  /* 0x000000011b0c0824 */ /* 0x001fca00078e020c */
[----:B------:R-:W0:Y:S02]  /*8760*/  SHFL.UP P0, R13, R12, 0x2, RZ ;  /* 0x044000000c0d7989 */ /* 0x000e2400000000ff */
[----:B0-----:R-:W-:-:S05]  /*8770*/  @P0 IMAD.IADD R13, R12, 0x1, R13 ;  /* 0x000000010c0d0824 */ /* 0x001fca00078e020d */
[----:B------:R-:W0:Y:S02]  /*8780*/  SHFL.UP P0, R20, R13, 0x4, RZ ;  /* 0x048000000d147989 */ /* 0x000e2400000000ff */
[----:B0-----:R-:W-:-:S05]  /*8790*/  @P0 IMAD.IADD R20, R13, 0x1, R20 ;  /* 0x000000010d140824 */ /* 0x001fca00078e0214 */
[----:B------:R-:W0:Y:S01]  /*87a0*/  SHFL.UP P0, R21, R20, 0x8, RZ ;  /* 0x0500000014157989 */ /* 0x000e2200000000ff */
[----:B------:R-:W-:Y:S01]  /*87b0*/  ISETP.NE.AND P1, PT, R25, 0x1f, PT ;  /* 0x0000001f1900780c */ /* 0x000fe20003f25270 */
[----:B0-----:R-:W-:-:S05]  /*87c0*/  @P0 IMAD.IADD R21, R20, 0x1, R21 ;  /* 0x0000000114150824 */ /* 0x001fca00078e0215 */
[----:B------:R-:W0:Y:S07]  /*87d0*/  SHFL.UP P0, R40, R21, 0x10, RZ ;  /* 0x0600000015287989 */ /* 0x000e2e00000000ff */
[----:B------:R-:W-:Y:S01]  /*87e0*/  @!P1 LEA R49, R26, UR6, 0x2 ;  /* 0x000000061a319c11 */ /* 0x000fe2000f8e10ff */
[----:B0-----:R-:W-:-:S05]  /*87f0*/  @P0 IMAD.IADD R40, R21, 0x1, R40 ;  /* 0x0000000115280824 */ /* 0x001fca00078e0228 */
[----:B------:R-:W-:Y:S01]  /*8800*/  @!P1 STS [R49], R40 ;  /* 0x0000002831009388 */ /* 0x000fe20000000800 */
[----:B------:R-:W-:Y:S06]  /*8810*/  BAR.SYNC.DEFER_BLOCKING 0x0 ;  /* 0x0000000000007b1d */ /* 0x000fec0000010000 */
[----:B------:R-:W0:Y:S04]  /*8820*/  LDS.128 R12, [UR6] ;  /* 0x00000006ff0c7984 */ /* 0x000e280008000c00 */
[----:B------:R-:W1:Y:S04]  /*8830*/  LDS.128 R16, [UR6+0x10] ;  /* 0x00001006ff107984 */ /* 0x000e680008000c00 */
[----:B------:R-:W2:Y:S01]  /*8840*/  LDS.128 R20, [UR6+0x20] ;  /* 0x00002006ff147984 */ /* 0x000ea20008000c00 */
[----:B------:R-:W-:Y:S01]  /*8850*/  ISETP.NE.AND P0, PT, R26, 0x2, PT ;  /* 0x000000021a00780c */ /* 0x000fe20003f05270 */
[----:B0-----:R-:W-:-:S04]  /*8860*/  IMAD.IADD R13, R12, 0x1, R13 ;  /* 0x000000010c0d7824 */ /* 0x001fc800078e020d */
[----:B------:R-:W-:Y:S01]  /*8870*/  IMAD.IADD R14, R14, 0x1, R13 ;  /* 0x000000010e0e7824 */ /* 0x000fe200078e020d */
[----:B------:R-:W-:Y:S02]  /*8880*/  SEL R12, R13, R12, !P0 ;  /* 0x0000000c0d0c7207 */ /* 0x000fe40004000000 */
[----:B------:R-:W-:Y:S01]  /*8890*/  ISETP.NE.AND P0, PT, R26, 0x3, PT ;  /* 0x000000031a00780c */ /* 0x000fe20003f05270 */
[----:B------:R-:W-:-:S03]  /*88a0*/  IMAD.IADD R15, R15, 0x1, R14 ;  /* 0x000000010f0f7824 */ /* 0x000fc600078e020e */
[----:B------:R-:W-:Y:S02]  /*88b0*/  SEL R12, R14, R12, !P0 ;  /* 0x0000000c0e0c7207 */ /* 0x000fe40004000000 */
[----:B------:R-:W-:Y:S01]  /*88c0*/  ISETP.NE.AND P0, PT, R26, 0x4, PT ;  /* 0x000000041a00780c */ /* 0x000fe20003f05270 */
[----:B-1----:R-:W-:-:S03]  /*88d0*/  IMAD.IADD R16, R15, 0x1, R16 ;  /* 0x000000010f107824 */ /* 0x002fc600078e0210 */
[----:B------:R-:W-:Y:S02]  /*88e0*/  SEL R12, R15, R12, !P0 ;  /* 0x0000000c0f0c7207 */ /* 0x000fe40004000000 */
[----:B------:R-:W-:Y:S01]  /*88f0*/  ISETP.NE.AND P0, PT, R26, 0x5, PT ;  /* 0x000000051a00780c */ /* 0x000fe20003f05270 */
[----:B------:R-:W-:-:S03]  /*8900*/  IMAD.IADD R17, R17, 0x1, R16 ;  /* 0x0000000111117824 */ /* 0x000fc600078e0210 */
[----:B------:R-:W-:Y:S02]  /*8910*/  SEL R12, R16, R12, !P0 ;  /* 0x0000000c100c7207 */ /* 0x000fe40004000000 */
[----:B------:R-:W-:Y:S01]  /*8920*/  ISETP.NE.AND P0, PT, R26, 0x6, PT ;  /* 0x000000061a00780c */ /* 0x000fe20003f05270 */
[----:B------:R-:W-:-:S03]  /*8930*/  IMAD.IADD R18, R18, 0x1, R17 ;  /* 0x0000000112127824 */ /* 0x000fc600078e0211 */
[----:B------:R-:W-:Y:S02]  /*8940*/  SEL R12, R17, R12, !P0 ;  /* 0x0000000c110c7207 */ /* 0x000fe40004000000 */
[----:B------:R-:W-:Y:S01]  /*8950*/  ISETP.NE.AND P0, PT, R26, 0x7, PT ;  /* 0x000000071a00780c */ /* 0x000fe20003f05270 */
[----:B------:R-:W-:-:S03]  /*8960*/  IMAD.IADD R19, R19, 0x1, R18 ;  /* 0x0000000113137824 */ /* 0x000fc600078e0212 */
[----:B------:R-:W-:Y:S02]  /*8970*/  SEL R12, R18, R12, !P0 ;  /* 0x0000000c120c7207 */ /* 0x000fe40004000000 */
[C---:B------:R-:W-:Y:S01]  /*8980*/  ISETP.NE.AND P0, PT, R26.reuse, 0x8, PT ;  /* 0x000000081a00780c */ /* 0x040fe20003f05270 */
[C---:B--2---:R-:W-:Y:S01]  /*8990*/  IMAD.IADD R20, R19.reuse, 0x1, R20 ;  /* 0x0000000113147824 */ /* 0x044fe200078e0214 */
[C---:B------:R-:W-:Y:S02]  /*89a0*/  ISETP.NE.AND P1, PT, R26.reuse, 0x9, PT ;  /* 0x000000091a00780c */ /* 0x040fe40003f25270 */
[----:B------:R-:W-:Y:S01]  /*89b0*/  SEL R12, R19, R12, !P0 ;  /* 0x0000000c130c7207 */ /* 0x000fe20004000000 */
[----:B------:R-:W-:Y:S01]  /*89c0*/  IMAD.IADD R21, R21, 0x1, R20 ;  /* 0x0000000115157824 */ /* 0x000fe200078e0214 */
[----:B------:R-:W-:Y:S02]  /*89d0*/  ISETP.NE.AND P0, PT, R26, 0xa, PT ;  /* 0x0000000a1a00780c */ /* 0x000fe40003f05270 */
[----:B------:R-:W-:Y:S01]  /*89e0*/  SEL R12, R20, R12, !P1 ;  /* 0x0000000c140c7207 */ /* 0x000fe20004800000 */
[----:B------:R-:W-:Y:S01]  /*89f0*/  IMAD.IADD R22, R22, 0x1, R21 ;  /* 0x0000000116167824 */ /* 0x000fe200078e0215 */
[----:B------:R-:W-:-:S02]  /*8a00*/  ISETP.NE.AND P1, PT, R26, 0xb, PT ;  /* 0x0000000b1a00780c */ /* 0x000fc40003f25270 */
[----:B------:R-:W-:Y:S01]  /*8a10*/  SEL R12, R21, R12, !P0 ;  /* 0x0000000c150c7207 */ /* 0x000fe20004000000 */
[----:B------:R-:W-:Y:S01]  /*8a20*/  IMAD.IADD R27, R40, 0x1, -R27 ;  /* 0x00000001281b7824 */ /* 0x000fe200078e0a1b */
[----:B------:R-:W-:Y:S02]  /*8a30*/  ISETP.NE.AND P2, PT, R25, RZ, PT ;  /* 0x000000ff1900720c */ /* 0x000fe40003f45270 */
[----:B------:R-:W-:Y:S02]  /*8a40*/  SEL R12, R22, R12, !P1 ;  /* 0x0000000c160c7207 */ /* 0x000fe40004800000 */
[C---:B------:R-:W-:Y:S02]  /*8a50*/  ISETP.GT.U32.AND P1, PT, R36.reuse, 0x1f, PT ;  /* 0x0000001f2400780c */ /* 0x040fe40003f24070 */
[----:B------:R-:W-:Y:S02]  /*8a60*/  SEL R13, R27, RZ, P2 ;  /* 0x000000ff1b0d7207 */ /* 0x000fe40001000000 */
[----:B------:R-:W-:-:S03]  /*8a70*/  ISETP.GE.U32.AND P0, PT, R36, 0x20, PT ;  /* 0x000000202400780c */ /* 0x000fc60003f06070 */
[----:B------:R-:W-:Y:S02]  /*8a80*/  IMAD.IADD R12, R12, 0x1, R13 ;  /* 0x000000010c0c7824 */ /* 0x000fe400078e020d */
[----:B------:R-:W-:-:S03]  /*8a90*/  IMAD.IADD R23, R23, 0x1, R22 ;  /* 0x0000000117177824 */ /* 0x000fc600078e0216 */
[----:B------:R-:W-:Y:S01]  /*8aa0*/  SEL R49, R27, R12, !P0 ;  /* 0x0000000c1b317207 */ /* 0x000fe20004000000 */
[----:B------:R-:W-:Y:S06]  /*8ab0*/  @P1 BRA `(.L_x_164) ;  /* 0x0000000800dc1947 */ /* 0x000fec0003800000 */
[----:B------:R-:W0:Y:S01]  /*8ac0*/  LDC.64 R12, c[0x0][0x3a0] ;  /* 0x0000e800ff0c7b82 */ /* 0x000e220000000a00 */
[----:B------:R-:W-:Y:S02]  /*8ad0*/  ISETP.NE.AND P0, PT, R36, RZ, PT ;  /* 0x000000ff2400720c */ /* 0x000fe40003f05270 */
        /* <DEDUP_REMOVED lines=13> */
.L_x_260:
[----:B------:R-:W-:Y:S05]  /*8bb0*/  @!P0 BRA `(.L_x_166) ;  /* 0x00000000007c8947 */ /* 0x000fea0003800000 */
[----:B------:R-:W-:-:S07]  /*8bc0*/  IMAD.MOV.U32 R19, RZ, RZ, 0x2f2 ;  /* 0x000002f2ff137424 */ /* 0x000fce00078e00ff */
.L_x_168:
        /* <DEDUP_REMOVED lines=29> */
.L_x_263:
[----:B------:R-:W-:Y:S05]  /*8da0*/  @P0 BRA `(.L_x_168) ;  /* 0xfffffffc00880947 */ /* 0x000fea000383ffff */
.L_x_166:
[----:B------:R-:W-:Y:S01]  /*8db0*/  LOP3.LUT R40, RZ, R36, RZ, 0x33, !PT ;  /* 0x00000024ff287212 */ /* 0x000fe200078e33ff */
[----:B------:R-:W-:Y:S01]  /*8dc0*/  UMOV UR7, 0xffffffff ;  /* 0xffffffff00077882 */ /* 0x000fe20000000000 */
[----:B------:R-:W-:-:S03]  /*8dd0*/  ISETP.NE.AND P0, PT, R16, 0x65, PT ;  /* 0x000000651000780c */ /* 0x000fc60003f05270 */
[----:B------:R-:W-:Y:S01]  /*8de0*/  VIADD R40, R40, UR4 ;  /* 0x0000000428287c36 */ /* 0x000fe20008000000 */
[----:B------:R-:W-:Y:S09]  /*8df0*/  BRA.DIV UR7, `(.L_x_169) ;  /* 0x0000002e07d47947 */ /* 0x000ff2000b800000 */
[----:B------:R-:W0:Y:S01]  /*8e00*/  S2R R51, SR_GEMASK ;  /* 0x0000000000337919 */ /* 0x000e220000003c00 */
[----:B------:R-:W-:Y:S01]  /*8e10*/  VOTE.ANY R18, PT, !P0 ;  /* 0x0000000000127806 */ /* 0x000fe200040e0100 */
[----:B------:R-:W-:-:S03]  /*8e20*/  VIADD R19, R25, 0x2 ;  /* 0x0000000219137836 */ /* 0x000fc60000000000 */
[----:B0-----:R-:W-:-:S05]  /*8e30*/  LOP3.LUT R18, R18, 0x80000000, R51, 0xec, !PT ;  /* 0x8000000012127812 */ /* 0x001fca00078eec33 */
[----:B------:R-:W-:-:S05]  /*8e40*/  VIADD R13, R18, 0xffffffff ;  /* 0xffffffff120d7836 */ /* 0x000fca0000000000 */
[----:B------:R-:W-:-:S04]  /*8e50*/  LOP3.LUT R13, R18, R13, RZ, 0xc, !PT ;  /* 0x0000000d120d7212 */ /* 0x000fc800078e0cff */
[----:B------:R0:W1:Y:S02]  /*8e60*/  POPC R20, R13 ;  /* 0x0000000d00147309 */ /* 0x0000640000000000 */
[C---:B0-----:R-:W-:Y:S01]  /*8e70*/  VIADD R13, R25.reuse, 0x4 ;  /* 0x00000004190d7836 */ /* 0x041fe20000000000 */
[----:B-1----:R-:W0:Y:S01]  /*8e80*/  SHFL.DOWN PT, R21, R17, 0x1, R20 ;  /* 0x0820000011157989 */ /* 0x002e2200000e0014 */
[----:B------:R-:W-:-:S04]  /*8e90*/  ISETP.GE.AND P0, PT, R25, R20, PT ;  /* 0x000000141900720c */ /* 0x000fc80003f06270 */
[----:B0-----:R-:W-:Y:S02]  /*8ea0*/  SEL R12, R21, RZ, !P0 ;  /* 0x000000ff150c7207 */ /* 0x001fe40004000000 */
[----:B------:R-:W-:-:S03]  /*8eb0*/  ISETP.GT.AND P0, PT, R19, R20, PT ;  /* 0x000000141300720c */ /* 0x000fc60003f04270 */
[----:B------:R-:W-:Y:S02]  /*8ec0*/  IMAD.IADD R27, R12, 0x1, R17 ;  /* 0x000000010c1b7824 */ /* 0x000fe400078e0211 */
[----:B------:R-:W-:-:S03]  /*8ed0*/  VIADD R17, R25, 0x10 ;  /* 0x0000001019117836 */ /* 0x000fc60000000000 */
[----:B------:R-:W0:Y:S02]  /*8ee0*/  SHFL.DOWN PT, R21, R27, 0x2, R20 ;  /* 0x084000001b157989 */ /* 0x000e2400000e0014 */
[-C--:B------:R-:W-:Y:S02]  /*8ef0*/  ISETP.GT.AND P1, PT, R17, R20.reuse, PT ;  /* 0x000000141100720c */ /* 0x080fe40003f24270 */
[----:B0-----:R-:W-:Y:S02]  /*8f00*/  SEL R12, R21, RZ, !P0 ;  /* 0x000000ff150c7207 */ /* 0x001fe40004000000 */
[----:B------:R-:W-:Y:S01]  /*8f10*/  ISETP.GT.AND P0, PT, R13, R20, PT ;  /* 0x000000140d00720c */ /* 0x000fe20003f04270 */
[----:B------:R-:W-:Y:S02]  /*8f20*/  VIADD R13, R25, 0x8 ;  /* 0x00000008190d7836 */ /* 0x000fe40000000000 */
[----:B------:R-:W-:-:S05]  /*8f30*/  IMAD.IADD R22, R27, 0x1, R12 ;  /* 0x000000011b167824 */ /* 0x000fca00078e020c */
[----:B------:R-:W0:Y:S02]  /*8f40*/  SHFL.DOWN PT, R21, R22, 0x4, R20 ;  /* 0x0880000016157989 */ /* 0x000e2400000e0014 */
[----:B0-----:R-:W-:Y:S02]  /*8f50*/  SEL R21, R21, RZ, !P0 ;  /* 0x000000ff15157207 */ /* 0x001fe40004000000 */
[----:B------:R-:W-:Y:S02]  /*8f60*/  ISETP.GT.AND P0, PT, R13, R20, PT ;  /* 0x000000140d00720c */ /* 0x000fe40003f04270 */
[----:B------:R-:W0:Y:S01]  /*8f70*/  LDC.64 R12, c[0x0][0x3a0] ;  /* 0x0000e800ff0c7b82 */ /* 0x000e220000000a00 */
[----:B------:R-:W-:-:S05]  /*8f80*/  IMAD.IADD R26, R22, 0x1, R21 ;  /* 0x00000001161a7824 */ /* 0x000fca00078e0215 */
[----:B------:R-:W1:Y:S01]  /*8f90*/  SHFL.DOWN PT, R21, R26, 0x8, R20 ;  /* 0x090000001a157989 */ /* 0x000e6200000e0014 */
[----:B0-----:R-:W-:-:S05]  /*8fa0*/  IADD3 R22, P2, PT, R12, 0x100, RZ ;  /* 0x000001000c167810 */ /* 0x001fca0007f5e0ff */
[----:B------:R-:W-:Y:S01]  /*8fb0*/  IMAD.X R27, RZ, RZ, R13, P2 ;  /* 0x000000ffff1b7224 */ /* 0x000fe200010e060d */
[----:B-1----:R-:W-:Y:S02]  /*8fc0*/  SEL R21, R21, RZ, !P0 ;  /* 0x000000ff15157207 */ /* 0x002fe40004000000 */
[----:B------:R-:W-:-:S03]  /*8fd0*/  ISETP.NE.AND P0, PT, R16, 0x65, PT ;  /* 0x000000651000780c */ /* 0x000fc60003f05270 */
[----:B------:R-:W-:-:S05]  /*8fe0*/  IMAD.IADD R53, R26, 0x1, R21 ;  /* 0x000000011a357824 */ /* 0x000fca00078e0215 */
[----:B------:R-:W0:Y:S05]  /*8ff0*/  SHFL.DOWN PT, R21, R53, 0x10, R20 ;  /* 0x0a00000035157989 */ /* 0x000e2a00000e0014 */
[----:B------:R-:W-:Y:S02]  /*9000*/  VOTE.ALL P0, P0 ;  /* 0x0000000000ff7806 */ /* 0x000fe40000000000 */
[----:B0-----:R-:W-:-:S05]  /*9010*/  SEL R26, R21, RZ, !P1 ;  /* 0x000000ff151a7207 */ /* 0x001fca0004800000 */
[----:B------:R-:W-:-:S07]  /*9020*/  IMAD.IADD R26, R53, 0x1, R26 ;  /* 0x00000001351a7824 */ /* 0x000fce00078e021a */
.L_x_272:
[----:B------:R-:W-:Y:S05]  /*9030*/  @!P0 BRA `(.L_x_170) ;  /* 0x00000004003c8947 */ /* 0x000fea0003800000 */
[----:B------:R-:W-:-:S07]  /*9040*/  IMAD.MOV.U32 R44, RZ, RZ, 0x2f2 ;  /* 0x000002f2ff2c7424 */ /* 0x000fce00078e00ff */
.L_x_176:
        /* <DEDUP_REMOVED lines=10> */
.L_x_275:
[----:B------:R-:W-:Y:S05]  /*90f0*/  @!P0 BRA `(.L_x_172) ;  /* 0x00000000007c8947 */ /* 0x000fea0003800000 */
[----:B------:R-:W-:-:S07]  /*9100*/  IMAD.MOV.U32 R19, RZ, RZ, R44 ;  /* 0x000000ffff137224 */ /* 0x000fce00078e002c */
.L_x_174:
        /* <DEDUP_REMOVED lines=29> */
.L_x_278:
[----:B------:R-:W-:Y:S05]  /*92e0*/  @P0 BRA `(.L_x_174) ;  /* 0xfffffffc00880947 */ /* 0x000fea000383ffff */
.L_x_172:
[----:B------:R-:W-:Y:S01]  /*92f0*/  UMOV UR7, 0xffffffff ;  /* 0xffffffff00077882 */ /* 0x000fe20000000000 */
[----:B------:R-:W-:Y:S02]  /*9300*/  ISETP.NE.AND P0, PT, R16, 0x65, PT ;  /* 0x000000651000780c */ /* 0x000fe40003f05270 */
[----:B------:R-:W-:Y:S11]  /*9310*/  BRA.DIV UR7, `(.L_x_175) ;  /* 0x0000002e07cc7947 */ /* 0x000ff6000b800000 */
[----:B------:R-:W-:Y:S01]  /*9320*/  VOTE.ANY R18, PT, !P0 ;  /* 0x0000000000127806 */ /* 0x000fe200040e0100 */
[----:B------:R-:W-:Y:S02]  /*9330*/  VIADD R19, R25, 0x2 ;  /* 0x0000000219137836 */ /* 0x000fe40000000000 */
[----:B------:R-:W-:Y:S01]  /*9340*/  VIADD R40, R40, 0xffffffe0 ;  /* 0xffffffe028287836 */ /* 0x000fe20000000000 */
[----:B------:R-:W-:-:S05]  /*9350*/  LOP3.LUT R18, R18, 0x80000000, R51, 0xec, !PT ;  /* 0x8000000012127812 */ /* 0x000fca00078eec33 */
[----:B------:R-:W-:-:S05]  /*9360*/  VIADD R13, R18, 0xffffffff ;  /* 0xffffffff120d7836 */ /* 0x000fca0000000000 */
[----:B------:R-:W-:-:S04]  /*9370*/  LOP3.LUT R18, R18, R13, RZ, 0xc, !PT ;  /* 0x0000000d12127212 */ /* 0x000fc800078e0cff */
[----:B------:R-:W0:Y:S02]  /*9380*/  POPC R20, R18 ;  /* 0x0000001200147309 */ /* 0x000e240000000000 */
[----:B0-----:R-:W0:Y:S01]  /*9390*/  SHFL.DOWN PT, R21, R17, 0x1, R20 ;  /* 0x0820000011157989 */ /* 0x001e2200000e0014 */
[----:B------:R-:W-:-:S04]  /*93a0*/  ISETP.GE.AND P0, PT, R25, R20, PT ;  /* 0x000000141900720c */ /* 0x000fc80003f06270 */
[----:B0-----:R-:W-:Y:S02]  /*93b0*/  SEL R12, R21, RZ, !P0 ;  /* 0x000000ff150c7207 */ /* 0x001fe40004000000 */
[----:B------:R-:W-:Y:S01]  /*93c0*/  ISETP.GT.AND P0, PT, R19, R20, PT ;  /* 0x000000141300720c */ /* 0x000fe20003f04270 */
[C---:B------:R-:W-:Y:S02]  /*93d0*/  VIADD R19, R25.reuse, 0x4 ;  /* 0x0000000419137836 */ /* 0x040fe40000000000 */
[----:B------:R-:W-:Y:S02]  /*93e0*/  IMAD.IADD R13, R12, 0x1, R17 ;  /* 0x000000010c0d7824 */ /* 0x000fe400078e0211 */
[----:B------:R-:W-:-:S03]  /*93f0*/  VIADD R17, R25, 0x10 ;  /* 0x0000001019117836 */ /* 0x000fc60000000000 */
[----:B------:R-:W0:Y:S02]  /*9400*/  SHFL.DOWN PT, R21, R13, 0x2, R20 ;  /* 0x084000000d157989 */ /* 0x000e2400000e0014 */
[-C--:B------:R-:W-:Y:S02]  /*9410*/  ISETP.GT.AND P1, PT, R17, R20.reuse, PT ;  /* 0x000000141100720c */ /* 0x080fe40003f24270 */
[----:B0-----:R-:W-:Y:S02]  /*9420*/  SEL R12, R21, RZ, !P0 ;  /* 0x000000ff150c7207 */ /* 0x001fe40004000000 */
[----:B------:R-:W-:-:S03]  /*9430*/  ISETP.GT.AND P0, PT, R19, R20, PT ;  /* 0x000000141300720c */ /* 0x000fc60003f04270 */
[----:B------:R-:W-:Y:S02]  /*9440*/  IMAD.IADD R53, R13, 0x1, R12 ;  /* 0x000000010d357824 */ /* 0x000fe400078e020c */
[----:B------:R-:W-:-:S03]  /*9450*/  VIADD R13, R25, 0x8 ;  /* 0x00000008190d7836 */ /* 0x000fc60000000000 */
        /* <DEDUP_REMOVED lines=12> */
.L_x_287:
[----:B------:R-:W-:Y:S05]  /*9520*/  @P0 BRA `(.L_x_176) ;  /* 0xfffffff800c80947 */ /* 0x000fea000383ffff */
.L_x_170:
        /* <DEDUP_REMOVED lines=16> */
.L_x_164:
[----:B------:R-:W-:Y:S05]  /*9630*/  WARPSYNC.ALL ;  /* 0x0000000000007948 */ /* 0x000fea0003800000 */
[----:B------:R-:W0:Y:S08]  /*9640*/  S2UR UR6, SR_CgaCtaId ;  /* 0x00000000000679c3 */ /* 0x000e300000008800 */
[----:B------:R-:W-:Y:S01]  /*9650*/  BAR.SYNC.DEFER_BLOCKING 0x0 ;  /* 0x0000000000007b1d */ /* 0x000fe20000010000 */
[----:B------:R-:W-:Y:S01]  /*9660*/  ISETP.NE.AND P0, PT, R36, RZ, PT ;  /* 0x000000ff2400720c */ /* 0x000fe20003f05270 */
[----:B------:R-:W-:-:S04]  /*9670*/  UIADD3 UR5, UPT, UPT, -UR5, 0x1680, URZ ;  /* 0x0000168005057890 */ /* 0x000fc8000fffe1ff */
[----:B------:R-:W-:Y:S02]  /*9680*/  UMOV UR4, 0x400 ;  /* 0x0000040000047882 */ /* 0x000fe40000000000 */
[----:B0-----:R-:W-:-:S09]  /*9690*/  ULEA UR4, UR6, UR4, 0x18 ;  /* 0x0000000406047291 */ /* 0x001fd2000f8ec0ff */
[----:B--2---:R-:W0:Y:S04]  /*96a0*/  LDS R13, [UR4+0x3c] ;  /* 0x00003c04ff0d7984 */ /* 0x004e280008000800 */
[----:B------:R-:W1:Y:S01]  /*96b0*/  LDS.128 R24, [UR4+0x40] ;  /* 0x00004004ff187984 */ /* 0x000e620008000c00 */
[----:B0-----:R-:W-:Y:S01]  /*96c0*/  SEL R13, R13, RZ, P0 ;  /* 0x000000ff0d0d7207 */ /* 0x001fe20000000000 */
[----:B-1----:R-:W-:-:S04]  /*96d0*/  VIADD R26, R26, -UR5 ;  /* 0x800000051a1a7c36 */ /* 0x002fc80008000000 */
[----:B------:R-:W-:Y:S02]  /*96e0*/  IMAD.IADD R51, R13, 0x1, R12 ;  /* 0x000000010d337824 */ /* 0x000fe400078e020c */
[----:B------:R-:W-:Y:S02]  /*96f0*/  VIADD R12, R27, -UR5 ;  /* 0x800000051b0c7c36 */ /* 0x000fe40008000000 */
[----:B------:R-:W-:Y:S01]  /*9700*/  IMAD.IADD R49, R31, 0x1, R51 ;  /* 0x000000011f317824 */ /* 0x000fe200078e0233 */
[----:B------:R-:W-:Y:S02]  /*9710*/  IADD3 R44, PT, PT, R51, R29, R31 ;  /* 0x0000001d332c7210 */ /* 0x000fe40007ffe01f */
[----:B------:R-:W-:-:S03]  /*9720*/  ISETP.GT.AND P0, PT, R12, 0x180, PT ;  /* 0x000001800c00780c */ /* 0x000fc60003f04270 */
[----:B------:R-:W-:-:S04]  /*9730*/  IMAD.IADD R40, R28, 0x1, R44 ;  /* 0x000000011c287824 */ /* 0x000fc800078e022c */
        /* <DEDUP_REMOVED lines=10> */
[----:B------:R-:W-:Y:S01]  /*97e0*/  IMAD.IADD R24, R0, 0x1, R12 ;  /* 0x0000000100187824 */ /* 0x000fe200078e020c */
[----:B------:R-:W-:Y:S06]  /*97f0*/  @P0 BRA `(.L_x_177) ;  /* 0x0000000c00c00947 */ /* 0x000fec0003800000 */
[----:B------:R-:W-:Y:S01]  /*9800*/  ISETP.GE.AND P0, PT, R51, R26, PT ;  /* 0x0000001a3300720c */ /* 0x000fe20003f06270 */
[----:B------:R-:W0:Y:S01]  /*9810*/  LDCU.U8 UR5, c[0x0][0x3b8] ;  /* 0x00007700ff0577ac */ /* 0x000e220008000000 */
[----:B------:R-:W-:Y:S02]  /*9820*/  BSSY.RECONVERGENT B0, `(.L_x_178) ;  /* 0x000000e000007945 */ /* 0x000fe40003800200 */
[----:B------:R-:W-:-:S13]  /*9830*/  ISETP.NE.AND P0, PT, R31, RZ, !P0 ;  /* 0x000000ff1f00720c */ /* 0x000fda0004705270 */
[----:B------:R-:W-:Y:S05]  /*9840*/  @!P0 BRA `(.L_x_179) ;  /* 0x00000000002c8947 */ /* 0x000fea0003800000 */
[----:B0-----:R-:W-:Y:S01]  /*9850*/  UISETP.NE.AND UP0, UPT, UR5, URZ, UPT ;  /* 0x000000ff0500728c */ /* 0x001fe2000bf05270 */
[----:B------:R-:W-:Y:S01]  /*9860*/  CS2R R16, SRZ ;  /* 0x0000000000107805 */ /* 0x000fe2000001ff00 */
[----:B------:R-:W0:Y:S07]  /*9870*/  LDCU.64 UR6, c[0x0][0x390] ;  /* 0x00007200ff0677ac */ /* 0x000e2e0008000a00 */
[----:B------:R-:W-:Y:S05]  /*9880*/  BRA.U UP0, `(.L_x_180) ;  /* 0x0000000100087547 */ /* 0x000fea000b800000 */
[----:B------:R-:W1:Y:S02]  /*9890*/  LDC.64 R16, c[0x0][0x3d0] ;  /* 0x0000f400ff107b82 */ /* 0x000e640000000a00 */
[----:B-1----:R-:W5:Y:S02]  /*98a0*/  LDG.E.64 R16, desc[UR8][R16.64] ;  /* 0x0000000810107981 */ /* 0x002f64000c1e1b00 */
.L_x_180:
[----:B-----5:R-:W-:-:S04]  /*98b0*/  IADD3 R25, P0, PT, R51, R16, RZ ;  /* 0x0000001033197210 */ /* 0x020fc80007f1e0ff */
[----:B------:R-:W-:Y:S02]  /*98c0*/  LEA.HI.X.SX32 R36, R51, R17, 0x1, P0 ;  /* 0x0000001133247211 */ /* 0x000fe400000f0eff */
[----:B0-----:R-:W-:-:S04]  /*98d0*/  LEA R16, P0, R25, UR6, 0x2 ;  /* 0x0000000619107c11 */ /* 0x001fc8000f8010ff */
[----:B------:R-:W-:-:S05]  /*98e0*/  LEA.HI.X R17, R25, UR7, R36, 0x2, P0 ;  /* 0x0000000719117c11 */ /* 0x000fca00080f1424 */
[----:B------:R1:W-:Y:S04]  /*98f0*/  STG.E desc[UR8][R16.64], R39 ;  /* 0x0000002710007986 */ /* 0x0003e8000c101908 */
.L_x_179:
[----:B0-----:R-:W-:Y:S05]  /*9900*/  BSYNC.RECONVERGENT B0 ;  /* 0x0000000000007941 */ /* 0x001fea0003800200 */
.L_x_178:
[----:B------:R-:W-:Y:S01]  /*9910*/  ISETP.GE.AND P0, PT, R49, R26, PT ;  /* 0x0000001a3100720c */ /* 0x000fe20003f06270 */
[----:B------:R-:W-:Y:S03]  /*9920*/  BSSY.RECONVERGENT B0, `(.L_x_181) ;  /* 0x000000e000007945 */ /* 0x000fe60003800200 */
[----:B------:R-:W-:-:S13]  /*9930*/  ISETP.EQ.OR P0, PT, R29, RZ, P0 ;  /* 0x000000ff1d00720c */ /* 0x000fda0000702670 */
[----:B------:R-:W-:Y:S05]  /*9940*/  @P0 BRA `(.L_x_182) ;  /* 0x00000000002c0947 */ /* 0x000fea0003800000 */
[----:B------:R-:W-:Y:S01]  /*9950*/  UISETP.NE.AND UP0, UPT, UR5, URZ, UPT ;  /* 0x000000ff0500728c */ /* 0x000fe2000bf05270 */
[----:B-1----:R-:W-:Y:S01]  /*9960*/  CS2R R16, SRZ ;  /* 0x0000000000107805 */ /* 0x002fe2000001ff00 */
[----:B------:R-:W0:Y:S07]  /*9970*/  LDCU.64 UR6, c[0x0][0x390] ;  /* 0x00007200ff0677ac */ /* 0x000e2e0008000a00 */
[----:B------:R-:W-:Y:S05]  /*9980*/  BRA.U UP0, `(.L_x_183) ;  /* 0x0000000100087547 */ /* 0x000fea000b800000 */
[----:B------:R-:W1:Y:S02]  /*9990*/  LDC.64 R16, c[0x0][0x3d0] ;  /* 0x0000f400ff107b82 */ /* 0x000e640000000a00 */
[----:B-1----:R-:W5:Y:S02]  /*99a0*/  LDG.E.64 R16, desc[UR8][R16.64] ;  /* 0x0000000810107981 */ /* 0x002f64000c1e1b00 */
.L_x_183:
[----:B-----5:R-:W-:-:S04]  /*99b0*/  IADD3 R25, P0, PT, R49, R16, RZ ;  /* 0x0000001031197210 */ /* 0x020fc80007f1e0ff */
[----:B------:R-:W-:Y:S02]  /*99c0*/  LEA.HI.X.SX32 R36, R49, R17, 0x1, P0 ;  /* 0x0000001131247211 */ /* 0x000fe400000f0eff */
[----:B0-----:R-:W-:-:S04]  /*99d0*/  LEA R16, P0, R25, UR6, 0x2 ;  /* 0x0000000619107c11 */ /* 0x001fc8000f8010ff */
[----:B------:R-:W-:-:S05]  /*99e0*/  LEA.HI.X R17, R25, UR7, R36, 0x2, P0 ;  /* 0x0000000719117c11 */ /* 0x000fca00080f1424 */
[----:B------:R0:W-:Y:S04]  /*99f0*/  STG.E desc[UR8][R16.64], R38 ;  /* 0x0000002610007986 */ /* 0x0001e8000c101908 */
.L_x_182:
[----:B------:R-:W-:Y:S05]  /*9a00*/  BSYNC.RECONVERGENT B0 ;  /* 0x0000000000007941 */ /* 0x000fea0003800200 */
.L_x_181:
        /* <DEDUP_REMOVED lines=10> */
.L_x_186:
[----:B-----5:R-:W-:-:S04]  /*9ab0*/  IADD3 R25, P0, PT, R44, R16, RZ ;  /* 0x000000102c197210 */ /* 0x020fc80007f1e0ff */
[----:B------:R-:W-:Y:S02]  /*9ac0*/  LEA.HI.X.SX32 R44, R44, R17, 0x1, P0 ;  /* 0x000000112c2c7211 */ /* 0x000fe400000f0eff */
[----:B0-----:R-:W-:-:S04]  /*9ad0*/  LEA R16, P0, R25, UR6, 0x2 ;  /* 0x0000000619107c11 */ /* 0x001fc8000f8010ff */
[----:B------:R-:W-:-:S05]  /*9ae0*/  LEA.HI.X R17, R25, UR7, R44, 0x2, P0 ;  /* 0x0000000719117c11 */ /* 0x000fca00080f142c */
[----:B------:R2:W-:Y:S04]  /*9af0*/  STG.E desc[UR8][R16.64], R37 ;  /* 0x0000002510007986 */ /* 0x0005e8000c101908 */
.L_x_185:
[----:B------:R-:W-:Y:S05]  /*9b00*/  BSYNC.RECONVERGENT B0 ;  /* 0x0000000000007941 */ /* 0x000fea0003800200 */
.L_x_184:
        /* <DEDUP_REMOVED lines=10> */
.L_x_189:
[----:B-----5:R-:W-:-:S04]  /*9bb0*/  IADD3 R11, P0, PT, R40, R16, RZ ;  /* 0x00000010280b7210 */ /* 0x020fc80007f1e0ff */
[----:B------:R-:W-:Y:S02]  /*9bc0*/  LEA.HI.X.SX32 R40, R40, R17, 0x1, P0 ;  /* 0x0000001128287211 */ /* 0x000fe400000f0eff */
[----:B0-----:R-:W-:-:S04]  /*9bd0*/  LEA R16, P0, R11, UR6, 0x2 ;  /* 0x000000060b107c11 */ /* 0x001fc8000f8010ff */
[----:B------:R-:W-:-:S05]  /*9be0*/  LEA.HI.X R17, R11, UR7, R40, 0x2, P0 ;  /* 0x000000070b117c11 */ /* 0x000fca00080f1428 */
[----:B------:R3:W-:Y:S04]  /*9bf0*/  STG.E desc[UR8][R16.64], R35 ;  /* 0x0000002310007986 */ /* 0x0007e8000c101908 */
.L_x_188:
[----:B------:R-:W-:Y:S05]  /*9c00*/  BSYNC.RECONVERGENT B0 ;  /* 0x0000000000007941 */ /* 0x000fea0003800200 */
.L_x_187:
[----:B------:R-:W-:Y:S01]  /*9c10*/  ISETP.GE.AND P0, PT, R23, R26, PT ;  /* 0x0000001a1700720c */ /* 0x000fe20003f06270 */
[----:B------:R-:W-:Y:S03]  /*9c20*/  BSSY.RECONVERGENT B0, `(.L_x_190) ;  /* 0x000000e000007945 */ /* 0x000fe60003800200 */
[----:B------:R-:W-:-:S13]  /*9c30*/  ISETP.EQ.OR P0, PT, R10, RZ, P0 ;  /* 0x000000ff0a00720c */ /* 0x000fda0000702670 */
[----:B------:R-:W-:Y:S05]  /*9c40*/  @P0 BRA `(.L_x_191) ;  /* 0x00000000002c0947 */ /* 0x000fea0003800000 */
[----:B------:R-:W-:Y:S01]  /*9c50*/  UISETP.NE.AND UP0, UPT, UR5, URZ, UPT ;  /* 0x000000ff0500728c */ /* 0x000fe2000bf05270 */
[----:B------:R-:W-:Y:S01]  /*9c60*/  CS2R R10, SRZ ;  /* 0x00000000000a7805 */ /* 0x000fe2000001ff00 */
[----:B------:R-:W4:Y:S07]  /*9c70*/  LDCU.64 UR6, c[0x0][0x390] ;  /* 0x00007200ff0677ac */ /* 0x000f2e0008000a00 */
[----:B------:R-:W-:Y:S05]  /*9c80*/  BRA.U UP0, `(.L_x_192) ;  /* 0x0000000100087547 */ /* 0x000fea000b800000 */
[----:B------:R-:W0:Y:S02]  /*9c90*/  LDC.64 R10, c[0x0][0x3d0] ;  /* 0x0000f400ff0a7b82 */ /* 0x000e240000000a00 */
[----:B0-----:R-:W5:Y:S02]  /*9ca0*/  LDG.E.64 R10, desc[UR8][R10.64] ;  /* 0x000000080a0a7981 */ /* 0x001f64000c1e1b00 */
.L_x_192:
[----:B0123-5:R-:W-:-:S04]  /*9cb0*/  IADD3 R16, P0, PT, R23, R10, RZ ;  /* 0x0000000a17107210 */ /* 0x02ffc80007f1e0ff */
[----:B------:R-:W-:Y:S02]  /*9cc0*/  LEA.HI.X.SX32 R11, R23, R11, 0x1, P0 ;  /* 0x0000000b170b7211 */ /* 0x000fe400000f0eff */
[----:B----4-:R-:W-:-:S04]  /*9cd0*/  LEA R10, P0, R16, UR6, 0x2 ;  /* 0x00000006100a7c11 */ /* 0x010fc8000f8010ff */
[----:B------:R-:W-:-:S05]  /*9ce0*/  LEA.HI.X R11, R16, UR7, R11, 0x2, P0 ;  /* 0x00000007100b7c11 */ /* 0x000fca00080f140b */
[----:B------:R4:W-:Y:S04]  /*9cf0*/  STG.E desc[UR8][R10.64], R43 ;  /* 0x0000002b0a007986 */ /* 0x0009e8000c101908 */
.L_x_191:
[----:B------:R-:W-:Y:S05]  /*9d00*/  BSYNC.RECONVERGENT B0 ;  /* 0x0000000000007941 */ /* 0x000fea0003800200 */
.L_x_190:
[----:B------:R-:W-:Y:S01]  /*9d10*/  ISETP.GE.AND P0, PT, R22, R26, PT ;  /* 0x0000001a1600720c */ /* 0x000fe20003f06270 */
[----:B------:R-:W-:Y:S03]  /*9d20*/  BSSY.RECONVERGENT B0, `(.L_x_193) ;  /* 0x000000e000007945 */ /* 0x000fe60003800200 */
[----:B------:R-:W-:-:S13]  /*9d30*/  ISETP.EQ.OR P0, PT, R9, RZ, P0 ;  /* 0x000000ff0900720c */ /* 0x000fda0000702670 */
[----:B------:R-:W-:Y:S05]  /*9d40*/  @P0 BRA `(.L_x_194) ;  /* 0x00000000002c0947 */ /* 0x000fea0003800000 */
[----:B------:R-:W-:Y:S01]  /*9d50*/  UISETP.NE.AND UP0, UPT, UR5, URZ, UPT ;  /* 0x000000ff0500728c */ /* 0x000fe2000bf05270 */
[----:B----4-:R-:W-:Y:S01]  /*9d60*/  CS2R R10, SRZ ;  /* 0x00000000000a7805 */ /* 0x010fe2000001ff00 */
[----:B------:R-:W4:Y:S07]  /*9d70*/  LDCU.64 UR6, c[0x0][0x390] ;  /* 0x00007200ff0677ac */ /* 0x000f2e0008000a00 */
[----:B------:R-:W-:Y:S05]  /*9d80*/  BRA.U UP0, `(.L_x_195) ;  /* 0x0000000100087547 */ /* 0x000fea000b800000 */
[----:B------:R-:W0:Y:S02]  /*9d90*/  LDC.64 R10, c[0x0][0x3d0] ;  /* 0x0000f400ff0a7b82 */ /* 0x000e240000000a00 */
[----:B0-----:R-:W5:Y:S02]  /*9da0*/  LDG.E.64 R10, desc[UR8][R10.64] ;  /* 0x000000080a0a7981 */ /* 0x001f64000c1e1b00 */
.L_x_195:
[----:B-----5:R-:W-:-:S04]  /*9db0*/  IADD3 R9, P0, PT, R22, R10, RZ ;  /* 0x0000000a16097210 */ /* 0x020fc80007f1e0ff */
[----:B------:R-:W-:Y:S02]  /*9dc0*/  LEA.HI.X.SX32 R22, R22, R11, 0x1, P0 ;  /* 0x0000000b16167211 */ /* 0x000fe400000f0eff */
[----:B----4-:R-:W-:-:S04]  /*9dd0*/  LEA R10, P0, R9, UR6, 0x2 ;  /* 0x00000006090a7c11 */ /* 0x010fc8000f8010ff */
[----:B------:R-:W-:-:S05]  /*9de0*/  LEA.HI.X R11, R9, UR7, R22, 0x2, P0 ;  /* 0x00000007090b7c11 */ /* 0x000fca00080f1416 */
[----:B------:R4:W-:Y:S04]  /*9df0*/  STG.E desc[UR8][R10.64], R47 ;  /* 0x0000002f0a007986 */ /* 0x0009e8000c101908 */
.L_x_194:
[----:B------:R-:W-:Y:S05]  /*9e00*/  BSYNC.RECONVERGENT B0 ;  /* 0x0000000000007941 */ /* 0x000fea0003800200 */
.L_x_193:
[----:B------:R-:W-:Y:S01]  /*9e10*/  ISETP.GE.AND P0, PT, R21, R26, PT ;  /* 0x0000001a1500720c */ /* 0x000fe20003f06270 */
[----:B------:R-:W-:Y:S03]  /*9e20*/  BSSY.RECONVERGENT B0, `(.L_x_196) ;  /* 0x000000e000007945 */ /* 0x000fe60003800200 */
[----:B------:R-:W-:-:S13]  /*9e30*/  ISETP.EQ.OR P0, PT, R8, RZ, P0 ;  /* 0x000000ff0800720c */ /* 0x000fda0000702670 */
[----:B------:R-:W-:Y:S05]  /*9e40*/  @P0 BRA `(.L_x_197) ;  /* 0x00000000002c0947 */ /* 0x000fea0003800000 */
[----:B------:R-:W-:Y:S01]  /*9e50*/  UISETP.NE.AND UP0, UPT, UR5, URZ, UPT ;  /* 0x000000ff0500728c */ /* 0x000fe2000bf05270 */
[----:B------:R-:W-:Y:S01]  /*9e60*/  CS2R R8, SRZ ;  /* 0x0000000000087805 */ /* 0x000fe2000001ff00 */
[----:B------:R-:W0:Y:S07]  /*9e70*/  LDCU.64 UR6, c[0x0][0x390] ;  /* 0x00007200ff0677ac */ /* 0x000e2e0008000a00 */
[----:B------:R-:W-:Y:S05]  /*9e80*/  BRA.U UP0, `(.L_x_198) ;  /* 0x0000000100087547 */ /* 0x000fea000b800000 */
[----:B------:R-:W1:Y:S02]  /*9e90*/  LDC.64 R8, c[0x0][0x3d0] ;  /* 0x0000f400ff087b82 */ /* 0x000e640000000a00 */
[----:B-1----:R-:W5:Y:S02]  /*9ea0*/  LDG.E.64 R8, desc[UR8][R8.64] ;  /* 0x0000000808087981 */ /* 0x002f64000c1e1b00 */
.L_x_198:
[----:B----45:R-:W-:-:S04]  /*9eb0*/  IADD3 R10, P0, PT, R21, R8, RZ ;  /* 0x00000008150a7210 */ /* 0x030fc80007f1e0ff */
[----:B------:R-:W-:Y:S02]  /*9ec0*/  LEA.HI.X.SX32 R9, R21, R9, 0x1, P0 ;  /* 0x0000000915097211 */ /* 0x000fe400000f0eff */
[----:B0-----:R-:W-:-:S04]  /*9ed0*/  LEA R8, P0, R10, UR6, 0x2 ;  /* 0x000000060a087c11 */ /* 0x001fc8000f8010ff */
[----:B------:R-:W-:-:S05]  /*9ee0*/  LEA.HI.X R9, R10, UR7, R9, 0x2, P0 ;  /* 0x000000070a097c11 */ /* 0x000fca00080f1409 */
[----:B------:R0:W-:Y:S04]  /*9ef0*/  STG.E desc[UR8][R8.64], R48 ;  /* 0x0000003008007986 */ /* 0x0001e8000c101908 */
.L_x_197:
[----:B------:R-:W-:Y:S05]  /*9f00*/  BSYNC.RECONVERGENT B0 ;  /* 0x0000000000007941 */ /* 0x000fea0003800200 */
.L_x_196:
        /* <DEDUP_REMOVED lines=10> */
.L_x_201:
[----:B-----5:R-:W-:-:S04]  /*9fb0*/  IADD3 R7, P0, PT, R20, R8, RZ ;  /* 0x0000000814077210 */ /* 0x020fc80007f1e0ff */
[----:B------:R-:W-:Y:S02]  /*9fc0*/  LEA.HI.X.SX32 R20, R20, R9, 0x1, P0 ;  /* 0x0000000914147211 */ /* 0x000fe400000f0eff */
[----:B0-----:R-:W-:-:S04]  /*9fd0*/  LEA R8, P0, R7, UR6, 0x2 ;  /* 0x0000000607087c11 */ /* 0x001fc8000f8010ff */
[----:B------:R-:W-:-:S05]  /*9fe0*/  LEA.HI.X R9, R7, UR7, R20, 0x2, P0 ;  /* 0x0000000707097c11 */ /* 0x000fca00080f1414 */
[----:B------:R0:W-:Y:S04]  /*9ff0*/  STG.E desc[UR8][R8.64], R46 ;  /* 0x0000002e08007986 */ /* 0x0001e8000c101908 */
.L_x_200:
[----:B------:R-:W-:Y:S05]  /*a000*/  BSYNC.RECONVERGENT B0 ;  /* 0x0000000000007941 */ /* 0x000fea0003800200 */
.L_x_199:
        /* <DEDUP_REMOVED lines=10> */
.L_x_204:
[----:B0----5:R-:W-:-:S04]  /*a0b0*/  IADD3 R8, P0, PT, R19, R6, RZ ;  /* 0x0000000613087210 */ /* 0x021fc80007f1e0ff */
[----:B------:R-:W-:Y:S02]  /*a0c0*/  LEA.HI.X.SX32 R7, R19, R7, 0x1, P0 ;  /* 0x0000000713077211 */ /* 0x000fe400000f0eff */
[----:B------:R-:W-:-:S04]  /*a0d0*/  LEA R6, P0, R8, UR6, 0x2 ;  /* 0x0000000608067c11 */ /* 0x000fc8000f8010ff */
[----:B------:R-:W-:-:S05]  /*a0e0*/  LEA.HI.X R7, R8, UR7, R7, 0x2, P0 ;  /* 0x0000000708077c11 */ /* 0x000fca00080f1407 */
[----:B------:R0:W-:Y:S04]  /*a0f0*/  STG.E desc[UR8][R6.64], R45 ;  /* 0x0000002d06007986 */ /* 0x0001e8000c101908 */
.L_x_203:
[----:B------:R-:W-:Y:S05]  /*a100*/  BSYNC.RECONVERGENT B0 ;  /* 0x0000000000007941 */ /* 0x000fea0003800200 */
.L_x_202:
        /* <DEDUP_REMOVED lines=10> */
.L_x_207:
[----:B-----5:R-:W-:-:S04]  /*a1b0*/  IADD3 R5, P0, PT, R18, R6, RZ ;  /* 0x0000000612057210 */ /* 0x020fc80007f1e0ff */
[----:B------:R-:W-:Y:S02]  /*a1c0*/  LEA.HI.X.SX32 R18, R18, R7, 0x1, P0 ;  /* 0x0000000712127211 */ /* 0x000fe400000f0eff */
[----:B0-----:R-:W-:-:S04]  /*a1d0*/  LEA R6, P0, R5, UR6, 0x2 ;  /* 0x0000000605067c11 */ /* 0x001fc8000f8010ff */
[----:B------:R-:W-:-:S05]  /*a1e0*/  LEA.HI.X R7, R5, UR7, R18, 0x2, P0 ;  /* 0x0000000705077c11 */ /* 0x000fca00080f1412 */
[----:B------:R0:W-:Y:S04]  /*a1f0*/  STG.E desc[UR8][R6.64], R42 ;  /* 0x0000002a06007986 */ /* 0x0001e8000c101908 */
.L_x_206:
[----:B------:R-:W-:Y:S05]  /*a200*/  BSYNC.RECONVERGENT B0 ;  /* 0x0000000000007941 */ /* 0x000fea0003800200 */
.L_x_205:
        /* <DEDUP_REMOVED lines=10> */
.L_x_210:
[----:B0----5:R-:W-:-:S04]  /*a2b0*/  IADD3 R6, P0, PT, R15, R4, RZ ;  /* 0x000000040f067210 */ /* 0x021fc80007f1e0ff */
[----:B------:R-:W-:Y:S02]  /*a2c0*/  LEA.HI.X.SX32 R5, R15, R5, 0x1, P0 ;  /* 0x000000050f057211 */ /* 0x000fe400000f0eff */
[----:B------:R-:W-:-:S04]  /*a2d0*/  LEA R4, P0, R6, UR6, 0x2 ;  /* 0x0000000606047c11 */ /* 0x000fc8000f8010ff */
[----:B------:R-:W-:-:S05]  /*a2e0*/  LEA.HI.X R5, R6, UR7, R5, 0x2, P0 ;  /* 0x0000000706057c11 */ /* 0x000fca00080f1405 */
[----:B------:R0:W-:Y:S04]  /*a2f0*/  STG.E desc[UR8][R4.64], R41 ;  /* 0x0000002904007986 */ /* 0x0001e8000c101908 */
.L_x_209:
[----:B------:R-:W-:Y:S05]  /*a300*/  BSYNC.RECONVERGENT B0 ;  /* 0x0000000000007941 */ /* 0x000fea0003800200 */
.L_x_208:
        /* <DEDUP_REMOVED lines=10> */
.L_x_213:
[----:B-----5:R-:W-:-:S04]  /*a3b0*/  IADD3 R3, P0, PT, R14, R4, RZ ;  /* 0x000000040e037210 */ /* 0x020fc80007f1e0ff */
[----:B------:R-:W-:Y:S02]  /*a3c0*/  LEA.HI.X.SX32 R14, R14, R5, 0x1, P0 ;  /* 0x000000050e0e7211 */ /* 0x000fe400000f0eff */
[----:B0-----:R-:W-:-:S04]  /*a3d0*/  LEA R4, P0, R3, UR6, 0x2 ;  /* 0x0000000603047c11 */ /* 0x001fc8000f8010ff */
[----:B------:R-:W-:-:S05]  /*a3e0*/  LEA.HI.X R5, R3, UR7, R14, 0x2, P0 ;  /* 0x0000000703057c11 */ /* 0x000fca00080f140e */
[----:B------:R0:W-:Y:S04]  /*a3f0*/  STG.E desc[UR8][R4.64], R34 ;  /* 0x0000002204007986 */ /* 0x0001e8000c101908 */
.L_x_212:
[----:B------:R-:W-:Y:S05]  /*a400*/  BSYNC.RECONVERGENT B0 ;  /* 0x0000000000007941 */ /* 0x000fea0003800200 */
.L_x_211:
        /* <DEDUP_REMOVED lines=10> */
.L_x_216:
[----:B0----5:R-:W-:-:S04]  /*a4b0*/  IADD3 R4, P0, PT, R13, R2, RZ ;  /* 0x000000020d047210 */ /* 0x021fc80007f1e0ff */
[----:B------:R-:W-:Y:S02]  /*a4c0*/  LEA.HI.X.SX32 R3, R13, R3, 0x1, P0 ;  /* 0x000000030d037211 */ /* 0x000fe400000f0eff */
[----:B------:R-:W-:-:S04]  /*a4d0*/  LEA R2, P0, R4, UR6, 0x2 ;  /* 0x0000000604027c11 */ /* 0x000fc8000f8010ff */
[----:B------:R-:W-:-:S05]  /*a4e0*/  LEA.HI.X R3, R4, UR7, R3, 0x2, P0 ;  /* 0x0000000704037c11 */ /* 0x000fca00080f1403 */
[----:B------:R0:W-:Y:S04]  /*a4f0*/  STG.E desc[UR8][R2.64], R33 ;  /* 0x0000002102007986 */ /* 0x0001e8000c101908 */
.L_x_215:
[----:B------:R-:W-:Y:S05]  /*a500*/  BSYNC.RECONVERGENT B0 ;  /* 0x0000000000007941 */ /* 0x000fea0003800200 */
.L_x_214:
        /* <DEDUP_REMOVED lines=10> */
.L_x_219:
[----:B-----5:R-:W-:-:S04]  /*a5b0*/  IADD3 R0, P0, PT, R12, R2, RZ ;  /* 0x000000020c007210 */ /* 0x020fc80007f1e0ff */
[----:B------:R-:W-:Y:S02]  /*a5c0*/  LEA.HI.X.SX32 R3, R12, R3, 0x1, P0 ;  /* 0x000000030c037211 */ /* 0x000fe400000f0eff */
[----:B0-----:R-:W-:-:S04]  /*a5d0*/  LEA R2, P0, R0, UR6, 0x2 ;  /* 0x0000000600027c11 */ /* 0x001fc8000f8010ff */
[----:B------:R-:W-:-:S05]  /*a5e0*/  LEA.HI.X R3, R0, UR7, R3, 0x2, P0 ;  /* 0x0000000700037c11 */ /* 0x000fca00080f1403 */
[----:B------:R0:W-:Y:S04]  /*a5f0*/  STG.E desc[UR8][R2.64], R32 ;  /* 0x0000002002007986 */ /* 0x0001e8000c101908 */
.L_x_218:
[----:B------:R-:W-:Y:S05]  /*a600*/  BSYNC.RECONVERGENT B0 ;  /* 0x0000000000007941 */ /* 0x000fea0003800200 */
.L_x_217:
        /* <DEDUP_REMOVED lines=9> */
.L_x_220:
[----:B-----5:R-:W-:-:S04]  /*a6a0*/  IADD3 R0, P0, PT, R24, R2, RZ ;  /* 0x0000000218007210 */ /* 0x020fc80007f1e0ff */
[----:B------:R-:W-:Y:S02]  /*a6b0*/  LEA.HI.X.SX32 R3, R24, R3, 0x1, P0 ;  /* 0x0000000318037211 */ /* 0x000fe400000f0eff */
[----:B0-----:R-:W-:-:S04]  /*a6c0*/  LEA R2, P0, R0, UR6, 0x2 ;  /* 0x0000000600027c11 */ /* 0x001fc8000f8010ff */
[----:B------:R-:W-:-:S05]  /*a6d0*/  LEA.HI.X R3, R0, UR7, R3, 0x2, P0 ;  /* 0x0000000700037c11 */ /* 0x000fca00080f1403 */
[----:B------:R0:W-:Y:S01]  /*a6e0*/  STG.E desc[UR8][R2.64], R30 ;  /* 0x0000001e02007986 */ /* 0x0001e2000c101908 */
[----:B------:R-:W-:Y:S05]  /*a6f0*/  BRA `(.L_x_163) ;  /* 0x0000000800747947 */ /* 0x000fea0003800000 */
.L_x_177:
[----:B------:R-:W-:Y:S01]  /*a700*/  BAR.SYNC.DEFER_BLOCKING 0x0 ;  /* 0x0000000000007b1d */ /* 0x000fe20000010000 */
[----:B------:R-:W-:Y:S02]  /*a710*/  ISETP.NE.AND P3, PT, R31, RZ, PT ;  /* 0x000000ff1f00720c */ /* 0x000fe40003f65270 */
[----:B------:R-:W-:Y:S02]  /*a720*/  ISETP.NE.AND P4, PT, R29, RZ, PT ;  /* 0x000000ff1d00720c */ /* 0x000fe40003f85270 */
[----:B------:R-:W-:-:S03]  /*a730*/  ISETP.NE.AND P5, PT, R28, RZ, PT ;  /* 0x000000ff1c00720c */ /* 0x000fc60003fa5270 */
[----:B------:R-:W0:Y:S01]  /*a740*/  LDC R17, c[0x0][0x374] ;  /* 0x0000dd00ff117b82 */ /* 0x000e220000000800 */
[----:B------:R-:W-:Y:S01]  /*a750*/  ISETP.NE.AND P6, PT, R11, RZ, PT ;  /* 0x000000ff0b00720c */ /* 0x000fe20003fc5270 */
[----:B------:R-:W1:Y:S01]  /*a760*/  LDCU.64 UR14, c[0x0][0x390] ;  /* 0x00007200ff0e77ac */ /* 0x000e620008000a00 */
[----:B------:R-:W-:Y:S02]  /*a770*/  ISETP.NE.AND P0, PT, R10, RZ, PT ;  /* 0x000000ff0a00720c */ /* 0x000fe40003f05270 */
[----:B------:R-:W-:Y:S01]  /*a780*/  ISETP.NE.AND P2, PT, R8, RZ, PT ;  /* 0x000000ff0800720c */ /* 0x000fe20003f45270 */
[----:B------:R-:W2:Y:S01]  /*a790*/  LDCU.64 UR12, c[0x0][0x390] ;  /* 0x00007200ff0c77ac */ /* 0x000ea20008000a00 */
[----:B------:R-:W0:Y:S01]  /*a7a0*/  S2R R8, SR_CTAID.Y ;  /* 0x0000000000087919 */ /* 0x000e220000002600 */
[--C-:B------:R-:W-:Y:S01]  /*a7b0*/  @P3 IMAD.IADD R51, R51, 0x1, -R25.reuse ;  /* 0x0000000133333824 */ /* 0x100fe200078e0a19 */
[----:B------:R-:W-:Y:S01]  /*a7c0*/  ISETP.NE.AND P1, PT, R9, RZ, PT ;  /* 0x000000ff0900720c */ /* 0x000fe20003f25270 */
[----:B------:R-:W-:-:S02]  /*a7d0*/  @P4 IMAD.IADD R49, R49, 0x1, -R25 ;  /* 0x0000000131314824 */ /* 0x000fc400078e0a19 */
[--C-:B------:R-:W-:Y:S01]  /*a7e0*/  @P5 IMAD.IADD R44, R44, 0x1, -R25.reuse ;  /* 0x000000012c2c5824 */ /* 0x100fe200078e0a19 */
[----:B------:R-:W-:Y:S01]  /*a7f0*/  @P3 LEA R10, R51, UR4, 0x2 ;  /* 0x00000004330a3c11 */ /* 0x000fe2000f8e10ff */
[--C-:B------:R-:W-:Y:S01]  /*a800*/  @P6 IMAD.IADD R40, R40, 0x1, -R25.reuse ;  /* 0x0000000128286824 */ /* 0x100fe200078e0a19 */
[----:B------:R-:W-:Y:S01]  /*a810*/  @P4 LEA R49, R49, UR4, 0x2 ;  /* 0x0000000431314c11 */ /* 0x000fe2000f8e10ff */
[--C-:B------:R-:W-:Y:S01]  /*a820*/  @P0 IMAD.IADD R23, R23, 0x1, -R25.reuse ;  /* 0x0000000117170824 */ /* 0x100fe200078e0a19 */
[----:B------:R-:W-:Y:S01]  /*a830*/  @P5 LEA R44, R44, UR4, 0x2 ;  /* 0x000000042c2c5c11 */ /* 0x000fe2000f8e10ff */
[----:B------:R-:W-:Y:S01]  /*a840*/  @P3 STS [R10], R39 ;  /* 0x000000270a003388 */ /* 0x000fe20000000800 */
[----:B------:R-:W-:Y:S01]  /*a850*/  ISETP.NE.AND P3, PT, R7, RZ, PT ;  /* 0x000000ff0700720c */ /* 0x000fe20003f65270 */
[--C-:B------:R-:W-:Y:S01]  /*a860*/  @P2 IMAD.IADD R21, R21, 0x1, -R25.reuse ;  /* 0x0000000115152824 */ /* 0x100fe200078e0a19 */
[----:B------:R-:W-:Y:S01]  /*a870*/  @P6 LEA R40, R40, UR4, 0x2 ;  /* 0x0000000428286c11 */ /* 0x000fe2000f8e10ff */
[----:B------:R-:W0:Y:S01]  /*a880*/  S2R R7, SR_CTAID.X ;  /* 0x0000000000077919 */ /* 0x000e220000002500 */
[----:B------:R-:W-:-:S02]  /*a890*/  @P1 IMAD.IADD R22, R22, 0x1, -R25 ;  /* 0x0000000116161824 */ /* 0x000fc400078e0a19 */
[----:B------:R-:W-:Y:S01]  /*a8a0*/  @P2 LEA R21, R21, UR4, 0x2 ;  /* 0x0000000415152c11 */ /* 0x000fe2000f8e10ff */
[----:B------:R-:W-:Y:S01]  /*a8b0*/  @P4 STS [R49], R38 ;  /* 0x0000002631004388 */ /* 0x000fe20000000800 */
[----:B------:R-:W-:Y:S02]  /*a8c0*/  ISETP.NE.AND P4, PT, R6, RZ, PT ;  /* 0x000000ff0600720c */ /* 0x000fe40003f85270 */
[----:B------:R-:W-:Y:S01]  /*a8d0*/  @P0 LEA R6, R23, UR4, 0x2 ;  /* 0x0000000417060c11 */ /* 0x000fe2000f8e10ff */
[----:B------:R-:W-:Y:S01]  /*a8e0*/  @P5 STS [R44], R37 ;  /* 0x000000252c005388 */ /* 0x000fe20000000800 */
[----:B------:R-:W-:Y:S01]  /*a8f0*/  ISETP.NE.AND P5, PT, R5, RZ, PT ;  /* 0x000000ff0500720c */ /* 0x000fe20003fa5270 */
[----:B------:R-:W-:Y:S01]  /*a900*/  @P3 IMAD.IADD R20, R20, 0x1, -R25 ;  /* 0x0000000114143824 */ /* 0x000fe200078e0a19 */
[----:B------:R-:W-:Y:S01]  /*a910*/  @P1 LEA R22, R22, UR4, 0x2 ;  /* 0x0000000416161c11 */ /* 0x000fe2000f8e10ff */
[----:B------:R-:W-:Y:S01]  /*a920*/  @P6 STS [R40], R35 ;  /* 0x0000002328006388 */ /* 0x000fe20000000800 */
[----:B------:R-:W-:-:S03]  /*a930*/  ISETP.NE.AND P6, PT, R4, RZ, PT ;  /* 0x000000ff0400720c */ /* 0x000fc60003fc5270 */
[----:B------:R3:W-:Y:S01]  /*a940*/  @P0 STS [R6], R43 ;  /* 0x0000002b06000388 */ /* 0x0007e20000000800 */
[----:B------:R-:W-:Y:S01]  /*a950*/  ISETP.NE.AND P0, PT, R3, RZ, PT ;  /* 0x000000ff0300720c */ /* 0x000fe20003f05270 */
[--C-:B------:R-:W-:Y:S01]  /*a960*/  @P4 IMAD.IADD R19, R19, 0x1, -R25.reuse ;  /* 0x0000000113134824 */ /* 0x100fe200078e0a19 */
[----:B------:R-:W-:Y:S01]  /*a970*/  @P3 LEA R3, R20, UR4, 0x2 ;  /* 0x0000000414033c11 */ /* 0x000fe2000f8e10ff */
[----:B------:R-:W-:Y:S01]  /*a980*/  @P1 STS [R22], R47 ;  /* 0x0000002f16001388 */ /* 0x000fe20000000800 */
[----:B------:R-:W-:Y:S01]  /*a990*/  ISETP.NE.AND P1, PT, R2, RZ, PT ;  /* 0x000000ff0200720c */ /* 0x000fe20003f25270 */
[--C-:B------:R-:W-:Y:S02]  /*a9a0*/  @P5 IMAD.IADD R18, R18, 0x1, -R25.reuse ;  /* 0x0000000112125824 */ /* 0x100fe400078e0a19 */
[----:B------:R-:W-:Y:S01]  /*a9b0*/  @P2 STS [R21], R48 ;  /* 0x0000003015002388 */ /* 0x000fe20000000800 */
[----:B------:R-:W-:Y:S01]  /*a9c0*/  ISETP.NE.AND P2, PT, R0, RZ, PT ;  /* 0x000000ff0000720c */ /* 0x000fe20003f45270 */
[----:B---3--:R-:W3:Y:S01]  /*a9d0*/  LDC R6, c[0x0][0x3ac] ;  /* 0x0000eb00ff067b82 */ /* 0x008ee20000000800 */
[----:B------:R-:W-:Y:S01]  /*a9e0*/  @P4 LEA R0, R19, UR4, 0x2 ;  /* 0x0000000413004c11 */ /* 0x000fe2000f8e10ff */
[----:B------:R-:W-:Y:S01]  /*a9f0*/  @P3 STS [R3], R46 ;  /* 0x0000002e03003388 */ /* 0x000fe20000000800 */
[----:B------:R-:W-:Y:S01]  /*aa00*/  ISETP.NE.AND P3, PT, R50, RZ, PT ;  /* 0x000000ff3200720c */ /* 0x000fe20003f65270 */
[--C-:B------:R-:W-:Y:S01]  /*aa10*/  @P6 IMAD.IADD R15, R15, 0x1, -R25.reuse ;  /* 0x000000010f0f6824 */ /* 0x100fe200078e0a19 */
[----:B------:R-:W-:Y:S01]  /*aa20*/  @P5 LEA R5, R18, UR4, 0x2 ;  /* 0x0000000412055c11 */ /* 0x000fe2000f8e10ff */
[----:B0-----:R-:W-:Y:S01]  /*aa30*/  IMAD R17, R7, R17, R8 ;  /* 0x0000001107117224 */ /* 0x001fe200078e0208 */
[----:B------:R3:W-:Y:S01]  /*aa40*/  @P4 STS [R0], R45 ;  /* 0x0000002d00004388 */ /* 0x0007e20000000800 */
[--C-:B------:R-:W-:Y:S01]  /*aa50*/  @P0 IMAD.IADD R14, R14, 0x1, -R25.reuse ;  /* 0x000000010e0e0824 */ /* 0x100fe200078e0a19 */
[----:B------:R-:W-:Y:S01]  /*aa60*/  @P6 LEA R2, R15, UR4, 0x2 ;  /* 0x000000040f026c11 */ /* 0x000fe2000f8e10ff */
[--C-:B------:R-:W-:Y:S01]  /*aa70*/  @P1 IMAD.IADD R13, R13, 0x1, -R25.reuse ;  /* 0x000000010d0d1824 */ /* 0x100fe200078e0a19 */
[----:B------:R0:W-:Y:S01]  /*aa80*/  @P5 STS [R5], R42 ;  /* 0x0000002a05005388 */ /* 0x0001e20000000800 */
[----:B------:R-:W-:Y:S01]  /*aa90*/  @P2 IMAD.IADD R12, R12, 0x1, -R25 ;  /* 0x000000010c0c2824 */ /* 0x000fe200078e0a19 */
[----:B------:R-:W-:-:S02]  /*aaa0*/  @P0 LEA R7, R14, UR4, 0x2 ;  /* 0x000000040e070c11 */ /* 0x000fc4000f8e10ff */
[----:B------:R0:W-:Y:S01]  /*aab0*/  @P6 STS [R2], R41 ;  /* 0x0000002902006388 */ /* 0x0001e20000000800 */
[----:B------:R-:W-:Y:S01]  /*aac0*/  @P3 IMAD.IADD R24, R24, 0x1, -R25 ;  /* 0x0000000118183824 */ /* 0x000fe200078e0a19 */
[----:B------:R-:W-:Y:S02]  /*aad0*/  @P1 LEA R4, R13, UR4, 0x2 ;  /* 0x000000040d041c11 */ /* 0x000fe4000f8e10ff */
[----:B------:R0:W-:Y:S01]  /*aae0*/  @P0 STS [R7], R34 ;  /* 0x0000002207000388 */ /* 0x0001e20000000800 */
[----:B------:R-:W-:Y:S02]  /*aaf0*/  @P2 LEA R9, R12, UR4, 0x2 ;  /* 0x000000040c092c11 */ /* 0x000fe4000f8e10ff */
[----:B------:R-:W-:Y:S01]  /*ab00*/  @P3 LEA R11, R24, UR4, 0x2 ;  /* 0x00000004180b3c11 */ /* 0x000fe2000f8e10ff */
[----:B------:R0:W-:Y:S01]  /*ab10*/  @P1 STS [R4], R33 ;  /* 0x0000002104001388 */ /* 0x0001e20000000800 */
[----:B---3--:R-:W-:-:S03]  /*ab20*/  IMAD R0, R17, -0x1680, R6 ;  /* 0xffffe98011007824 */ /* 0x008fc600078e0206 */
[----:B------:R0:W-:Y:S02]  /*ab30*/  @P2 STS [R9], R32 ;  /* 0x0000002009002388 */ /* 0x0001e40000000800 */
[----:B------:R-:W-:Y:S02]  /*ab40*/  IADD3 R3, PT, PT, R0, -0x1680, R27 ;  /* 0xffffe98000037810 */ /* 0x000fe40007ffe01b */
[----:B------:R0:W-:Y:S01]  /*ab50*/  @P3 STS [R11], R30 ;  /* 0x0000001e0b003388 */ /* 0x0001e20000000800 */
[----:B------:R-:W-:Y:S01]  /*ab60*/  BAR.SYNC.DEFER_BLOCKING 0x0 ;  /* 0x0000000000007b1d */ /* 0x000fe20000010000 */
[----:B------:R-:W-:-:S13]  /*ab70*/  ISETP.GE.AND P0, PT, R36, R3, PT ;  /* 0x000000032400720c */ /* 0x000fda0003f06270 */
[----:B012---:R-:W-:Y:S05]  /*ab80*/  @P0 BRA `(.L_x_163) ;  /* 0x0000000400500947 */ /* 0x007fea0003800000 */
[----:B------:R-:W-:Y:S01]  /*ab90*/  IMAD R0, R17, 0x1680, R36 ;  /* 0x0000168011007824 */ /* 0x000fe200078e0224 */
[----:B------:R-:W0:Y:S01]  /*aba0*/  LDC.U8 R14, c[0x0][0x3b8] ;  /* 0x0000ee00ff0e7b82 */ /* 0x000e220000000000 */
[----:B------:R-:W-:Y:S03]  /*abb0*/  BSSY.RECONVERGENT B0, `(.L_x_221) ;  /* 0x000001e000007945 */ /* 0x000fe60003800200 */
[----:B------:R-:W-:-:S05]  /*abc0*/  IADD3 R0, PT, PT, -R0, R6, R27 ;  /* 0x0000000600007210 */ /* 0x000fca0007ffe11b */
[----:B------:R-:W-:-:S04]  /*abd0*/  VIADD R2, R0, 0xffffe97f ;  /* 0xffffe97f00027836 */ /* 0x000fc80000000000 */
[C---:B------:R-:W-:Y:S01]  /*abe0*/  IMAD.HI.U32 R0, R2.reuse, -0x55555555, RZ ;  /* 0xaaaaaaab02007827 */ /* 0x040fe200078e00ff */
[----:B------:R-:W-:-:S04]  /*abf0*/  ISETP.GE.U32.AND P1, PT, R2, 0x480, PT ;  /* 0x000004800200780c */ /* 0x000fc80003f26070 */
[----:B------:R-:W-:-:S04]  /*ac00*/  SHF.R.U32.HI R0, RZ, 0x8, R0 ;  /* 0x00000008ff007819 */ /* 0x000fc80000011600 */
[----:B------:R-:W-:-:S04]  /*ac10*/  LOP3.LUT R4, R0, 0x3, RZ, 0xc0, !PT ;  /* 0x0000000300047812 */ /* 0x000fc800078ec0ff */
[----:B------:R-:W-:-:S13]  /*ac20*/  ISETP.NE.AND P0, PT, R4, 0x3, PT ;  /* 0x000000030400780c */ /* 0x000fda0003f05270 */
[----:B------:R-:W-:Y:S05]  /*ac30*/  @!P0 BRA `(.L_x_222) ;  /* 0x0000000000548947 */ /* 0x000fea0003800000 */
[----:B------:R-:W-:Y:S01]  /*ac40*/  VIADD R5, R0, 0x1 ;  /* 0x0000000100057836 */ /* 0x000fe20000000000 */
[C---:B------:R-:W-:Y:S01]  /*ac50*/  LEA R0, R36.reuse, UR4, 0x2 ;  /* 0x0000000424007c11 */ /* 0x040fe2000f8e10ff */
[----:B------:R-:W-:Y:S01]  /*ac60*/  IMAD.IADD R9, R36, 0x1, R25 ;  /* 0x0000000124097824 */ /* 0x000fe200078e0219 */
[----:B0-----:R-:W-:Y:S02]  /*ac70*/  ISETP.NE.AND P2, PT, R14, RZ, PT ;  /* 0x000000ff0e00720c */ /* 0x001fe40003f45270 */
[----:B------:R-:W-:-:S05]  /*ac80*/  LOP3.LUT R5, R5, 0x3, RZ, 0xc0, !PT ;  /* 0x0000000305057812 */ /* 0x000fca00078ec0ff */
[----:B------:R-:W-:Y:S02]  /*ac90*/  IMAD R36, R5, 0x180, R36 ;  /* 0x0000018005247824 */ /* 0x000fe400078e0224 */
[----:B------:R-:W-:-:S07]  /*aca0*/  IMAD.MOV R2, RZ, RZ, -R5 ;  /* 0x000000ffff027224 */ /* 0x000fce00078e0a05 */
.L_x_223:
[----:B------:R-:W0:Y:S01]  /*acb0*/  @!P2 LDC.64 R6, c[0x0][0x3d0] ;  /* 0x0000f400ff06ab82 */ /* 0x000e220000000a00 */
[----:B-1----:R-:W-:Y:S01]  /*acc0*/  CS2R R4, SRZ ;  /* 0x0000000000047805 */ /* 0x002fe2000001ff00 */
        /* <DEDUP_REMOVED lines=12> */
.L_x_222:
[----:B------:R-:W-:Y:S05]  /*ad90*/  BSYNC.RECONVERGENT B0 ;  /* 0x0000000000007941 */ /* 0x000fea0003800200 */
.L_x_221:
[----:B------:R-:W-:Y:S05]  /*ada0*/  @!P1 BRA `(.L_x_163) ;  /* 0x0000000000c89947 */ /* 0x000fea0003800000 */
[----:B------:R-:W2:Y:S01]  /*adb0*/  S2UR UR6, SR_CgaCtaId ;  /* 0x00000000000679c3 */ /* 0x000ea20000008800 */
[----:B------:R-:W-:Y:S01]  /*adc0*/  UMOV UR5, 0x400 ;  /* 0x0000040000057882 */ /* 0x000fe20000000000 */
[----:B0-----:R-:W-:Y:S01]  /*add0*/  ISETP.NE.AND P0, PT, R14, RZ, PT ;  /* 0x000000ff0e00720c */ /* 0x001fe20003f05270 */
[----:B------:R-:W-:Y:S01]  /*ade0*/  IMAD.IADD R25, R36, 0x1, R25 ;  /* 0x0000000124197824 */ /* 0x000fe200078e0219 */
[----:B--2---:R-:W-:-:S06]  /*adf0*/  ULEA UR5, UR6, UR5, 0x18 ;  /* 0x0000000506057291 */ /* 0x004fcc000f8ec0ff */
[----:B------:R-:W-:-:S05]  /*ae00*/  LEA R0, R36, UR5, 0x2 ;  /* 0x0000000524007c11 */ /* 0x000fca000f8e10ff */
[----:B------:R-:W-:-:S07]  /*ae10*/  VIADD R0, R0, 0xc00 ;  /* 0x00000c0000007836 */ /* 0x000fce0000000000 */
.L_x_224:
[----:B-1----:R-:W0:Y:S01]  /*ae20*/  @!P0 LDC.64 R8, c[0x0][0x3d0] ;  /* 0x0000f400ff088b82 */ /* 0x002e220000000a00 */
[----:B-1----:R-:W-:Y:S01]  /*ae30*/  CS2R R4, SRZ ;  /* 0x0000000000047805 */ /* 0x002fe2000001ff00 */
[----:B------:R-:W1:Y:S01]  /*ae40*/  LDS R15, [R0+-0xc00] ;  /* 0xfff40000000f7984 */ /* 0x000e620000000800 */
[----:B------:R-:W-:-:S03]  /*ae50*/  SHF.R.S32.HI R19, RZ, 0x1f, R25 ;  /* 0x0000001fff137819 */ /* 0x000fc60000011419 */
[----:B------:R-:W2:Y:S04]  /*ae60*/  LDS R17, [R0+-0x600] ;  /* 0xfffa000000117984 */ /* 0x000ea80000000800 */
[----:B0-----:R-:W3:Y:S01]  /*ae70*/  @!P0 LDG.E.64 R4, desc[UR8][R8.64] ;  /* 0x0000000808048981 */ /* 0x001ee2000c1e1b00 */
[----:B------:R-:W-:-:S13]  /*ae80*/  ISETP.NE.AND P0, PT, R14, RZ, PT ;  /* 0x000000ff0e00720c */ /* 0x000fda0003f05270 */
[----:B------:R-:W0:Y:S01]  /*ae90*/  @!P0 LDC.64 R10, c[0x0][0x3d0] ;  /* 0x0000f400ff0a8b82 */ /* 0x000e220000000a00 */
[----:B---3--:R-:W-:-:S05]  /*aea0*/  IADD3 R2, P1, PT, R25, R4, RZ ;  /* 0x0000000419027210 */ /* 0x008fca0007f3e0ff */
[----:B------:R-:W-:Y:S01]  /*aeb0*/  IMAD.X R5, R19, 0x1, R5, P1 ;  /* 0x0000000113057824 */ /* 0x000fe200008e0605 */
[----:B------:R-:W-:-:S04]  /*aec0*/  LEA R6, P1, R2, UR14, 0x2 ;  /* 0x0000000e02067c11 */ /* 0x000fc8000f8210ff */
[----:B------:R-:W-:Y:S02]  /*aed0*/  LEA.HI.X R7, R2, UR15, R5, 0x2, P1 ;  /* 0x0000000f02077c11 */ /* 0x000fe400088f1405 */
[----:B------:R-:W-:-:S03]  /*aee0*/  CS2R R4, SRZ ;  /* 0x0000000000047805 */ /* 0x000fc6000001ff00 */
[----:B-1----:R1:W-:Y:S04]  /*aef0*/  STG.E desc[UR8][R6.64], R15 ;  /* 0x0000000f06007986 */ /* 0x0023e8000c101908 */
[----:B0-----:R-:W3:Y:S01]  /*af00*/  @!P0 LDG.E.64 R4, desc[UR8][R10.64] ;  /* 0x000000080a048981 */ /* 0x001ee2000c1e1b00 */
[----:B------:R-:W0:Y:S03]  /*af10*/  @!P0 LDC.64 R12, c[0x0][0x3d0] ;  /* 0x0000f400ff0c8b82 */ /* 0x000e260000000a00 */
[----:B------:R-:W4:Y:S01]  /*af20*/  LDS R15, [R0] ;  /* 0x00000000000f7984 */ /* 0x000f220000000800 */
[----:B---3--:R-:W-:-:S05]  /*af30*/  IADD3 R2, P1, PT, R25, R4, RZ ;  /* 0x0000000419027210 */ /* 0x008fca0007f3e0ff */
[----:B------:R-:W-:Y:S01]  /*af40*/  IMAD.X R5, R19, 0x1, R5, P1 ;  /* 0x0000000113057824 */ /* 0x000fe200008e0605 */
[----:B------:R-:W-:-:S04]  /*af50*/  LEA R8, P1, R2, UR14, 0x2 ;  /* 0x0000000e02087c11 */ /* 0x000fc8000f8210ff */
[----:B------:R-:W-:Y:S02]  /*af60*/  LEA.HI.X R9, R2, UR15, R5, 0x2, P1 ;  /* 0x0000000f02097c11 */ /* 0x000fe400088f1405 */
[----:B------:R-:W-:-:S03]  /*af70*/  CS2R R4, SRZ ;  /* 0x0000000000047805 */ /* 0x000fc6000001ff00 */
[----:B--2---:R-:W-:Y:S04]  /*af80*/  STG.E desc[UR8][R8.64+0x600], R17 ;  /* 0x0006001108007986 */ /* 0x004fe8000c101908 */
[----:B0-----:R-:W2:Y:S01]  /*af90*/  @!P0 LDG.E.64 R4, desc[UR8][R12.64] ;  /* 0x000000080c048981 */ /* 0x001ea2000c1e1b00 */
[----:B------:R-:W0:Y:S03]  /*afa0*/  @!P0 LDC.64 R10, c[0x0][0x3d0] ;  /* 0x0000f400ff0a8b82 */ /* 0x000e260000000a00 */
[----:B------:R3:W5:Y:S01]  /*afb0*/  LDS R9, [R0+0x600] ;  /* 0x0006000000097984 */ /* 0x0007620000000800 */
[----:B--2---:R-:W-:-:S05]  /*afc0*/  IADD3 R2, P1, PT, R25, R4, RZ ;  /* 0x0000000419027210 */ /* 0x004fca0007f3e0ff */
[----:B------:R-:W-:Y:S01]  /*afd0*/  IMAD.X R5, R19, 0x1, R5, P1 ;  /* 0x0000000113057824 */ /* 0x000fe200008e0605 */
[----:B-1----:R-:W-:-:S04]  /*afe0*/  LEA R6, P1, R2, UR14, 0x2 ;  /* 0x0000000e02067c11 */ /* 0x002fc8000f8210ff */
[----:B------:R-:W-:Y:S02]  /*aff0*/  LEA.HI.X R7, R2, UR15, R5, 0x2, P1 ;  /* 0x0000000f02077c11 */ /* 0x000fe400088f1405 */
[----:B------:R-:W-:-:S03]  /*b000*/  CS2R R4, SRZ ;  /* 0x0000000000047805 */ /* 0x000fc6000001ff00 */
[----:B----4-:R1:W-:Y:S04]  /*b010*/  STG.E desc[UR8][R6.64+0xc00], R15 ;  /* 0x000c000f06007986 */ /* 0x0103e8000c101908 */
[----:B0-----:R-:W2:Y:S01]  /*b020*/  @!P0 LDG.E.64 R4, desc[UR8][R10.64] ;  /* 0x000000080a048981 */ /* 0x001ea2000c1e1b00 */
[----:B------:R-:W-:Y:S02]  /*b030*/  VIADD R36, R36, 0x600 ;  /* 0x0000060024247836 */ /* 0x000fe40000000000 */
[----:B---3--:R-:W-:Y:S01]  /*b040*/  VIADD R0, R0, 0x1800 ;  /* 0x0000180000007836 */ /* 0x008fe20000000000 */
[C---:B--2---:R-:W-:Y:S01]  /*b050*/  IADD3 R2, P1, PT, R25.reuse, R4, RZ ;  /* 0x0000000419027210 */ /* 0x044fe20007f3e0ff */
[----:B------:R-:W-:-:S04]  /*b060*/  VIADD R25, R25, 0x600 ;  /* 0x0000060019197836 */ /* 0x000fc80000000000 */
[----:B------:R-:W-:Y:S01]  /*b070*/  IMAD.X R5, R19, 0x1, R5, P1 ;  /* 0x0000000113057824 */ /* 0x000fe200008e0605 */
[----:B------:R-:W-:-:S04]  /*b080*/  LEA R4, P1, R2, UR14, 0x2 ;  /* 0x0000000e02047c11 */ /* 0x000fc8000f8210ff */
[----:B------:R-:W-:Y:S02]  /*b090*/  LEA.HI.X R5, R2, UR15, R5, 0x2, P1 ;  /* 0x0000000f02057c11 */ /* 0x000fe400088f1405 */
[----:B------:R-:W-:-:S03]  /*b0a0*/  ISETP.GE.AND P1, PT, R36, R3, PT ;  /* 0x000000032400720c */ /* 0x000fc60003f26270 */
[----:B-----5:R1:W-:Y:S10]  /*b0b0*/  STG.E desc[UR8][R4.64+0x1200], R9 ;  /* 0x0012000904007986 */ /* 0x0203f4000c101908 */
[----:B------:R-:W-:Y:S05]  /*b0c0*/  @!P1 BRA `(.L_x_224) ;  /* 0xfffffffc00549947 */ /* 0x000fea000383ffff */
.L_x_163:
[----:B------:R-:W-:Y:S05]  /*b0d0*/  BSYNC.RECONVERGENT B1 ;  /* 0x0000000000017941 */ /* 0x000fea0003800200 */
.L_x_111:
[----:B0---4-:R-:W0:Y:S02]  /*b0e0*/  S2R R0, SR_TID.X ;  /* 0x0000000000007919 */ /* 0x011e240000002100 */
[----:B0-----:R-:W-:-:S13]  /*b0f0*/  ISETP.NE.AND P0, PT, R0, RZ, PT ;  /* 0x000000ff0000720c */ /* 0x001fda0003f05270 */
[----:B------:R-:W-:Y:S05]  /*b100*/  @P0 EXIT ;  /* 0x000000000000094d */ /* 0x000fea0003800000 */
[----:B------:R-:W0:Y:S02]  /*b110*/  LDCU.U8 UR4, c[0x0][0x3b9] ;  /* 0x00007720ff0477ac */ /* 0x000e240008000000 */
[----:B0-----:R-:W-:-:S09]  /*b120*/  UISETP.NE.AND UP0, UPT, UR4, URZ, UPT ;  /* 0x000000ff0400728c */ /* 0x001fd2000bf05270 */
[----:B------:R-:W-:Y:S05]  /*b130*/  BRA.U !UP0, `(.L_x_225) ;  /* 0x00000001082c7547 */ /* 0x000fea000b800000 */
[----:B------:R-:W0:Y:S01]  /*b140*/  LDCU.U8 UR4, c[0x0][0x3b8] ;  /* 0x00007700ff0477ac */ /* 0x000e220008000000 */
[----:B-1----:R-:W1:Y:S01]  /*b150*/  LDC.64 R4, c[0x0][0x398] ;  /* 0x0000e600ff047b82 */ /* 0x002e620000000a00 */
[----:B------:R-:W-:Y:S01]  /*b160*/  CS2R R2, SRZ ;  /* 0x0000000000027805 */ /* 0x000fe2000001ff00 */
[----:B0-----:R-:W-:-:S09]  /*b170*/  UISETP.NE.AND UP0, UPT, UR4, URZ, UPT ;  /* 0x000000ff0400728c */ /* 0x001fd2000bf05270 */
[----:B------:R-:W-:Y:S05]  /*b180*/  BRA.U UP0, `(.L_x_226) ;  /* 0x0000000100087547 */ /* 0x000fea000b800000 */
[----:B------:R-:W0:Y:S02]  /*b190*/  LDC.64 R2, c[0x0][0x3d0] ;  /* 0x0000f400ff027b82 */ /* 0x000e240000000a00 */
[----:B0-----:R-:W5:Y:S02]  /*b1a0*/  LDG.E.64 R2, desc[UR8][R2.64] ;  /* 0x0000000802027981 */ /* 0x001f64000c1e1b00 */
.L_x_226:
[----:B-----5:R-:W-:-:S04]  /*b1b0*/  IADD3 R2, P0, PT, R26, R2, RZ ;  /* 0x000000021a027210 */ /* 0x020fc80007f1e0ff */
[----:B------:R-:W-:-:S05]  /*b1c0*/  LEA.HI.X.SX32 R3, R26, R3, 0x1, P0 ;  /* 0x000000031a037211 */ /* 0x000fca00000f0eff */
[----:B-1----:R-:W-:Y:S01]  /*b1d0*/  STG.E.64 desc[UR8][R4.64], R2 ;  /* 0x0000000204007986 */ /* 0x002fe2000c101b08 */
[----:B------:R-:W-:Y:S05]  /*b1e0*/  EXIT ;  /* 0x000000000000794d */ /* 0x000fea0003800000 */
.L_x_225:
[----:B------:R-:W0:Y:S01]  /*b1f0*/  LDCU.U8 UR4, c[0x0][0x3b8] ;  /* 0x00007700ff0477ac */ /* 0x000e220008000000 */
[----:B-1----:R-:W1:Y:S01]  /*b200*/  LDC.64 R4, c[0x0][0x3d8] ;  /* 0x0000f600ff047b82 */ /* 0x002e620000000a00 */
[----:B------:R-:W-:Y:S01]  /*b210*/  CS2R R2, SRZ ;  /* 0x0000000000027805 */ /* 0x000fe2000001ff00 */
[----:B0-----:R-:W-:-:S09]  /*b220*/  UISETP.NE.AND UP0, UPT, UR4, URZ, UPT ;  /* 0x000000ff0400728c */ /* 0x001fd2000bf05270 */
[----:B------:R-:W-:Y:S05]  /*b230*/  BRA.U UP0, `(.L_x_227) ;  /* 0x0000000100087547 */ /* 0x000fea000b800000 */
[----:B------:R-:W0:Y:S02]  /*b240*/  LDC.64 R2, c[0x0][0x3d0] ;  /* 0x0000f400ff027b82 */ /* 0x000e240000000a00 */
[----:B0-----:R-:W5:Y:S02]  /*b250*/  LDG.E.64 R2, desc[UR8][R2.64] ;  /* 0x0000000802027981 */ /* 0x001f64000c1e1b00 */
.L_x_227:
[----:B-----5:R-:W-:-:S04]  /*b260*/  IADD3 R2, P0, PT, R26, R2, RZ ;  /* 0x000000021a027210 */ /* 0x020fc80007f1e0ff */
[----:B------:R-:W-:-:S05]  /*b270*/  LEA.HI.X.SX32 R3, R26, R3, 0x1, P0 ;  /* 0x000000031a037211 */ /* 0x000fca00000f0eff */
[----:B-1----:R-:W-:Y:S01]  /*b280*/  STG.E.64 desc[UR8][R4.64], R2 ;  /* 0x0000000204007986 */ /* 0x002fe2000c101b08 */
[----:B------:R-:W-:Y:S05]  /*b290*/  EXIT ;  /* 0x000000000000794d */ /* 0x000fea0003800000 */
.L_x_51:
[----:B------:R-:W-:Y:S01]  /*b2a0*/  BSSY B0, `(.L_x_228) ;  /* 0x0000006000007945 */ /* 0x000fe20003800000 */
[----:B------:R-:W-:Y:S01]  /*b2b0*/  PLOP3.LUT P0, PT, P0, PT, PT, 0x8, 0x80 ;  /* 0x000000000080781c */ /* 0x000fe2000070e170 */
[----:B------:R-:W-:-:S12]  /*b2c0*/  IMAD.MOV.U32 R18, RZ, RZ, -0x1 ;  /* 0xffffffffff127424 */ /* 0x000fd800078e00ff */
[----:B------:R-:W-:Y:S05]  /*b2d0*/  WARPSYNC.COLLECTIVE R18, `(.L_x_229) ;  /* 0x0000000012087348 */ /* 0x000fea0003c00000 */
[----:B------:R-:W-:Y:S01]  /*b2e0*/  VOTE.ANY P0, P0 ;  /* 0x0000000000ff7806 */ /* 0x000fe20000000100 */
[----:B------:R-:W-:-:S12]  /*b2f0*/  ENDCOLLECTIVE ;  /* 0x000000000000791b */ /* 0x000fd80003800000 */
.L_x_229:
[----:B------:R-:W-:Y:S05]  /*b300*/  BSYNC B0 ;  /* 0x0000000000007941 */ /* 0x000fea0003800000 */
.L_x_228:
[----:B------:R-:W-:Y:S05]  /*b310*/  BRA `(.L_x_230) ;  /* 0xffffff7800f47947 */ /* 0x000fea000383ffff */
.L_x_53:
[----:B------:R-:W-:Y:S01]  /*b320*/  BSSY B0, `(.L_x_231) ;  /* 0x0000006000007945 */ /* 0x000fe20003800000 */
[----:B------:R-:W-:Y:S01]  /*b330*/  PLOP3.LUT P0, PT, P0, PT, PT, 0x8, 0x80 ;  /* 0x000000000080781c */ /* 0x000fe2000070e170 */
[----:B------:R-:W-:-:S12]  /*b340*/  IMAD.MOV.U32 R18, RZ, RZ, -0x1 ;  /* 0xffffffffff127424 */ /* 0x000fd800078e00ff */
[----:B------:R-:W-:Y:S05]  /*b350*/  WARPSYNC.COLLECTIVE R18, `(.L_x_232) ;  /* 0x0000000012087348 */ /* 0x000fea0003c00000 */
[----:B------:R-:W-:Y:S01]  /*b360*/  VOTE.ANY P0, P0 ;  /* 0x0000000000ff7806 */ /* 0x000fe20000000100 */
[----:B------:R-:W-:-:S12]  /*b370*/  ENDCOLLECTIVE ;  /* 0x000000000000791b */ /* 0x000fd80003800000 */
.L_x_232:
[----:B------:R-:W-:Y:S05]  /*b380*/  BSYNC B0 ;  /* 0x0000000000007941 */ /* 0x000fea0003800000 */
.L_x_231:
[----:B------:R-:W-:Y:S05]  /*b390*/  BRA `(.L_x_233) ;  /* 0xffffff7c00507947 */ /* 0x000fea000383ffff */
.L_x_55:
[----:B------:R-:W0:Y:S01]  /*b3a0*/  S2R R50, SR_GEMASK ;  /* 0x0000000000327919 */ /* 0x000e220000003c00 */
[----:B------:R-:W-:Y:S01]  /*b3b0*/  BSSY B0, `(.L_x_234) ;  /* 0x0000006000007945 */ /* 0x000fe20003800000 */
[----:B------:R-:W-:Y:S01]  /*b3c0*/  PLOP3.LUT P0, PT, P0, PT, PT, 0x8, 0x80 ;  /* 0x000000000080781c */ /* 0x000fe2000070e170 */
[----:B------:R-:W-:-:S12]  /*b3d0*/  IMAD.MOV.U32 R18, RZ, RZ, -0x1 ;  /* 0xffffffffff127424 */ /* 0x000fd800078e00ff */
[----:B0-----:R-:W-:Y:S05]  /*b3e0*/  WARPSYNC.COLLECTIVE R18, `(.L_x_235) ;  /* 0x0000000012087348 */ /* 0x001fea0003c00000 */
[----:B------:R-:W-:Y:S01]  /*b3f0*/  VOTE.ANY R18, PT, P0 ;  /* 0x0000000000127806 */ /* 0x000fe200000e0100 */
[----:B0-----:R-:W-:Y:S06]  /*b400*/  ENDCOLLECTIVE ;  /* 0x000000000000791b */ /* 0x001fec0003800000 */
.L_x_235:
[----:B------:R-:W-:Y:S05]  /*b410*/  BSYNC B0 ;  /* 0x0000000000007941 */ /* 0x000fea0003800000 */
.L_x_234:
[----:B------:R-:W-:Y:S01]  /*b420*/  LOP3.LUT R18, R18, 0x80000000, R50, 0xec, !PT ;  /* 0x8000000012127812 */ /* 0x000fe200078eec32 */
[----:B------:R-:W-:Y:S02]  /*b430*/  IMAD.MOV.U32 R19, RZ, RZ, 0x1 ;  /* 0x00000001ff137424 */ /* 0x000fe400078e00ff */
[C---:B------:R-:W-:Y:S02]  /*b440*/  VIADD R41, R49.reuse, 0x2 ;  /* 0x0000000231297836 */ /* 0x040fe40000000000 */
[C---:B------:R-:W-:Y:S02]  /*b450*/  VIADD R17, R18.reuse, 0xffffffff ;  /* 0xffffffff12117836 */ /* 0x040fe40000000000 */
[C---:B------:R-:W-:Y:S02]  /*b460*/  VIADD R40, R49.reuse, 0x4 ;  /* 0x0000000431287836 */ /* 0x040fe40000000000 */
[----:B------:R-:W-:Y:S01]  /*b470*/  VIADD R42, R49, 0x10 ;  /* 0x00000010312a7836 */ /* 0x000fe20000000000 */
[----:B------:R-:W-:Y:S01]  /*b480*/  LOP3.LUT R22, R18, R17, RZ, 0xc, !PT ;  /* 0x0000001112167212 */ /* 0x000fe200078e0cff */
[----:B------:R-:W-:-:S02]  /*b490*/  IMAD.MOV.U32 R17, RZ, RZ, R15 ;  /* 0x000000ffff117224 */ /* 0x000fc400078e000f */
[----:B------:R-:W-:Y:S01]  /*b4a0*/  IMAD.MOV.U32 R18, RZ, RZ, -0x1 ;  /* 0xffffffffff127424 */ /* 0x000fe200078e00ff */
[----:B------:R0:W1:Y:S06]  /*b4b0*/  POPC R20, R22 ;  /* 0x0000001600147309 */ /* 0x00006c0000000000 */
[----:B01----:R-:W-:Y:S05]  /*b4c0*/  WARPSYNC.COLLECTIVE R18, `(.L_x_236) ;  /* 0x0000000012087348 */ /* 0x003fea0003c00000 */
[----:B-1----:R1:W2:Y:S02]  /*b4d0*/  SHFL.DOWN P1, R21, R17, R19, R20 ;  /* 0x0800001311157389 */ /* 0x0022a40000020014 */
[----:B012---:R-:W-:Y:S05]  /*b4e0*/  ENDCOLLECTIVE ;  /* 0x000000000000791b */ /* 0x007fea0003800000 */
.L_x_236:
[----:B------:R-:W-:Y:S01]  /*b4f0*/  ISETP.GE.AND P0, PT, R49, R20, PT ;  /* 0x000000143100720c */ /* 0x000fe20003f06270 */
[----:B------:R-:W-:-:S03]  /*b500*/  IMAD.MOV.U32 R19, RZ, RZ, 0x2 ;  /* 0x00000002ff137424 */ /* 0x000fc600078e00ff */
[----:B------:R-:W-:Y:S02]  /*b510*/  SEL R30, R21, RZ, !P0 ;  /* 0x000000ff151e7207 */ /* 0x000fe40004000000 */
[----:B------:R-:W-:-:S03]  /*b520*/  ISETP.GT.AND P0, PT, R41, R20, PT ;  /* 0x000000142900720c */ /* 0x000fc60003f04270 */
[----:B------:R-:W-:-:S04]  /*b530*/  IMAD.IADD R31, R30, 0x1, R15 ;  /* 0x000000011e1f7824 */ /* 0x000fc800078e020f */
[----:B------:R-:W-:-:S07]  /*b540*/  IMAD.MOV.U32 R17, RZ, RZ, R31 ;  /* 0x000000ffff117224 */ /* 0x000fce00078e001f */
[----:B------:R-:W-:Y:S05]  /*b550*/  WARPSYNC.COLLECTIVE R18, `(.L_x_237) ;  /* 0x0000000012087348 */ /* 0x000fea0003c00000 */
[----:B------:R0:W1:Y:S02]  /*b560*/  SHFL.DOWN P1, R21, R17, R19, R20 ;  /* 0x0800001311157389 */ /* 0x0000640000020014 */
[----:B01----:R-:W-:Y:S05]  /*b570*/  ENDCOLLECTIVE ;  /* 0x000000000000791b */ /* 0x003fea0003800000 */
.L_x_237:
[----:B------:R-:W-:Y:S01]  /*b580*/  IMAD.MOV.U32 R19, RZ, RZ, 0x4 ;  /* 0x00000004ff137424 */ /* 0x000fe200078e00ff */
[----:B------:R-:W-:Y:S02]  /*b590*/  SEL R22, R21, RZ, !P0 ;  /* 0x000000ff15167207 */ /* 0x000fe40004000000 */
[----:B------:R-:W-:-:S03]  /*b5a0*/  ISETP.GT.AND P0, PT, R40, R20, PT ;  /* 0x000000142800720c */ /* 0x000fc60003f04270 */
[----:B------:R-:W-:-:S04]  /*b5b0*/  IMAD.IADD R43, R31, 0x1, R22 ;  /* 0x000000011f2b7824 */ /* 0x000fc800078e0216 */
[----:B------:R-:W-:-:S07]  /*b5c0*/  IMAD.MOV.U32 R17, RZ, RZ, R43 ;  /* 0x000000ffff117224 */ /* 0x000fce00078e002b */
[----:B------:R-:W-:Y:S05]  /*b5d0*/  WARPSYNC.COLLECTIVE R18, `(.L_x_238) ;  /* 0x0000000012087348 */ /* 0x000fea0003c00000 */
[----:B------:R0:W1:Y:S02]  /*b5e0*/  SHFL.DOWN P1, R21, R17, R19, R20 ;  /* 0x0800001311157389 */ /* 0x0000640000020014 */
[----:B01----:R-:W-:Y:S05]  /*b5f0*/  ENDCOLLECTIVE ;  /* 0x000000000000791b */ /* 0x003fea0003800000 */
.L_x_238:
[----:B------:R-:W-:Y:S01]  /*b600*/  IMAD.MOV.U32 R19, RZ, RZ, 0x8 ;  /* 0x00000008ff137424 */ /* 0x000fe200078e00ff */
[----:B------:R-:W-:-:S05]  /*b610*/  SEL R22, R21, RZ, !P0 ;  /* 0x000000ff15167207 */ /* 0x000fca0004000000 */
[----:B------:R-:W-:Y:S02]  /*b620*/  IMAD.IADD R51, R43, 0x1, R22 ;  /* 0x000000012b337824 */ /* 0x000fe400078e0216 */
[----:B------:R-:W-:Y:S02]  /*b630*/  VIADD R22, R49, 0x8 ;  /* 0x0000000831167836 */ /* 0x000fe40000000000 */
[----:B------:R-:W-:-:S03]  /*b640*/  IMAD.MOV.U32 R17, RZ, RZ, R51 ;  /* 0x000000ffff117224 */ /* 0x000fc600078e0033 */
[----:B------:R-:W-:-:S13]  /*b650*/  ISETP.GT.AND P0, PT, R22, R20, PT ;  /* 0x000000141600720c */ /* 0x000fda0003f04270 */
[----:B------:R-:W-:Y:S05]  /*b660*/  WARPSYNC.COLLECTIVE R18, `(.L_x_239) ;  /* 0x0000000012087348 */ /* 0x000fea0003c00000 */
[----:B------:R0:W1:Y:S02]  /*b670*/  SHFL.DOWN P1, R21, R17, R19, R20 ;  /* 0x0800001311157389 */ /* 0x0000640000020014 */
[----:B01----:R-:W-:Y:S05]  /*b680*/  ENDCOLLECTIVE ;  /* 0x000000000000791b */ /* 0x003fea0003800000 */
.L_x_239:
[----:B------:R-:W-:Y:S01]  /*b690*/  IMAD.MOV.U32 R19, RZ, RZ, 0x10 ;  /* 0x00000010ff137424 */ /* 0x000fe200078e00ff */
[----:B------:R-:W-:Y:S02]  /*b6a0*/  SEL R30, R21, RZ, !P0 ;  /* 0x000000ff151e7207 */ /* 0x000fe40004000000 */
[----:B------:R-:W-:-:S03]  /*b6b0*/  ISETP.NE.AND P0, PT, R14, 0x65, PT ;  /* 0x000000650e00780c */ /* 0x000fc60003f05270 */
[----:B------:R-:W-:Y:S02]  /*b6c0*/  IMAD.IADD R15, R51, 0x1, R30 ;  /* 0x00000001330f7824 */ /* 0x000fe400078e021e */
[----:B------:R-:W0:Y:S02]  /*b6d0*/  LDC.64 R30, c[0x0][0x3a0] ;  /* 0x0000e800ff1e7b82 */ /* 0x000e240000000a00 */
[----:B------:R-:W-:-:S07]  /*b6e0*/  IMAD.MOV.U32 R17, RZ, RZ, R15 ;  /* 0x000000ffff117224 */ /* 0x000fce00078e000f */
[----:B0-----:R-:W-:Y:S05]  /*b6f0*/  WARPSYNC.COLLECTIVE R18, `(.L_x_240) ;  /* 0x0000000012087348 */ /* 0x001fea0003c00000 */
[----:B------:R1:W2:Y:S02]  /*b700*/  SHFL.DOWN P1, R21, R17, R19, R20 ;  /* 0x0800001311157389 */ /* 0x0002a40000020014 */
[----:B012---:R-:W-:Y:S05]  /*b710*/  ENDCOLLECTIVE ;  /* 0x000000000000791b */ /* 0x007fea0003800000 */
.L_x_240:
[----:B------:R-:W-:Y:S05]  /*b720*/  WARPSYNC.COLLECTIVE R18, `(.L_x_241) ;  /* 0x0000000012087348 */ /* 0x000fea0003c00000 */
[----:B------:R-:W-:Y:S01]  /*b730*/  VOTE.ALL P0, P0 ;  /* 0x0000000000ff7806 */ /* 0x000fe20000000000 */
[----:B------:R-:W-:-:S12]  /*b740*/  ENDCOLLECTIVE ;  /* 0x000000000000791b */ /* 0x000fd80003800000 */
.L_x_241:
[----:B------:R-:W-:-:S05]  /*b750*/  IADD3 R30, P2, PT, R30, 0x100, RZ ;  /* 0x000001001e1e7810 */ /* 0x000fca0007f5e0ff */
[----:B------:R-:W-:Y:S01]  /*b760*/  IMAD.X R43, RZ, RZ, R31, P2 ;  /* 0x000000ffff2b7224 */ /* 0x000fe200010e061f */
[----:B------:R-:W-:-:S04]  /*b770*/  ISETP.GT.AND P1, PT, R42, R20, PT ;  /* 0x000000142a00720c */ /* 0x000fc80003f24270 */
[----:B------:R-:W-:-:S05]  /*b780*/  SEL R14, R21, RZ, !P1 ;  /* 0x000000ff150e7207 */ /* 0x000fca0004800000 */
[----:B------:R-:W-:Y:S01]  /*b790*/  IMAD.IADD R31, R15, 0x1, R14 ;  /* 0x000000010f1f7824 */ /* 0x000fe200078e020e */
[----:B------:R-:W-:Y:S06]  /*b7a0*/  BRA `(.L_x_242) ;  /* 0xffffff7800e87947 */ /* 0x000fec000383ffff */
.L_x_57:
[----:B------:R-:W-:Y:S01]  /*b7b0*/  BSSY B0, `(.L_x_243) ;  /* 0x0000006000007945 */ /* 0x000fe20003800000 */
[----:B------:R-:W-:Y:S01]  /*b7c0*/  PLOP3.LUT P0, PT, P0, PT, PT, 0x8, 0x80 ;  /* 0x000000000080781c */ /* 0x000fe2000070e170 */
[----:B------:R-:W-:-:S12]  /*b7d0*/  IMAD.MOV.U32 R18, RZ, RZ, -0x1 ;  /* 0xffffffffff127424 */ /* 0x000fd800078e00ff */
[----:B------:R-:W-:Y:S05]  /*b7e0*/  WARPSYNC.COLLECTIVE R18, `(.L_x_244) ;  /* 0x0000000012087348 */ /* 0x000fea0003c00000 */
[----:B------:R-:W-:Y:S01]  /*b7f0*/  VOTE.ANY P0, P0 ;  /* 0x0000000000ff7806 */ /* 0x000fe20000000100 */
[----:B------:R-:W-:-:S12]  /*b800*/  ENDCOLLECTIVE ;  /* 0x000000000000791b */ /* 0x000fd80003800000 */
.L_x_244:
[----:B------:R-:W-:Y:S05]  /*b810*/  BSYNC B0 ;  /* 0x0000000000007941 */ /* 0x000fea0003800000 */
.L_x_243:
[----:B------:R-:W-:Y:S05]  /*b820*/  BRA `(.L_x_245) ;  /* 0xffffff7800f87947 */ /* 0x000fea000383ffff */
.L_x_59:
[----:B------:R-:W-:Y:S01]  /*b830*/  BSSY B0, `(.L_x_246) ;  /* 0x0000006000007945 */ /* 0x000fe20003800000 */
[----:B------:R-:W-:Y:S01]  /*b840*/  PLOP3.LUT P0, PT, P0, PT, PT, 0x8, 0x80 ;  /* 0x000000000080781c */ /* 0x000fe2000070e170 */
[----:B------:R-:W-:-:S12]  /*b850*/  IMAD.MOV.U32 R18, RZ, RZ, -0x1 ;  /* 0xffffffffff127424 */ /* 0x000fd800078e00ff */
[----:B------:R-:W-:Y:S05]  /*b860*/  WARPSYNC.COLLECTIVE R18, `(.L_x_247) ;  /* 0x0000000012087348 */ /* 0x000fea0003c00000 */
[----:B------:R-:W-:Y:S01]  /*b870*/  VOTE.ANY P0, P0 ;  /* 0x0000000000ff7806 */ /* 0x000fe20000000100 */
[----:B------:R-:W-:-:S12]  /*b880*/  ENDCOLLECTIVE ;  /* 0x000000000000791b */ /* 0x000fd80003800000 */
.L_x_247:
[----:B------:R-:W-:Y:S05]  /*b890*/  BSYNC B0 ;  /* 0x0000000000007941 */ /* 0x000fea0003800000 */
.L_x_246:
[----:B------:R-:W-:Y:S05]  /*b8a0*/  BRA `(.L_x_248) ;  /* 0xffffff7c00547947 */ /* 0x000fea000383ffff */
.L_x_61:
[----:B------:R-:W-:Y:S01]  /*b8b0*/  BSSY B0, `(.L_x_249) ;  /* 0x0000006000007945 */ /* 0x000fe20003800000 */
[----:B------:R-:W-:Y:S01]  /*b8c0*/  PLOP3.LUT P0, PT, P0, PT, PT, 0x8, 0x80 ;  /* 0x000000000080781c */ /* 0x000fe2000070e170 */
[----:B------:R-:W-:-:S12]  /*b8d0*/  IMAD.MOV.U32 R18, RZ, RZ, -0x1 ;  /* 0xffffffffff127424 */ /* 0x000fd800078e00ff */
[----:B------:R-:W-:Y:S05]  /*b8e0*/  WARPSYNC.COLLECTIVE R18, `(.L_x_250) ;  /* 0x0000000012087348 */ /* 0x000fea0003c00000 */
[----:B------:R-:W-:Y:S01]  /*b8f0*/  VOTE.ANY R18, PT, P0 ;  /* 0x0000000000127806 */ /* 0x000fe200000e0100 */
[----:B------:R-:W-:Y:S06]  /*b900*/  ENDCOLLECTIVE ;  /* 0x000000000000791b */ /* 0x000fec0003800000 */
.L_x_250:
[----:B------:R-:W-:Y:S05]  /*b910*/  BSYNC B0 ;  /* 0x0000000000007941 */ /* 0x000fea0003800000 */
.L_x_249:
[----:B------:R-:W-:Y:S01]  /*b920*/  LOP3.LUT R18, R18, 0x80000000, R50, 0xec, !PT ;  /* 0x8000000012127812 */ /* 0x000fe200078eec32 */
[----:B------:R-:W-:Y:S02]  /*b930*/  IMAD.MOV.U32 R19, RZ, RZ, 0x1 ;  /* 0x00000001ff137424 */ /* 0x000fe400078e00ff */
[----:B------:R-:W-:Y:S02]  /*b940*/  VIADD R35, R35, 0xffffffe0 ;  /* 0xffffffe023237836 */ /* 0x000fe40000000000 */
[----:B------:R-:W-:-:S05]  /*b950*/  VIADD R17, R18, 0xffffffff ;  /* 0xffffffff12117836 */ /* 0x000fca0000000000 */
[----:B------:R-:W-:Y:S01]  /*b960*/  LOP3.LUT R52, R18, R17, RZ, 0xc, !PT ;  /* 0x0000001112347212 */ /* 0x000fe200078e0cff */
[----:B------:R-:W-:Y:S02]  /*b970*/  IMAD.MOV.U32 R17, RZ, RZ, R15 ;  /* 0x000000ffff117224 */ /* 0x000fe400078e000f */
[----:B------:R-:W-:Y:S01]  /*b980*/  IMAD.MOV.U32 R18, RZ, RZ, -0x1 ;  /* 0xffffffffff127424 */ /* 0x000fe200078e00ff */
[----:B------:R0:W1:Y:S06]  /*b990*/  POPC R20, R52 ;  /* 0x0000003400147309 */ /* 0x00006c0000000000 */
[----:B01----:R-:W-:Y:S05]  /*b9a0*/  WARPSYNC.COLLECTIVE R18, `(.L_x_251) ;  /* 0x0000000012087348 */ /* 0x003fea0003c00000 */
[----:B-1----:R1:W2:Y:S02]  /*b9b0*/  SHFL.DOWN P1, R21, R17, R19, R20 ;  /* 0x0800001311157389 */ /* 0x0022a40000020014 */
[----:B012---:R-:W-:Y:S05]  /*b9c0*/  ENDCOLLECTIVE ;  /* 0x000000000000791b */ /* 0x007fea0003800000 */
.L_x_251:
        /* <DEDUP_REMOVED lines=9> */
.L_x_252:
        /* <DEDUP_REMOVED lines=8> */
.L_x_253:
        /* <DEDUP_REMOVED lines=8> */
.L_x_254:
[----:B------:R-:W-:Y:S01]  /*bb60*/  IMAD.MOV.U32 R19, RZ, RZ, 0x10 ;  /* 0x00000010ff137424 */ /* 0x000fe200078e00ff */
[----:B------:R-:W-:Y:S02]  /*bb70*/  SEL R52, R21, RZ, !P0 ;  /* 0x000000ff15347207 */ /* 0x000fe40004000000 */
[----:B------:R-:W-:-:S03]  /*bb80*/  ISETP.NE.AND P0, PT, R14, 0x65, PT ;  /* 0x000000650e00780c */ /* 0x000fc60003f05270 */
[----:B------:R-:W-:-:S04]  /*bb90*/  IMAD.IADD R52, R15, 0x1, R52 ;  /* 0x000000010f347824 */ /* 0x000fc800078e0234 */
[----:B------:R-:W-:-:S07]  /*bba0*/  IMAD.MOV.U32 R17, RZ, RZ, R52 ;  /* 0x000000ffff117224 */ /* 0x000fce00078e0034 */
[----:B------:R-:W-:Y:S05]  /*bbb0*/  WARPSYNC.COLLECTIVE R18, `(.L_x_255) ;  /* 0x0000000012087348 */ /* 0x000fea0003c00000 */
[----:B------:R0:W1:Y:S02]  /*bbc0*/  SHFL.DOWN P1, R21, R17, R19, R20 ;  /* 0x0800001311157389 */ /* 0x0000640000020014 */
[----:B01----:R-:W-:Y:S05]  /*bbd0*/  ENDCOLLECTIVE ;  /* 0x000000000000791b */ /* 0x003fea0003800000 */
.L_x_255:
[----:B------:R-:W-:Y:S05]  /*bbe0*/  WARPSYNC.COLLECTIVE R18, `(.L_x_256) ;  /* 0x0000000012087348 */ /* 0x000fea0003c00000 */
[----:B------:R-:W-:Y:S01]  /*bbf0*/  VOTE.ALL P0, P0 ;  /* 0x0000000000ff7806 */ /* 0x000fe20000000000 */
[----:B------:R-:W-:-:S12]  /*bc00*/  ENDCOLLECTIVE ;  /* 0x000000000000791b */ /* 0x000fd80003800000 */
.L_x_256:
[----:B------:R-:W-:-:S04]  /*bc10*/  ISETP.GT.AND P1, PT, R42, R20, PT ;  /* 0x000000142a00720c */ /* 0x000fc80003f24270 */
[----:B------:R-:W-:-:S04]  /*bc20*/  SEL R21, R21, RZ, !P1 ;  /* 0x000000ff15157207 */ /* 0x000fc80004800000 */
[----:B------:R-:W-:Y:S01]  /*bc30*/  IADD3 R31, PT, PT, R52, R21, R31 ;  /* 0x00000015341f7210 */ /* 0x000fe20007ffe01f */
[----:B------:R-:W-:Y:S06]  /*bc40*/  BRA `(.L_x_257) ;  /* 0xffffff7800ec7947 */ /* 0x000fec000383ffff */
.L_x_165:
[----:B------:R-:W-:Y:S01]  /*bc50*/  BSSY B0, `(.L_x_258) ;  /* 0x0000006000007945 */ /* 0x000fe20003800000 */
[----:B------:R-:W-:Y:S01]  /*bc60*/  PLOP3.LUT P0, PT, P0, PT, PT, 0x8, 0x80 ;  /* 0x000000000080781c */ /* 0x000fe2000070e170 */
[----:B------:R-:W-:-:S12]  /*bc70*/  IMAD.MOV.U32 R18, RZ, RZ, -0x1 ;  /* 0xffffffffff127424 */ /* 0x000fd800078e00ff */
[----:B------:R-:W-:Y:S05]  /*bc80*/  WARPSYNC.COLLECTIVE R18, `(.L_x_259) ;  /* 0x0000000012087348 */ /* 0x000fea0003c00000 */
[----:B------:R-:W-:Y:S01]  /*bc90*/  VOTE.ANY P0, P0 ;  /* 0x0000000000ff7806 */ /* 0x000fe20000000100 */
[----:B------:R-:W-:-:S12]  /*bca0*/  ENDCOLLECTIVE ;  /* 0x000000000000791b */ /* 0x000fd80003800000 */
.L_x_259:
[----:B------:R-:W-:Y:S05]  /*bcb0*/  BSYNC B0 ;  /* 0x0000000000007941 */ /* 0x000fea0003800000 */
.L_x_258:
[----:B------:R-:W-:Y:S05]  /*bcc0*/  BRA `(.L_x_260) ;  /* 0xffffffcc00b87947 */ /* 0x000fea000383ffff */
.L_x_167:
[----:B------:R-:W-:Y:S01]  /*bcd0*/  BSSY B0, `(.L_x_261) ;  /* 0x0000006000007945 */ /* 0x000fe20003800000 */
[----:B------:R-:W-:Y:S01]  /*bce0*/  PLOP3.LUT P0, PT, P0, PT, PT, 0x8, 0x80 ;  /* 0x000000000080781c */ /* 0x000fe2000070e170 */
[----:B------:R-:W-:-:S12]  /*bcf0*/  IMAD.MOV.U32 R18, RZ, RZ, -0x1 ;  /* 0xffffffffff127424 */ /* 0x000fd800078e00ff */
[----:B------:R-:W-:Y:S05]  /*bd00*/  WARPSYNC.COLLECTIVE R18, `(.L_x_262) ;  /* 0x0000000012087348 */ /* 0x000fea0003c00000 */
[----:B------:R-:W-:Y:S01]  /*bd10*/  VOTE.ANY P0, P0 ;  /* 0x0000000000ff7806 */ /* 0x000fe20000000100 */
[----:B------:R-:W-:-:S12]  /*bd20*/  ENDCOLLECTIVE ;  /* 0x000000000000791b */ /* 0x000fd80003800000 */
.L_x_262:
[----:B------:R-:W-:Y:S05]  /*bd30*/  BSYNC B0 ;  /* 0x0000000000007941 */ /* 0x000fea0003800000 */
.L_x_261:
[----:B------:R-:W-:Y:S05]  /*bd40*/  BRA `(.L_x_263) ;  /* 0xffffffd000147947 */ /* 0x000fea000383ffff */
.L_x_169:
[----:B------:R-:W0:Y:S01]  /*bd50*/  S2R R51, SR_GEMASK ;  /* 0x0000000000337919 */ /* 0x000e220000003c00 */
[----:B------:R-:W-:Y:S01]  /*bd60*/  BSSY B0, `(.L_x_264) ;  /* 0x0000006000007945 */ /* 0x000fe20003800000 */
[----:B------:R-:W-:Y:S01]  /*bd70*/  PLOP3.LUT P0, PT, P0, PT, PT, 0x8, 0x80 ;  /* 0x000000000080781c */ /* 0x000fe2000070e170 */
[----:B------:R-:W-:-:S12]  /*bd80*/  IMAD.MOV.U32 R18, RZ, RZ, -0x1 ;  /* 0xffffffffff127424 */ /* 0x000fd800078e00ff */
[----:B0-----:R-:W-:Y:S05]  /*bd90*/  WARPSYNC.COLLECTIVE R18, `(.L_x_265) ;  /* 0x0000000012087348 */ /* 0x001fea0003c00000 */
[----:B------:R-:W-:Y:S01]  /*bda0*/  VOTE.ANY R18, PT, P0 ;  /* 0x0000000000127806 */ /* 0x000fe200000e0100 */
[----:B0-----:R-:W-:Y:S06]  /*bdb0*/  ENDCOLLECTIVE ;  /* 0x000000000000791b */ /* 0x001fec0003800000 */
.L_x_265:
[----:B------:R-:W-:Y:S05]  /*bdc0*/  BSYNC B0 ;  /* 0x0000000000007941 */ /* 0x000fea0003800000 */
.L_x_264:
[----:B------:R-:W-:Y:S01]  /*bdd0*/  LOP3.LUT R18, R18, 0x80000000, R51, 0xec, !PT ;  /* 0x8000000012127812 */ /* 0x000fe200078eec33 */
[----:B------:R-:W-:-:S04]  /*bde0*/  IMAD.MOV.U32 R19, RZ, RZ, 0x1 ;  /* 0x00000001ff137424 */ /* 0x000fc800078e00ff */
[----:B------:R-:W-:-:S05]  /*bdf0*/  VIADD R13, R18, 0xffffffff ;  /* 0xffffffff120d7836 */ /* 0x000fca0000000000 */
[----:B------:R-:W-:Y:S01]  /*be00*/  LOP3.LUT R13, R18, R13, RZ, 0xc, !PT ;  /* 0x0000000d120d7212 */ /* 0x000fe200078e0cff */
[----:B------:R-:W-:-:S03]  /*be10*/  IMAD.MOV.U32 R18, RZ, RZ, -0x1 ;  /* 0xffffffffff127424 */ /* 0x000fc600078e00ff */
[----:B------:R0:W1:Y:S02]  /*be20*/  POPC R20, R13 ;  /* 0x0000000d00147309 */ /* 0x0000640000000000 */
[----:B0-----:R-:W-:-:S07]  /*be30*/  VIADD R13, R25, 0x2 ;  /* 0x00000002190d7836 */ /* 0x001fce0000000000 */
[----:B-1----:R-:W-:Y:S05]  /*be40*/  WARPSYNC.COLLECTIVE R18, `(.L_x_266) ;  /* 0x0000000012087348 */ /* 0x002fea0003c00000 */
[----:B-1----:R0:W1:Y:S02]  /*be50*/  SHFL.DOWN P1, R21, R17, R19, R20 ;  /* 0x0800001311157389 */ /* 0x0020640000020014 */
[----:B01----:R-:W-:Y:S05]  /*be60*/  ENDCOLLECTIVE ;  /* 0x000000000000791b */ /* 0x003fea0003800000 */
.L_x_266:
[----:B------:R-:W-:Y:S01]  /*be70*/  ISETP.GE.AND P0, PT, R25, R20, PT ;  /* 0x000000141900720c */ /* 0x000fe20003f06270 */
[----:B------:R-:W-:-:S03]  /*be80*/  IMAD.MOV.U32 R19, RZ, RZ, 0x2 ;  /* 0x00000002ff137424 */ /* 0x000fc600078e00ff */
[----:B------:R-:W-:Y:S02]  /*be90*/  SEL R12, R21, RZ, !P0 ;  /* 0x000000ff150c7207 */ /* 0x000fe40004000000 */
[----:B------:R-:W-:Y:S01]  /*bea0*/  ISETP.GT.AND P0, PT, R13, R20, PT ;  /* 0x000000140d00720c */ /* 0x000fe20003f04270 */
[----:B------:R-:W-:Y:S02]  /*beb0*/  VIADD R13, R25, 0x4 ;  /* 0x00000004190d7836 */ /* 0x000fe40000000000 */
[----:B------:R-:W-:-:S04]  /*bec0*/  IMAD.IADD R27, R12, 0x1, R17 ;  /* 0x000000010c1b7824 */ /* 0x000fc800078e0211 */
[----:B------:R-:W-:-:S07]  /*bed0*/  IMAD.MOV.U32 R17, RZ, RZ, R27 ;  /* 0x000000ffff117224 */ /* 0x000fce00078e001b */
[----:B------:R-:W-:Y:S05]  /*bee0*/  WARPSYNC.COLLECTIVE R18, `(.L_x_267) ;  /* 0x0000000012087348 */ /* 0x000fea0003c00000 */
[----:B------:R0:W1:Y:S02]  /*bef0*/  SHFL.DOWN P1, R21, R17, R19, R20 ;  /* 0x0800001311157389 */ /* 0x0000640000020014 */
[----:B01----:R-:W-:Y:S05]  /*bf00*/  ENDCOLLECTIVE ;  /* 0x000000000000791b */ /* 0x003fea0003800000 */
.L_x_267:
[----:B------:R-:W-:Y:S01]  /*bf10*/  IMAD.MOV.U32 R19, RZ, RZ, 0x4 ;  /* 0x00000004ff137424 */ /* 0x000fe200078e00ff */
[----:B------:R-:W-:Y:S02]  /*bf20*/  SEL R22, R21, RZ, !P0 ;  /* 0x000000ff15167207 */ /* 0x000fe40004000000 */
[----:B------:R-:W-:Y:S01]  /*bf30*/  ISETP.GT.AND P0, PT, R13, R20, PT ;  /* 0x000000140d00720c */ /* 0x000fe20003f04270 */
[----:B------:R-:W-:Y:S02]  /*bf40*/  VIADD R13, R25, 0x8 ;  /* 0x00000008190d7836 */ /* 0x000fe40000000000 */
[----:B------:R-:W-:Y:S02]  /*bf50*/  IMAD.IADD R22, R27, 0x1, R22 ;  /* 0x000000011b167824 */ /* 0x000fe400078e0216 */
[----:B------:R-:W-:Y:S02]  /*bf60*/  VIADD R27, R25, 0x10 ;  /* 0x00000010191b7836 */ /* 0x000fe40000000000 */
[----:B------:R-:W-:-:S07]  /*bf70*/  IMAD.MOV.U32 R17, RZ, RZ, R22 ;  /* 0x000000ffff117224 */ /* 0x000fce00078e0016 */
[----:B------:R-:W-:Y:S05]  /*bf80*/  WARPSYNC.COLLECTIVE R18, `(.L_x_268) ;  /* 0x0000000012087348 */ /* 0x000fea0003c00000 */
[----:B------:R0:W1:Y:S02]  /*bf90*/  SHFL.DOWN P1, R21, R17, R19, R20 ;  /* 0x0800001311157389 */ /* 0x0000640000020014 */
[----:B01----:R-:W-:Y:S05]  /*bfa0*/  ENDCOLLECTIVE ;  /* 0x000000000000791b */ /* 0x003fea0003800000 */
.L_x_268:
[----:B------:R-:W-:Y:S01]  /*bfb0*/  IMAD.MOV.U32 R19, RZ, RZ, 0x8 ;  /* 0x00000008ff137424 */ /* 0x000fe200078e00ff */
[----:B------:R-:W-:Y:S02]  /*bfc0*/  SEL R21, R21, RZ, !P0 ;  /* 0x000000ff15157207 */ /* 0x000fe40004000000 */
[----:B------:R-:W-:Y:S02]  /*bfd0*/  ISETP.GT.AND P0, PT, R13, R20, PT ;  /* 0x000000140d00720c */ /* 0x000fe40003f04270 */
[----:B------:R-:W0:Y:S01]  /*bfe0*/  LDC.64 R12, c[0x0][0x3a0] ;  /* 0x0000e800ff0c7b82 */ /* 0x000e220000000a00 */
[----:B------:R-:W-:-:S04]  /*bff0*/  IMAD.IADD R26, R22, 0x1, R21 ;  /* 0x00000001161a7824 */ /* 0x000fc800078e0215 */
[----:B------:R-:W-:-:S07]  /*c000*/  IMAD.MOV.U32 R17, RZ, RZ, R26 ;  /* 0x000000ffff117224 */ /* 0x000fce00078e001a */
[----:B0-----:R-:W-:Y:S05]  /*c010*/  WARPSYNC.COLLECTIVE R18, `(.L_x_269) ;  /* 0x0000000012087348 */ /* 0x001fea0003c00000 */
[----:B------:R1:W2:Y:S02]  /*c020*/  SHFL.DOWN P1, R21, R17, R19, R20 ;  /* 0x0800001311157389 */ /* 0x0002a40000020014 */
[----:B012---:R-:W-:Y:S05]  /*c030*/  ENDCOLLECTIVE ;  /* 0x000000000000791b */ /* 0x007fea0003800000 */
.L_x_269:
[----:B------:R-:W-:Y:S01]  /*c040*/  IMAD.MOV.U32 R19, RZ, RZ, 0x10 ;  /* 0x00000010ff137424 */ /* 0x000fe200078e00ff */
[----:B------:R-:W-:Y:S02]  /*c050*/  IADD3 R22, P2, PT, R12, 0x100, RZ ;  /* 0x000001000c167810 */ /* 0x000fe40007f5e0ff */
[----:B------:R-:W-:Y:S02]  /*c060*/  SEL R21, R21, RZ, !P0 ;  /* 0x000000ff15157207 */ /* 0x000fe40004000000 */
[----:B------:R-:W-:-:S03]  /*c070*/  ISETP.NE.AND P0, PT, R16, 0x65, PT ;  /* 0x000000651000780c */ /* 0x000fc60003f05270 */
[----:B------:R-:W-:-:S04]  /*c080*/  IMAD.IADD R53, R26, 0x1, R21 ;  /* 0x000000011a357824 */ /* 0x000fc800078e0215 */
[----:B------:R-:W-:-:S07]  /*c090*/  IMAD.MOV.U32 R17, RZ, RZ, R53 ;  /* 0x000000ffff117224 */ /* 0x000fce00078e0035 */
[----:B------:R-:W-:Y:S05]  /*c0a0*/  WARPSYNC.COLLECTIVE R18, `(.L_x_270) ;  /* 0x0000000012087348 */ /* 0x000fea0003c00000 */
[----:B------:R0:W1:Y:S02]  /*c0b0*/  SHFL.DOWN P1, R21, R17, R19, R20 ;  /* 0x0800001311157389 */ /* 0x0000640000020014 */
[----:B01----:R-:W-:Y:S05]  /*c0c0*/  ENDCOLLECTIVE ;  /* 0x000000000000791b */ /* 0x003fea0003800000 */
.L_x_270:
[----:B------:R-:W-:Y:S05]  /*c0d0*/  WARPSYNC.COLLECTIVE R18, `(.L_x_271) ;  /* 0x0000000012087348 */ /* 0x000fea0003c00000 */
[----:B------:R-:W-:Y:S01]  /*c0e0*/  VOTE.ALL P0, P0 ;  /* 0x0000000000ff7806 */ /* 0x000fe20000000000 */
[----:B------:R-:W-:-:S12]  /*c0f0*/  ENDCOLLECTIVE ;  /* 0x000000000000791b */ /* 0x000fd80003800000 */
.L_x_271:
[----:B------:R-:W-:Y:S01]  /*c100*/  ISETP.GT.AND P1, PT, R27, R20, PT ;  /* 0x000000141b00720c */ /* 0x000fe20003f24270 */
[----:B------:R-:W-:-:S03]  /*c110*/  IMAD.X R27, RZ, RZ, R13, P2 ;  /* 0x000000ffff1b7224 */ /* 0x000fc600010e060d */
[----:B------:R-:W-:-:S05]  /*c120*/  SEL R26, R21, RZ, !P1 ;  /* 0x000000ff151a7207 */ /* 0x000fca0004800000 */
[----:B------:R-:W-:Y:S01]  /*c130*/  IMAD.IADD R26, R53, 0x1, R26 ;  /* 0x00000001351a7824 */ /* 0x000fe200078e021a */
[----:B------:R-:W-:Y:S06]  /*c140*/  BRA `(.L_x_272) ;  /* 0xffffffcc00b87947 */ /* 0x000fec000383ffff */
.L_x_171:
[----:B------:R-:W-:Y:S01]  /*c150*/  BSSY B0, `(.L_x_273) ;  /* 0x0000006000007945 */ /* 0x000fe20003800000 */
[----:B------:R-:W-:Y:S01]  /*c160*/  PLOP3.LUT P0, PT, P0, PT, PT, 0x8, 0x80 ;  /* 0x000000000080781c */ /* 0x000fe2000070e170 */
[----:B------:R-:W-:-:S12]  /*c170*/  IMAD.MOV.U32 R18, RZ, RZ, -0x1 ;  /* 0xffffffffff127424 */ /* 0x000fd800078e00ff */
[----:B------:R-:W-:Y:S05]  /*c180*/  WARPSYNC.COLLECTIVE R18, `(.L_x_274) ;  /* 0x0000000012087348 */ /* 0x000fea0003c00000 */
[----:B------:R-:W-:Y:S01]  /*c190*/  VOTE.ANY P0, P0 ;  /* 0x0000000000ff7806 */ /* 0x000fe20000000100 */
[----:B------:R-:W-:-:S12]  /*c1a0*/  ENDCOLLECTIVE ;  /* 0x000000000000791b */ /* 0x000fd80003800000 */
.L_x_274:
[----:B------:R-:W-:Y:S05]  /*c1b0*/  BSYNC B0 ;  /* 0x0000000000007941 */ /* 0x000fea0003800000 */
.L_x_273:
[----:B------:R-:W-:Y:S05]  /*c1c0*/  BRA `(.L_x_275) ;  /* 0xffffffcc00c87947 */ /* 0x000fea000383ffff */
.L_x_173:
[----:B------:R-:W-:Y:S01]  /*c1d0*/  BSSY B0, `(.L_x_276) ;  /* 0x0000006000007945 */ /* 0x000fe20003800000 */
[----:B------:R-:W-:Y:S01]  /*c1e0*/  PLOP3.LUT P0, PT, P0, PT, PT, 0x8, 0x80 ;  /* 0x000000000080781c */ /* 0x000fe2000070e170 */
[----:B------:R-:W-:-:S12]  /*c1f0*/  IMAD.MOV.U32 R18, RZ, RZ, -0x1 ;  /* 0xffffffffff127424 */ /* 0x000fd800078e00ff */
[----:B------:R-:W-:Y:S05]  /*c200*/  WARPSYNC.COLLECTIVE R18, `(.L_x_277) ;  /* 0x0000000012087348 */ /* 0x000fea0003c00000 */
[----:B------:R-:W-:Y:S01]  /*c210*/  VOTE.ANY P0, P0 ;  /* 0x0000000000ff7806 */ /* 0x000fe20000000100 */
[----:B------:R-:W-:-:S12]  /*c220*/  ENDCOLLECTIVE ;  /* 0x000000000000791b */ /* 0x000fd80003800000 */
.L_x_277:
[----:B------:R-:W-:Y:S05]  /*c230*/  BSYNC B0 ;  /* 0x0000000000007941 */ /* 0x000fea0003800000 */
.L_x_276:
[----:B------:R-:W-:Y:S05]  /*c240*/  BRA `(.L_x_278) ;  /* 0xffffffd000247947 */ /* 0x000fea000383ffff */
.L_x_175:
[----:B------:R-:W-:Y:S01]  /*c250*/  BSSY B0, `(.L_x_279) ;  /* 0x0000006000007945 */ /* 0x000fe20003800000 */
[----:B------:R-:W-:Y:S01]  /*c260*/  PLOP3.LUT P0, PT, P0, PT, PT, 0x8, 0x80 ;  /* 0x000000000080781c */ /* 0x000fe2000070e170 */
[----:B------:R-:W-:-:S12]  /*c270*/  IMAD.MOV.U32 R18, RZ, RZ, -0x1 ;  /* 0xffffffffff127424 */ /* 0x000fd800078e00ff */
[----:B------:R-:W-:Y:S05]  /*c280*/  WARPSYNC.COLLECTIVE R18, `(.L_x_280) ;  /* 0x0000000012087348 */ /* 0x000fea0003c00000 */
[----:B------:R-:W-:Y:S01]  /*c290*/  VOTE.ANY R18, PT, P0 ;  /* 0x0000000000127806 */ /* 0x000fe200000e0100 */
[----:B------:R-:W-:Y:S06]  /*c2a0*/  ENDCOLLECTIVE ;  /* 0x000000000000791b */ /* 0x000fec0003800000 */
.L_x_280:
[----:B------:R-:W-:Y:S05]  /*c2b0*/  BSYNC B0 ;  /* 0x0000000000007941 */ /* 0x000fea0003800000 */
.L_x_279:
[----:B------:R-:W-:Y:S01]  /*c2c0*/  LOP3.LUT R18, R18, 0x80000000, R51, 0xec, !PT ;  /* 0x8000000012127812 */ /* 0x000fe200078eec33 */
[----:B------:R-:W-:Y:S02]  /*c2d0*/  IMAD.MOV.U32 R19, RZ, RZ, 0x1 ;  /* 0x00000001ff137424 */ /* 0x000fe400078e00ff */
[----:B------:R-:W-:Y:S02]  /*c2e0*/  VIADD R40, R40, 0xffffffe0 ;  /* 0xffffffe028287836 */ /* 0x000fe40000000000 */
[----:B------:R-:W-:-:S05]  /*c2f0*/  VIADD R13, R18, 0xffffffff ;  /* 0xffffffff120d7836 */ /* 0x000fca0000000000 */
[----:B------:R-:W-:Y:S01]  /*c300*/  LOP3.LUT R12, R18, R13, RZ, 0xc, !PT ;  /* 0x0000000d120c7212 */ /* 0x000fe200078e0cff */
[----:B------:R-:W-:-:S03]  /*c310*/  IMAD.MOV.U32 R18, RZ, RZ, -0x1 ;  /* 0xffffffffff127424 */ /* 0x000fc600078e00ff */
[----:B------:R0:W1:Y:S04]  /*c320*/  POPC R20, R12 ;  /* 0x0000000c00147309 */ /* 0x0000680000000000 */
[----:B01----:R-:W-:Y:S05]  /*c330*/  WARPSYNC.COLLECTIVE R18, `(.L_x_281) ;  /* 0x0000000012087348 */ /* 0x003fea0003c00000 */
[----:B-1----:R1:W2:Y:S02]  /*c340*/  SHFL.DOWN P1, R21, R17, R19, R20 ;  /* 0x0800001311157389 */ /* 0x0022a40000020014 */
[----:B012---:R-:W-:Y:S05]  /*c350*/  ENDCOLLECTIVE ;  /* 0x000000000000791b */ /* 0x007fea0003800000 */
.L_x_281:
[----:B------:R-:W-:Y:S01]  /*c360*/  ISETP.GE.AND P0, PT, R25, R20, PT ;  /* 0x000000141900720c */ /* 0x000fe20003f06270 */
[----:B------:R-:W-:-:S03]  /*c370*/  IMAD.MOV.U32 R19, RZ, RZ, 0x2 ;  /* 0x00000002ff137424 */ /* 0x000fc600078e00ff */
[----:B------:R-:W-:Y:S01]  /*c380*/  SEL R52, R21, RZ, !P0 ;  /* 0x000000ff15347207 */ /* 0x000fe20004000000 */
[----:B------:R-:W-:-:S04]  /*c390*/  VIADD R21, R25, 0x2 ;  /* 0x0000000219157836 */ /* 0x000fc80000000000 */
[----:B------:R-:W-:Y:S01]  /*c3a0*/  IMAD.IADD R13, R52, 0x1, R17 ;  /* 0x00000001340d7824 */ /* 0x000fe200078e0211 */
[----:B------:R-:W-:-:S03]  /*c3b0*/  ISETP.GT.AND P0, PT, R21, R20, PT ;  /* 0x000000141500720c */ /* 0x000fc60003f04270 */
[----:B------:R-:W-:-:S10]  /*c3c0*/  IMAD.MOV.U32 R17, RZ, RZ, R13 ;  /* 0x000000ffff117224 */ /* 0x000fd400078e000d */
[----:B------:R-:W-:Y:S05]  /*c3d0*/  WARPSYNC.COLLECTIVE R18, `(.L_x_282) ;  /* 0x0000000012087348 */ /* 0x000fea0003c00000 */
[----:B------:R0:W1:Y:S02]  /*c3e0*/  SHFL.DOWN P1, R21, R17, R19, R20 ;  /* 0x0800001311157389 */ /* 0x0000640000020014 */
[----:B01----:R-:W-:Y:S05]  /*c3f0*/  ENDCOLLECTIVE ;  /* 0x000000000000791b */ /* 0x003fea0003800000 */
.L_x_282:
[----:B------:R-:W-:Y:S01]  /*c400*/  IMAD.MOV.U32 R19, RZ, RZ, 0x4 ;  /* 0x00000004ff137424 */ /* 0x000fe200078e00ff */
[----:B------:R-:W-:-:S05]  /*c410*/  SEL R12, R21, RZ, !P0 ;  /* 0x000000ff150c7207 */ /* 0x000fca0004000000 */
[----:B------:R-:W-:Y:S02]  /*c420*/  IMAD.IADD R53, R13, 0x1, R12 ;  /* 0x000000010d357824 */ /* 0x000fe400078e020c */
[----:B------:R-:W-:Y:S02]  /*c430*/  VIADD R13, R25, 0x4 ;  /* 0x00000004190d7836 */ /* 0x000fe40000000000 */
[----:B------:R-:W-:-:S03]  /*c440*/  IMAD.MOV.U32 R17, RZ, RZ, R53 ;  /* 0x000000ffff117224 */ /* 0x000fc600078e0035 */
[----:B------:R-:W-:Y:S01]  /*c450*/  ISETP.GT.AND P0, PT, R13, R20, PT ;  /* 0x000000140d00720c */ /* 0x000fe20003f04270 */
[----:B------:R-:W-:-:S12]  /*c460*/  VIADD R13, R25, 0x8 ;  /* 0x00000008190d7836 */ /* 0x000fd80000000000 */
[----:B------:R-:W-:Y:S05]  /*c470*/  WARPSYNC.COLLECTIVE R18, `(.L_x_283) ;  /* 0x0000000012087348 */ /* 0x000fea0003c00000 */
[----:B------:R0:W1:Y:S02]  /*c480*/  SHFL.DOWN P1, R21, R17, R19, R20 ;  /* 0x0800001311157389 */ /* 0x0000640000020014 */
[----:B01----:R-:W-:Y:S05]  /*c490*/  ENDCOLLECTIVE ;  /* 0x000000000000791b */ /* 0x003fea0003800000 */
.L_x_283:
[----:B------:R-:W-:Y:S01]  /*c4a0*/  IMAD.MOV.U32 R19, RZ, RZ, 0x8 ;  /* 0x00000008ff137424 */ /* 0x000fe200078e00ff */
[----:B------:R-:W-:Y:S02]  /*c4b0*/  SEL R12, R21, RZ, !P0 ;  /* 0x000000ff150c7207 */ /* 0x000fe40004000000 */
[----:B------:R-:W-:-:S03]  /*c4c0*/  ISETP.GT.AND P0, PT, R13, R20, PT ;  /* 0x000000140d00720c */ /* 0x000fc60003f04270 */
[----:B------:R-:W-:Y:S02]  /*c4d0*/  IMAD.IADD R12, R53, 0x1, R12 ;  /* 0x00000001350c7824 */ /* 0x000fe400078e020c */
[----:B------:R-:W-:Y:S02]  /*c4e0*/  VIADD R53, R25, 0x10 ;  /* 0x0000001019357836 */ /* 0x000fe40000000000 */
[----:B------:R-:W-:-:S07]  /*c4f0*/  IMAD.MOV.U32 R17, RZ, RZ, R12 ;  /* 0x000000ffff117224 */ /* 0x000fce00078e000c */
[----:B------:R-:W-:Y:S05]  /*c500*/  WARPSYNC.COLLECTIVE R18, `(.L_x_284) ;  /* 0x0000000012087348 */ /* 0x000fea0003c00000 */
[----:B------:R0:W1:Y:S02]  /*c510*/  SHFL.DOWN P1, R21, R17, R19, R20 ;  /* 0x0800001311157389 */ /* 0x0000640000020014 */
[----:B01----:R-:W-:Y:S05]  /*c520*/  ENDCOLLECTIVE ;  /* 0x000000000000791b */ /* 0x003fea0003800000 */
.L_x_284:
        /* <DEDUP_REMOVED lines=8> */
.L_x_285:
[----:B------:R-:W-:Y:S05]  /*c5b0*/  WARPSYNC.COLLECTIVE R18, `(.L_x_286) ;  /* 0x0000000012087348 */ /* 0x000fea0003c00000 */
[----:B------:R-:W-:Y:S01]  /*c5c0*/  VOTE.ALL P0, P0 ;  /* 0x0000000000ff7806 */ /* 0x000fe20000000000 */
[----:B------:R-:W-:-:S12]  /*c5d0*/  ENDCOLLECTIVE ;  /* 0x000000000000791b */ /* 0x000fd80003800000 */
.L_x_286:
[----:B------:R-:W-:-:S04]  /*c5e0*/  ISETP.GT.AND P1, PT, R53, R20, PT ;  /* 0x000000143500720c */ /* 0x000fc80003f24270 */
[----:B------:R-:W-:-:S04]  /*c5f0*/  SEL R21, R21, RZ, !P1 ;  /* 0x000000ff15157207 */ /* 0x000fc80004800000 */
[----:B------:R-:W-:Y:S01]  /*c600*/  IADD3 R26, PT, PT, R13, R21, R26 ;  /* 0x000000150d1a7210 */ /* 0x000fe20007ffe01a */
[----:B------:R-:W-:Y:S06]  /*c610*/  BRA `(.L_x_287) ;  /* 0xffffffcc00c07947 */ /* 0x000fec000383ffff */
.L_x_288:
[----:B------:R-:W-:-:S00]  /*c620*/  BRA `(.L_x_288) ;  /* 0xfffffffc00fc7947 */ /* 0x000fc0000383ffff */
[----:B------:R-:W-:-:S00]  /*c630*/  NOP ;  /* 0x0000000000007918 */ /* 0x000fc00000000000 */
        /* <DEDUP_REMOVED lines=12> */
.L_x_293:


//--------------------- .text._ZN3cub18CUB_300001_SM_10006detail4scan23DeviceCompactInitKernelINS0_13ScanTileStateIiLb1EEEPlEEvT_iT0_ --------------------------
	.section	.text._ZN3cub18CUB_300001_SM_10006detail4scan23DeviceCompactInitKernelINS0_13ScanTileStateIiLb1EEEPlEEvT_iT0_,"ax",@progbits
	.align	128
        .global         _ZN3cub18CUB_300001_SM_10006detail4scan23DeviceCompactInitKernelINS0_13ScanTileStateIiLb1EEEPlEEvT_iT0_
        .type           _ZN3cub18CUB_300001_SM_10006detail4scan23DeviceCompactInitKernelINS0_13ScanTileStateIiLb1EEEPlEEvT_iT0_,@function
        .size           _ZN3cub18CUB_300001_SM_10006detail4scan23DeviceCompactInitKernelINS0_13ScanTileStateIiLb1EEEPlEEvT_iT0_,(.L_x_294 - _ZN3cub18CUB_300001_SM_10006detail4scan23DeviceCompactInitKernelINS0_13ScanTileStateIiLb1EEEPlEEvT_iT0_)
        .other          _ZN3cub18CUB_300001_SM_10006detail4scan23DeviceCompactInitKernelINS0_13ScanTileStateIiLb1EEEPlEEvT_iT0_,@"STO_CUDA_ENTRY STV_DEFAULT"
_ZN3cub18CUB_300001_SM_10006detail4scan23DeviceCompactInitKernelINS0_13ScanTileStateIiLb1EEEPlEEvT_iT0_:
.text._ZN3cub18CUB_300001_SM_10006detail4scan23DeviceCompactInitKernelINS0_13ScanTileStateIiLb1EEEPlEEvT_iT0_:
[----:B------:R-:W-:Y:S01]  /*0000*/  LDC R1, c[0x0][0x37c] ;  /* 0x0000df00ff017b82 */ /* 0x000fe20000000800 */
[----:B------:R-:W0:Y:S07]  /*0010*/  S2R R0, SR_TID.X ;  /* 0x0000000000007919 */ /* 0x000e2e0000002100 */
[----:B------:R-:W1:Y:S01]  /*0020*/  S2UR UR6, SR_CTAID.X ;  /* 0x00000000000679c3 */ /* 0x000e620000002500 */
[----:B------:R-:W2:Y:S07]  /*0030*/  LDCU UR4, c[0x0][0x388] ;  /* 0x00007100ff0477ac */ /* 0x000eae0008000800 */
[----:B------:R-:W1:Y:S01]  /*0040*/  LDC R7, c[0x0][0x360] ;  /* 0x0000d800ff077b82 */ /* 0x000e620000000800 */
[C---:B0-----:R-:W-:Y:S01]  /*0050*/  ISETP.GT.U32.AND P0, PT, R0.reuse, 0x1f, PT ;  /* 0x0000001f0000780c */ /* 0x041fe20003f04070 */
[----:B-1----:R-:W-:Y:S01]  /*0060*/  IMAD R7, R7, UR6, R0 ;  /* 0x0000000607077c24 */ /* 0x002fe2000f8e0200 */
[----:B------:R-:W-:-:S02]  /*0070*/  LOP3.LUT P2, RZ, R0, UR6, RZ, 0xfc, !PT ;  /* 0x0000000600ff7c12 */ /* 0x000fc4000f84fcff */
[----:B------:R-:W-:Y:S02]  /*0080*/  ISETP.NE.OR P0, PT, RZ, UR6, P0 ;  /* 0x00000006ff007c0c */ /* 0x000fe40008705670 */
[----:B--2---:R-:W-:Y:S01]  /*0090*/  ISETP.GE.AND P1, PT, R7, UR4, PT ;  /* 0x0000000407007c0c */ /* 0x004fe2000bf26270 */
[----:B------:R-:W0:Y:S10]  /*00a0*/  LDCU.64 UR4, c[0x0][0x358] ;  /* 0x00006b00ff0477ac */ /* 0x000e340008000a00 */
[----:B------:R-:W1:Y:S02]  /*00b0*/  @!P0 LDC.64 R4, c[0x0][0x380] ;  /* 0x0000e000ff048b82 */ /* 0x000e640000000a00 */
[----:B------:R-:W-:-:S06]  /*00c0*/  @!P1 MOV R6, 0x63 ;  /* 0x0000006300069802 */ /* 0x000fcc0000000f00 */
[----:B------:R-:W2:Y:S01]  /*00d0*/  @!P1 LDC.64 R2, c[0x0][0x380] ;  /* 0x0000e000ff029b82 */ /* 0x000ea20000000a00 */
[----:B-1----:R-:W-:-:S04]  /*00e0*/  @!P0 IMAD.WIDE.U32 R4, R0, 0x8, R4 ;  /* 0x0000000800048825 */ /* 0x002fc800078e0004 */
[----:B--2---:R-:W-:-:S04]  /*00f0*/  @!P1 IMAD.WIDE R2, R7, 0x8, R2 ;  /* 0x0000000807029825 */ /* 0x004fc800078e0202 */
[----:B------:R-:W-:-:S05]  /*0100*/  IMAD.MOV.U32 R7, RZ, RZ, RZ ;  /* 0x000000ffff077224 */ /* 0x000fca00078e00ff */
[----:B0-----:R0:W-:Y:S04]  /*0110*/  @!P1 STG.E.64 desc[UR4][R2.64+0x100], R6 ;  /* 0x0001000602009986 */ /* 0x0011e8000c101b04 */
[----:B------:R0:W-:Y:S01]  /*0120*/  @!P0 STG.E.64 desc[UR4][R4.64], RZ ;  /* 0x000000ff04008986 */ /* 0x0001e2000c101b04 */
[----:B------:R-:W-:Y:S05]  /*0130*/  @P2 EXIT ;  /* 0x000000000000294d */ /* 0x000fea0003800000 */
[----:B0-----:R-:W0:Y:S02]  /*0140*/  LDC.64 R2, c[0x0][0x390] ;  /* 0x0000e400ff027b82 */ /* 0x001e240000000a00 */
[----:B0-----:R-:W-:Y:S01]  /*0150*/  STG.E.64 desc[UR4][R2.64], RZ ;  /* 0x000000ff02007986 */ /* 0x001fe2000c101b04 */
[----:B------:R-:W-:Y:S05]  /*0160*/  EXIT ;  /* 0x000000000000794d */ /* 0x000fea0003800000 */
.L_x_289:
        /* <DEDUP_REMOVED lines=9> */
.L_x_294:


//--------------------- .text._ZN3cub18CUB_300001_SM_10006detail8for_each13static_kernelINS2_12policy_hub_t12policy_500_tEmN6thrust24THRUST_300001_SM_1000_NS8cuda_cub20__uninitialized_fill7functorINS7_10device_ptrIiEEiEEEEvT0_T1_ --------------------------
	.section	.text._ZN3cub18CUB_300001_SM_10006detail8for_each13static_kernelINS2_12policy_hub_t12policy_500_tEmN6thrust24THRUST_300001_SM_1000_NS8cuda_cub20__uninitialized_fill7functorINS7_10device_ptrIiEEiEEEEvT0_T1_,"ax",@progbits
	.align	128
        .global         _ZN3cub18CUB_300001_SM_10006detail8for_each13static_kernelINS2_12policy_hub_t12policy_500_tEmN6thrust24THRUST_300001_SM_1000_NS8cuda_cub20__uninitialized_fill7functorINS7_10device_ptrIiEEiEEEEvT0_T1_
        .type           _ZN3cub18CUB_300001_SM_10006detail8for_each13static_kernelINS2_12policy_hub_t12policy_500_tEmN6thrust24THRUST_300001_SM_1000_NS8cuda_cub20__uninitialized_fill7functorINS7_10device_ptrIiEEiEEEEvT0_T1_,@function
        .size           _ZN3cub18CUB_300001_SM_10006detail8for_each13static_kernelINS2_12policy_hub_t12policy_500_tEmN6thrust24THRUST_300001_SM_1000_NS8cuda_cub20__uninitialized_fill7functorINS7_10device_ptrIiEEiEEEEvT0_T1_,(.L_x_295 - _ZN3cub18CUB_300001_SM_10006detail8for_each13static_kernelINS2_12policy_hub_t12policy_500_tEmN6thrust24THRUST_300001_SM_1000_NS8cuda_cub20__uninitialized_fill7functorINS7_10device_ptrIiEEiEEEEvT0_T1_)
        .other          _ZN3cub18CUB_300001_SM_10006detail8for_each13static_kernelINS2_12policy_hub_t12policy_500_tEmN6thrust24THRUST_300001_SM_1000_NS8cuda_cub20__uninitialized_fill7functorINS7_10device_ptrIiEEiEEEEvT0_T1_,@"STO_CUDA_ENTRY STV_DEFAULT"
_ZN3cub18CUB_300001_SM_10006detail8for_each13static_kernelINS2_12policy_hub_t12policy_500_tEmN6thrust24THRUST_300001_SM_1000_NS8cuda_cub20__uninitialized_fill7functorINS7_10device_ptrIiEEiEEEEvT0_T1_:
.text._ZN3cub18CUB_300001_SM_10006detail8for_each13static_kernelINS2_12policy_hub_t12policy_500_tEmN6thrust24THRUST_300001_SM_1000_NS8cuda_cub20__uninitialized_fill7functorINS7_10device_ptrIiEEiEEEEvT0_T1_:
[----:B------:R-:W-:Y:S08]  /*0000*/  LDC R1, c[0x0][0x37c] ;  /* 0x0000df00ff017b82 */ /* 0x000ff00000000800 */
[----:B------:R-:W0:Y:S01]  /*0010*/  S2UR UR4, SR_CTAID.X ;  /* 0x00000000000479c3 */ /* 0x000e220000002500 */
[----:B------:R-:W1:Y:S01]  /*0020*/  LDCU.64 UR6, c[0x0][0x380] ;  /* 0x00007000ff0677ac */ /* 0x000e620008000a00 */
[----:B------:R-:W2:Y:S01]  /*0030*/  LDCU.64 UR8, c[0x0][0x358] ;  /* 0x00006b00ff0877ac */ /* 0x000ea20008000a00 */
[----:B0-----:R-:W-:-:S04]  /*0040*/  UIMAD.WIDE.U32 UR4, UR4, 0x200, URZ ;  /* 0x00000200040478a5 */ /* 0x001fc8000f8e00ff */
[----:B-1----:R-:W-:-:S04]  /*0050*/  UIADD3 UR6, UP0, UPT, -UR4, UR6, URZ ;  /* 0x0000000604067290 */ /* 0x002fc8000ff1e1ff */
[----:B------:R-:W-:Y:S02]  /*0060*/  UIADD3.X UR7, UPT, UPT, ~UR5, UR7, URZ, UP0, !UPT ;  /* 0x0000000705077290 */ /* 0x000fe400087fe5ff */
[----:B------:R-:W-:-:S04]  /*0070*/  UISETP.GE.U32.AND UP0, UPT, UR6, 0x200, UPT ;  /* 0x000002000600788c */ /* 0x000fc8000bf06070 */
[----:B------:R-:W-:-:S09]  /*0080*/  UISETP.GE.U32.AND.EX UP0, UPT, UR7, URZ, UPT, UP0 ;  /* 0x000000ff0700728c */ /* 0x000fd2000bf06100 */
[----:B--2---:R-:W-:Y:S05]  /*0090*/  BRA.U !UP0, `(.L_x_290) ;  /* 0x0000000108287547 */ /* 0x004fea000b800000 */
[----:B------:R-:W0:Y:S01]  /*00a0*/  S2R R0, SR_TID.X ;  /* 0x0000000000007919 */ /* 0x000e220000002100 */
[----:B------:R-:W1:Y:S01]  /*00b0*/  LDCU.64 UR6, c[0x0][0x388] ;  /* 0x00007100ff0677ac */ /* 0x000e620008000a00 */
[----:B------:R-:W2:Y:S01]  /*00c0*/  LDC R5, c[0x0][0x390] ;  /* 0x0000e400ff057b82 */ /* 0x000ea20000000800 */
[----:B0-----:R-:W-:-:S05]  /*00d0*/  IADD3 R0, P0, PT, R0, UR4, RZ ;  /* 0x0000000400007c10 */ /* 0x001fca000ff1e0ff */
[----:B------:R-:W-:Y:S01]  /*00e0*/  IMAD.X R3, RZ, RZ, UR5, P0 ;  /* 0x00000005ff037e24 */ /* 0x000fe200080e06ff */
[----:B-1----:R-:W-:-:S04]  /*00f0*/  LEA R2, P0, R0, UR6, 0x2 ;  /* 0x0000000600027c11 */ /* 0x002fc8000f8010ff */
[----:B------:R-:W-:-:S05]  /*0100*/  LEA.HI.X R3, R0, UR7, R3, 0x2, P0 ;  /* 0x0000000700037c11 */ /* 0x000fca00080f1403 */
[----:B--2---:R-:W-:Y:S04]  /*0110*/  STG.E desc[UR8][R2.64], R5 ;  /* 0x0000000502007986 */ /* 0x004fe8000c101908 */
[----:B------:R-:W-:Y:S01]  /*0120*/  STG.E desc[UR8][R2.64+0x400], R5 ;  /* 0x0004000502007986 */ /* 0x000fe2000c101908 */
[----:B------:R-:W-:Y:S05]  /*0130*/  EXIT ;  /* 0x000000000000794d */ /* 0x000fea0003800000 */
.L_x_290:
[----:B------:R-:W0:Y:S01]  /*0140*/  S2R R0, SR_TID.X ;  /* 0x0000000000007919 */ /* 0x000e220000002100 */
[----:B------:R-:W-:Y:S01]  /*0150*/  IMAD.U32 R2, RZ, RZ, UR7 ;  /* 0x00000007ff027e24 */ /* 0x000fe2000f8e00ff */
[----:B------:R-:W1:Y:S01]  /*0160*/  LDCU.64 UR10, c[0x0][0x388] ;  /* 0x00007100ff0a77ac */ /* 0x000e620008000a00 */
[----:B------:R-:W-:Y:S01]  /*0170*/  IMAD.U32 R4, RZ, RZ, UR7 ;  /* 0x00000007ff047e24 */ /* 0x000fe2000f8e00ff */
[----:B0-----:R-:W-:-:S04]  /*0180*/  ISETP.LT.U32.AND P0, PT, R0, UR6, PT ;  /* 0x0000000600007c0c */ /* 0x001fc8000bf01070 */
[----:B------:R-:W-:Y:S01]  /*0190*/  ISETP.GT.U32.AND.EX P0, PT, R2, RZ, PT, P0 ;  /* 0x000000ff0200720c */ /* 0x000fe20003f04100 */
[C---:B------:R-:W-:Y:S01]  /*01a0*/  VIADD R2, R0.reuse, 0x100 ;  /* 0x0000010000027836 */ /* 0x040fe20000000000 */
[----:B------:R-:W-:-:S04]  /*01b0*/  IADD3 R0, P2, PT, R0, UR4, RZ ;  /* 0x0000000400007c10 */ /* 0x000fc8000ff5e0ff */
[----:B------:R-:W-:Y:S01]  /*01c0*/  ISETP.LT.U32.AND P1, PT, R2, UR6, PT ;  /* 0x0000000602007c0c */ /* 0x000fe2000bf21070 */
[----:B------:R-:W-:Y:S01]  /*01d0*/  IMAD.X R3, RZ, RZ, UR5, P2 ;  /* 0x00000005ff037e24 */ /* 0x000fe200090e06ff */
[----:B-1----:R-:W-:Y:S02]  /*01e0*/  LEA R2, P2, R0, UR10, 0x2 ;  /* 0x0000000a00027c11 */ /* 0x002fe4000f8410ff */
[----:B------:R-:W-:Y:S02]  /*01f0*/  ISETP.GT.U32.AND.EX P1, PT, R4, RZ, PT, P1 ;  /* 0x000000ff0400720c */ /* 0x000fe40003f24110 */
[----:B------:R-:W-:Y:S01]  /*0200*/  LEA.HI.X R3, R0, UR11, R3, 0x2, P2 ;  /* 0x0000000b00037c11 */ /* 0x000fe200090f1403 */
[----:B------:R-:W0:Y:S04]  /*0210*/  @P0 LDC R5, c[0x0][0x390] ;  /* 0x0000e400ff050b82 */ /* 0x000e280000000800 */
[----:B0-----:R0:W-:Y:S06]  /*0220*/  @P0 STG.E desc[UR8][R2.64], R5 ;  /* 0x0000000502000986 */ /* 0x0011ec000c101908 */
[----:B------:R-:W-:Y:S05]  /*0230*/  @!P1 EXIT ;  /* 0x000000000000994d */ /* 0x000fea0003800000 */
[----:B0-----:R-:W0:Y:S02]  /*0240*/  LDC R5, c[0x0][0x390] ;  /* 0x0000e400ff057b82 */ /* 0x001e240000000800 */
[----:B0-----:R-:W-:Y:S01]  /*0250*/  STG.E desc[UR8][R2.64+0x400], R5 ;  /* 0x0004000502007986 */ /* 0x001fe2000c101908 */
[----:B------:R-:W-:Y:S05]  /*0260*/  EXIT ;  /* 0x000000000000794d */ /* 0x000fea0003800000 */
.L_x_291:
        /* <DEDUP_REMOVED lines=9> */
.L_x_295:


//--------------------- .text._ZN3cub18CUB_300001_SM_10006detail11EmptyKernelIvEEvv --------------------------
	.section	.text._ZN3cub18CUB_300001_SM_10006detail11EmptyKernelIvEEvv,"ax",@progbits
	.align	128
        .global         _ZN3cub18CUB_300001_SM_10006detail11EmptyKernelIvEEvv
        .type           _ZN3cub18CUB_300001_SM_10006detail11EmptyKernelIvEEvv,@function
        .size           _ZN3cub18CUB_300001_SM_10006detail11EmptyKernelIvEEvv,(.L_x_296 - _ZN3cub18CUB_300001_SM_10006detail11EmptyKernelIvEEvv)
        .other          _ZN3cub18CUB_300001_SM_10006detail11EmptyKernelIvEEvv,@"STO_CUDA_ENTRY STV_DEFAULT"
_ZN3cub18CUB_300001_SM_10006detail11EmptyKernelIvEEvv:
.text._ZN3cub18CUB_300001_SM_10006detail11EmptyKernelIvEEvv:
[----:B------:R-:W-:Y:S01]  /*0000*/  LDC R1, c[0x0][0x37c] ;  /* 0x0000df00ff017b82 */ /* 0x000fe20000000800 */
[----:B------:R-:W-:Y:S05]  /*0010*/  EXIT ;  /* 0x000000000000794d */ /* 0x000fea0003800000 */
.L_x_292:
        /* <DEDUP_REMOVED lines=14> */
.L_x_296:


//--------------------- .nv.shared._ZN3cub18CUB_300001_SM_10006detail6select23DeviceSelectSweepKernelINS2_10policy_hubIiNS0_8NullTypeEiLb0ELNS0_10SelectImplE0EE10Policy1000EN6thrust24THRUST_300001_SM_1000_NS6detail15normal_iteratorIPiEEPS5_NSC_INSA_10device_ptrIiEEEEPlNS0_13ScanTileStateIiLb1EEE7is_evenS5_iNS2_19streaming_context_tIlLb1EEELS6_0EEEvT0_T1_T2_T3_T4_T5_T6_T7_iT8_NS1_7vsmem_tE --------------------------
	.section	.nv.shared._ZN3cub18CUB_300001_SM_10006detail6select23DeviceSelectSweepKernelINS2_10policy_hubIiNS0_8NullTypeEiLb0ELNS0_10SelectImplE0EE10Policy1000EN6thrust24THRUST_300001_SM_1000_NS6detail15normal_iteratorIPiEEPS5_NSC_INSA_10device_ptrIiEEEEPlNS0_13ScanTileStateIiLb1EEE7is_evenS5_iNS2_19streaming_context_tIlLb1EEELS6_0EEEvT0_T1_T2_T3_T4_T5_T6_T7_iT8_NS1_7vsmem_tE,"aw",@nobits
	.sectionflags	@""
	.align	16
.nv.shared._ZN3cub18CUB_300001_SM_10006detail6select23DeviceSelectSweepKernelINS2_10policy_hubIiNS0_8NullTypeEiLb0ELNS0_10SelectImplE0EE10Policy1000EN6thrust24THRUST_300001_SM_1000_NS6detail15normal_iteratorIPiEEPS5_NSC_INSA_10device_ptrIiEEEEPlNS0_13ScanTileStateIiLb1EEE7is_evenS5_iNS2_19streaming_context_tIlLb1EEELS6_0EEEvT0_T1_T2_T3_T4_T5_T6_T7_iT8_NS1_7vsmem_tE:
	.zero		24064


//--------------------- .nv.shared.reserved.0     --------------------------
	.section	.nv.shared.reserved.0,"aw",@nobits
	.weak		__nv_reservedSMEM_offset_0_alias
	.size		__nv_reservedSMEM_offset_0_alias, 0, 64
	.other		__nv_reservedSMEM_offset_0_alias,@"STO_CUDA_RESERVED_SHARED STV_DEFAULT"
__nv_reservedSMEM_offset_0_alias:
	.zero		0
	.zero		64


//--------------------- .nv.global                --------------------------
	.section	.nv.global,"aw",@nobits
.nv.global:
	.type		_ZN34_INTERNAL_e59043fd_4_k_cu_988607c56thrust24THRUST_300001_SM_1000_NS3seqE,@object
	.size		_ZN34_INTERNAL_e59043fd_4_k_cu_988607c56thrust24THRUST_300001_SM_1000_NS3seqE,(_ZN34_INTERNAL_e59043fd_4_k_cu_988607c54cuda3std3__48in_placeE - _ZN34_INTERNAL_e59043fd_4_k_cu_988607c56thrust24THRUST_300001_SM_1000_NS3seqE)
_ZN34_INTERNAL_e59043fd_4_k_cu_988607c56thrust24THRUST_300001_SM_1000_NS3seqE:
	.zero		1
	.type		_ZN34_INTERNAL_e59043fd_4_k_cu_988607c54cuda3std3__48in_placeE,@object
	.size		_ZN34_INTERNAL_e59043fd_4_k_cu_988607c54cuda3std3__48in_placeE,(_ZN34_INTERNAL_e59043fd_4_k_cu_988607c54cuda3std6ranges3__45__cpo4sizeE - _ZN34_INTERNAL_e59043fd_4_k_cu_988607c54cuda3std3__48in_placeE)
_ZN34_INTERNAL_e59043fd_4_k_cu_988607c54cuda3std3__48in_placeE:
	.zero		1
	.type		_ZN34_INTERNAL_e59043fd_4_k_cu_988607c54cuda3std6ranges3__45__cpo4sizeE,@object
	.size		_ZN34_INTERNAL_e59043fd_4_k_cu_988607c54cuda3std6ranges3__45__cpo4sizeE,(_ZN34_INTERNAL_e59043fd_4_k_cu_988607c56thrust24THRUST_300001_SM_1000_NS12placeholders2_3E - _ZN34_INTERNAL_e59043fd_4_k_cu_988607c54cuda3std6ranges3__45__cpo4sizeE)
_ZN34_INTERNAL_e59043fd_4_k_cu_988607c54cuda3std6ranges3__45__cpo4sizeE:
	.zero		1
	.type		_ZN34_INTERNAL_e59043fd_4_k_cu_988607c56thrust24THRUST_300001_SM_1000_NS12placeholders2_3E,@object
	.size		_ZN34_INTERNAL_e59043fd_4_k_cu_988607c56thrust24THRUST_300001_SM_1000_NS12placeholders2_3E,(_ZN34_INTERNAL_e59043fd_4_k_cu_988607c54cuda3std3__45__cpo6cbeginE - _ZN34_INTERNAL_e59043fd_4_k_cu_988607c56thrust24THRUST_300001_SM_1000_NS12placeholders2_3E)
_ZN34_INTERNAL_e59043fd_4_k_cu_988607c56thrust24THRUST_300001_SM_1000_NS12placeholders2_3E:
	.zero		1
	.type		_ZN34_INTERNAL_e59043fd_4_k_cu_988607c54cuda3std3__45__cpo6cbeginE,@object
	.size		_ZN34_INTERNAL_e59043fd_4_k_cu_988607c54cuda3std3__45__cpo6cbeginE,(_ZN34_INTERNAL_e59043fd_4_k_cu_988607c54cuda3std6ranges3__45__cpo6cbeginE - _ZN34_INTERNAL_e59043fd_4_k_cu_988607c54cuda3std3__45__cpo6cbeginE)
_ZN34_INTERNAL_e59043fd_4_k_cu_988607c54cuda3std3__45__cpo6cbeginE:
	.zero		1
	.type		_ZN34_INTERNAL_e59043fd_4_k_cu_988607c54cuda3std6ranges3__45__cpo6cbeginE,@object
	.size		_ZN34_INTERNAL_e59043fd_4_k_cu_988607c54cuda3std6ranges3__45__cpo6cbeginE,(_ZN34_INTERNAL_e59043fd_4_k_cu_988607c56thrust24THRUST_300001_SM_1000_NS12placeholders2_7E - _ZN34_INTERNAL_e59043fd_4_k_cu_988607c54cuda3std6ranges3__45__cpo6cbeginE)
_ZN34_INTERNAL_e59043fd_4_k_cu_988607c54cuda3std6ranges3__45__cpo6cbeginE:
	.zero		1
	.type		_ZN34_INTERNAL_e59043fd_4_k_cu_988607c56thrust24THRUST_300001_SM_1000_NS12placeholders2_7E,@object
	.size		_ZN34_INTERNAL_e59043fd_4_k_cu_988607c56thrust24THRUST_300001_SM_1000_NS12placeholders2_7E,(_ZN34_INTERNAL_e59043fd_4_k_cu_988607c54cuda3std3__45__cpo7crbeginE - _ZN34_INTERNAL_e59043fd_4_k_cu_988607c56thrust24THRUST_300001_SM_1000_NS12placeholders2_7E)
_ZN34_INTERNAL_e59043fd_4_k_cu_988607c56thrust24THRUST_300001_SM_1000_NS12placeholders2_7E:
	.zero		1
	.type		_ZN34_INTERNAL_e59043fd_4_k_cu_988607c54cuda3std3__45__cpo7crbeginE,@object
	.size		_ZN34_INTERNAL_e59043fd_4_k_cu_988607c54cuda3std3__45__cpo7crbeginE,(_ZN34_INTERNAL_e59043fd_4_k_cu_988607c54cuda3std6ranges3__45__cpo4nextE - _ZN34_INTERNAL_e59043fd_4_k_cu_988607c54cuda3std3__45__cpo7crbeginE)
_ZN34_INTERNAL_e59043fd_4_k_cu_988607c54cuda3std3__45__cpo7crbeginE:
	.zero		1
	.type		_ZN34_INTERNAL_e59043fd_4_k_cu_988607c54cuda3std6ranges3__45__cpo4nextE,@object
	.size		_ZN34_INTERNAL_e59043fd_4_k_cu_988607c54cuda3std6ranges3__45__cpo4nextE,(_ZN34_INTERNAL_e59043fd_4_k_cu_988607c54cuda3std6ranges3__45__cpo4swapE - _ZN34_INTERNAL_e59043fd_4_k_cu_988607c54cuda3std6ranges3__45__cpo4nextE)
_ZN34_INTERNAL_e59043fd_4_k_cu_988607c54cuda3std6ranges3__45__cpo4nextE:
	.zero		1
	.type		_ZN34_INTERNAL_e59043fd_4_k_cu_988607c54cuda3std6ranges3__45__cpo4swapE,@object
	.size		_ZN34_INTERNAL_e59043fd_4_k_cu_988607c54cuda3std6ranges3__45__cpo4swapE,(_ZN34_INTERNAL_e59043fd_4_k_cu_988607c56thrust24THRUST_300001_SM_1000_NS8cuda_cub10par_nosyncE - _ZN34_INTERNAL_e59043fd_4_k_cu_988607c54cuda3std6ranges3__45__cpo4swapE)
_ZN34_INTERNAL_e59043fd_4_k_cu_988607c54cuda3std6ranges3__45__cpo4swapE:
	.zero		1
	.type		_ZN34_INTERNAL_e59043fd_4_k_cu_988607c56thrust24THRUST_300001_SM_1000_NS8cuda_cub10par_nosyncE,@object
	.size		_ZN34_INTERNAL_e59043fd_4_k_cu_988607c56thrust24THRUST_300001_SM_1000_NS8cuda_cub10par_nosyncE,(_ZN34_INTERNAL_e59043fd_4_k_cu_988607c56thrust24THRUST_300001_SM_1000_NS12placeholders2_9E - _ZN34_INTERNAL_e59043fd_4_k_cu_988607c56thrust24THRUST_300001_SM_1000_NS8cuda_cub10par_nosyncE)
_ZN34_INTERNAL_e59043fd_4_k_cu_988607c56thrust24THRUST_300001_SM_1000_NS8cuda_cub10par_nosyncE:
	.zero		1
	.type		_ZN34_INTERNAL_e59043fd_4_k_cu_988607c56thrust24THRUST_300001_SM_1000_NS12placeholders2_9E,@object
	.size		_ZN34_INTERNAL_e59043fd_4_k_cu_988607c56thrust24THRUST_300001_SM_1000_NS12placeholders2_9E,(_ZN34_INTERNAL_e59043fd_4_k_cu_988607c54cuda3std3__436_GLOBAL__N__e59043fd_4_k_cu_988607c56ignoreE - _ZN34_INTERNAL_e59043fd_4_k_cu_988607c56thrust24THRUST_300001_SM_1000_NS12placeholders2_9E)
_ZN34_INTERNAL_e59043fd_4_k_cu_988607c56thrust24THRUST_300001_SM_1000_NS12placeholders2_9E:
	.zero		1
	.type		_ZN34_INTERNAL_e59043fd_4_k_cu_988607c54cuda3std3__436_GLOBAL__N__e59043fd_4_k_cu_988607c56ignoreE,@object
	.size		_ZN34_INTERNAL_e59043fd_4_k_cu_988607c54cuda3std3__436_GLOBAL__N__e59043fd_4_k_cu_988607c56ignoreE,(_ZN34_INTERNAL_e59043fd_4_k_cu_988607c54cuda3std6ranges3__45__cpo4dataE - _ZN34_INTERNAL_e59043fd_4_k_cu_988607c54cuda3std3__436_GLOBAL__N__e59043fd_4_k_cu_988607c56ignoreE)
_ZN34_INTERNAL_e59043fd_4_k_cu_988607c54cuda3std3__436_GLOBAL__N__e59043fd_4_k_cu_988607c56ignoreE:
	.zero		1
	.type		_ZN34_INTERNAL_e59043fd_4_k_cu_988607c54cuda3std6ranges3__45__cpo4dataE,@object
	.size		_ZN34_INTERNAL_e59043fd_4_k_cu_988607c54cuda3std6ranges3__45__cpo4dataE,(_ZN34_INTERNAL_e59043fd_4_k_cu_988607c56thrust24THRUST_300001_SM_1000_NS12placeholders2_1E - _ZN34_INTERNAL_e59043fd_4_k_cu_988607c54cuda3std6ranges3__45__cpo4dataE)
_ZN34_INTERNAL_e59043fd_4_k_cu_988607c54cuda3std6ranges3__45__cpo4dataE:
	.zero		1
	.type		_ZN34_INTERNAL_e59043fd_4_k_cu_988607c56thrust24THRUST_300001_SM_1000_NS12placeholders2_1E,@object
	.size		_ZN34_INTERNAL_e59043fd_4_k_cu_988607c56thrust24THRUST_300001_SM_1000_NS12placeholders2_1E,(_ZN34_INTERNAL_e59043fd_4_k_cu_988607c54cuda3std3__45__cpo5beginE - _ZN34_INTERNAL_e59043fd_4_k_cu_988607c56thrust24THRUST_300001_SM_1000_NS12placeholders2_1E)
_ZN34_INTERNAL_e59043fd_4_k_cu_988607c56thrust24THRUST_300001_SM_1000_NS12placeholders2_1E:
	.zero		1
	.type		_ZN34_INTERNAL_e59043fd_4_k_cu_988607c54cuda3std3__45__cpo5beginE,@object
	.size		_ZN34_INTERNAL_e59043fd_4_k_cu_988607c54cuda3std3__45__cpo5beginE,(_ZN34_INTERNAL_e59043fd_4_k_cu_988607c54cuda3std6ranges3__45__cpo5beginE - _ZN34_INTERNAL_e59043fd_4_k_cu_988607c54cuda3std3__45__cpo5beginE)
_ZN34_INTERNAL_e59043fd_4_k_cu_988607c54cuda3std3__45__cpo5beginE:
	.zero		1
	.type		_ZN34_INTERNAL_e59043fd_4_k_cu_988607c54cuda3std6ranges3__45__cpo5beginE,@object
	.size		_ZN34_INTERNAL_e59043fd_4_k_cu_988607c54cuda3std6ranges3__45__cpo5beginE,(_ZN34_INTERNAL_e59043fd_4_k_cu_988607c56thrust24THRUST_300001_SM_1000_NS12placeholders2_5E - _ZN34_INTERNAL_e59043fd_4_k_cu_988607c54cuda3std6ranges3__45__cpo5beginE)
_ZN34_INTERNAL_e59043fd_4_k_cu_988607c54cuda3std6ranges3__45__cpo5beginE:
	.zero		1
	.type		_ZN34_INTERNAL_e59043fd_4_k_cu_988607c56thrust24THRUST_300001_SM_1000_NS12placeholders2_5E,@object
	.size		_ZN34_INTERNAL_e59043fd_4_k_cu_988607c56thrust24THRUST_300001_SM_1000_NS12placeholders2_5E,(_ZN34_INTERNAL_e59043fd_4_k_cu_988607c54cuda3std3__45__cpo6rbeginE - _ZN34_INTERNAL_e59043fd_4_k_cu_988607c56thrust24THRUST_300001_SM_1000_NS12placeholders2_5E)
_ZN34_INTERNAL_e59043fd_4_k_cu_988607c56thrust24THRUST_300001_SM_1000_NS12placeholders2_5E:
	.zero		1
	.type		_ZN34_INTERNAL_e59043fd_4_k_cu_988607c54cuda3std3__45__cpo6rbeginE,@object
	.size		_ZN34_INTERNAL_e59043fd_4_k_cu_988607c54cuda3std3__45__cpo6rbeginE,(_ZN34_INTERNAL_e59043fd_4_k_cu_988607c54cuda3std6ranges3__45__cpo7advanceE - _ZN34_INTERNAL_e59043fd_4_k_cu_988607c54cuda3std3__45__cpo6rbeginE)
_ZN34_INTERNAL_e59043fd_4_k_cu_988607c54cuda3std3__45__cpo6rbeginE:
	.zero		1
	.type		_ZN34_INTERNAL_e59043fd_4_k_cu_988607c54cuda3std6ranges3__45__cpo7advanceE,@object
	.size		_ZN34_INTERNAL_e59043fd_4_k_cu_988607c54cuda3std6ranges3__45__cpo7advanceE,(_ZN34_INTERNAL_e59043fd_4_k_cu_988607c54cuda3std3__47nulloptE - _ZN34_INTERNAL_e59043fd_4_k_cu_988607c54cuda3std6ranges3__45__cpo7advanceE)
_ZN34_INTERNAL_e59043fd_4_k_cu_988607c54cuda3std6ranges3__45__cpo7advanceE:
	.zero		1
	.type		_ZN34_INTERNAL_e59043fd_4_k_cu_988607c54cuda3std3__47nulloptE,@object
	.size		_ZN34_INTERNAL_e59043fd_4_k_cu_988607c54cuda3std3__47nulloptE,(_ZN34_INTERNAL_e59043fd_4_k_cu_988607c54cuda3std6ranges3__45__cpo8distanceE - _ZN34_INTERNAL_e59043fd_4_k_cu_988607c54cuda3std3__47nulloptE)
_ZN34_INTERNAL_e59043fd_4_k_cu_988607c54cuda3std3__47nulloptE:
	.zero		1
	.type		_ZN34_INTERNAL_e59043fd_4_k_cu_988607c54cuda3std6ranges3__45__cpo8distanceE,@object
	.size		_ZN34_INTERNAL_e59043fd_4_k_cu_988607c54cuda3std6ranges3__45__cpo8distanceE,(_ZN34_INTERNAL_e59043fd_4_k_cu_988607c56thrust24THRUST_300001_SM_1000_NS12placeholders3_10E - _ZN34_INTERNAL_e59043fd_4_k_cu_988607c54cuda3std6ranges3__45__cpo8distanceE)
_ZN34_INTERNAL_e59043fd_4_k_cu_988607c54cuda3std6ranges3__45__cpo8distanceE:
	.zero		1
	.type		_ZN34_INTERNAL_e59043fd_4_k_cu_988607c56thrust24THRUST_300001_SM_1000_NS12placeholders3_10E,@object
	.size		_ZN34_INTERNAL_e59043fd_4_k_cu_988607c56thrust24THRUST_300001_SM_1000_NS12placeholders3_10E,(_ZN34_INTERNAL_e59043fd_4_k_cu_988607c54cuda3std3__419piecewise_constructE - _ZN34_INTERNAL_e59043fd_4_k_cu_988607c56thrust24THRUST_300001_SM_1000_NS12placeholders3_10E)
_ZN34_INTERNAL_e59043fd_4_k_cu_988607c56thrust24THRUST_300001_SM_1000_NS12placeholders3_10E:
	.zero		1
	.type		_ZN34_INTERNAL_e59043fd_4_k_cu_988607c54cuda3std3__419piecewise_constructE,@object
	.size		_ZN34_INTERNAL_e59043fd_4_k_cu_988607c54cuda3std3__419piecewise_constructE,(_ZN34_INTERNAL_e59043fd_4_k_cu_988607c54cuda3std6ranges3__45__cpo5cdataE - _ZN34_INTERNAL_e59043fd_4_k_cu_988607c54cuda3std3__419piecewise_constructE)
_ZN34_INTERNAL_e59043fd_4_k_cu_988607c54cuda3std3__419piecewise_constructE:
	.zero		1
	.type		_ZN34_INTERNAL_e59043fd_4_k_cu_988607c54cuda3std6ranges3__45__cpo5cdataE,@object
	.size		_ZN34_INTERNAL_e59043fd_4_k_cu_988607c54cuda3std6ranges3__45__cpo5cdataE,(_ZN34_INTERNAL_e59043fd_4_k_cu_988607c56thrust24THRUST_300001_SM_1000_NS12placeholders2_2E - _ZN34_INTERNAL_e59043fd_4_k_cu_988607c54cuda3std6ranges3__45__cpo5cdataE)
_ZN34_INTERNAL_e59043fd_4_k_cu_988607c54cuda3std6ranges3__45__cpo5cdataE:
	.zero		1
	.type		_ZN34_INTERNAL_e59043fd_4_k_cu_988607c56thrust24THRUST_300001_SM_1000_NS12placeholders2_2E,@object
	.size		_ZN34_INTERNAL_e59043fd_4_k_cu_988607c56thrust24THRUST_300001_SM_1000_NS12placeholders2_2E,(_ZN34_INTERNAL_e59043fd_4_k_cu_988607c54cuda3std3__45__cpo3endE - _ZN34_INTERNAL_e59043fd_4_k_cu_988607c56thrust24THRUST_300001_SM_1000_NS12placeholders2_2E)
_ZN34_INTERNAL_e59043fd_4_k_cu_988607c56thrust24THRUST_300001_SM_1000_NS12placeholders2_2E:
	.zero		1
	.type		_ZN34_INTERNAL_e59043fd_4_k_cu_988607c54cuda3std3__45__cpo3endE,@object
	.size		_ZN34_INTERNAL_e59043fd_4_k_cu_988607c54cuda3std3__45__cpo3endE,(_ZN34_INTERNAL_e59043fd_4_k_cu_988607c54cuda3std6ranges3__45__cpo3endE - _ZN34_INTERNAL_e59043fd_4_k_cu_988607c54cuda3std3__45__cpo3endE)
_ZN34_INTERNAL_e59043fd_4_k_cu_988607c54cuda3std3__45__cpo3endE:
	.zero		1
	.type		_ZN34_INTERNAL_e59043fd_4_k_cu_988607c54cuda3std6ranges3__45__cpo3endE,@object
	.size		_ZN34_INTERNAL_e59043fd_4_k_cu_988607c54cuda3std6ranges3__45__cpo3endE,(_ZN34_INTERNAL_e59043fd_4_k_cu_988607c56thrust24THRUST_300001_SM_1000_NS12placeholders2_6E - _ZN34_INTERNAL_e59043fd_4_k_cu_988607c54cuda3std6ranges3__45__cpo3endE)
_ZN34_INTERNAL_e59043fd_4_k_cu_988607c54cuda3std6ranges3__45__cpo3endE:
	.zero		1
	.type		_ZN34_INTERNAL_e59043fd_4_k_cu_988607c56thrust24THRUST_300001_SM_1000_NS12placeholders2_6E,@object
	.size		_ZN34_INTERNAL_e59043fd_4_k_cu_988607c56thrust24THRUST_300001_SM_1000_NS12placeholders2_6E,(_ZN34_INTERNAL_e59043fd_4_k_cu_988607c54cuda3std3__45__cpo4rendE - _ZN34_INTERNAL_e59043fd_4_k_cu_988607c56thrust24THRUST_300001_SM_1000_NS12placeholders2_6E)
_ZN34_INTERNAL_e59043fd_4_k_cu_988607c56thrust24THRUST_300001_SM_1000_NS12placeholders2_6E:
	.zero		1
	.type		_ZN34_INTERNAL_e59043fd_4_k_cu_988607c54cuda3std3__45__cpo4rendE,@object
	.size		_ZN34_INTERNAL_e59043fd_4_k_cu_988607c54cuda3std3__45__cpo4rendE,(_ZN34_INTERNAL_e59043fd_4_k_cu_988607c54cuda3std6ranges3__45__cpo9iter_swapE - _ZN34_INTERNAL_e59043fd_4_k_cu_988607c54cuda3std3__45__cpo4rendE)
_ZN34_INTERNAL_e59043fd_4_k_cu_988607c54cuda3std3__45__cpo4rendE:
	.zero		1
	.type		_ZN34_INTERNAL_e59043fd_4_k_cu_988607c54cuda3std6ranges3__45__cpo9iter_swapE,@object
	.size		_ZN34_INTERNAL_e59043fd_4_k_cu_988607c54cuda3std6ranges3__45__cpo9iter_swapE,(_ZN34_INTERNAL_e59043fd_4_k_cu_988607c54cuda3std3__48unexpectE - _ZN34_INTERNAL_e59043fd_4_k_cu_988607c54cuda3std6ranges3__45__cpo9iter_swapE)
_ZN34_INTERNAL_e59043fd_4_k_cu_988607c54cuda3std6ranges3__45__cpo9iter_swapE:
	.zero		1
	.type		_ZN34_INTERNAL_e59043fd_4_k_cu_988607c54cuda3std3__48unexpectE,@object
	.size		_ZN34_INTERNAL_e59043fd_4_k_cu_988607c54cuda3std3__48unexpectE,(_ZN34_INTERNAL_e59043fd_4_k_cu_988607c56thrust24THRUST_300001_SM_1000_NS8cuda_cub3parE - _ZN34_INTERNAL_e59043fd_4_k_cu_988607c54cuda3std3__48unexpectE)
_ZN34_INTERNAL_e59043fd_4_k_cu_988607c54cuda3std3__48unexpectE:
	.zero		1
	.type		_ZN34_INTERNAL_e59043fd_4_k_cu_988607c56thrust24THRUST_300001_SM_1000_NS8cuda_cub3parE,@object
	.size		_ZN34_INTERNAL_e59043fd_4_k_cu_988607c56thrust24THRUST_300001_SM_1000_NS8cuda_cub3parE,(_ZN34_INTERNAL_e59043fd_4_k_cu_988607c56thrust24THRUST_300001_SM_1000_NS12placeholders2_4E - _ZN34_INTERNAL_e59043fd_4_k_cu_988607c56thrust24THRUST_300001_SM_1000_NS8cuda_cub3parE)
_ZN34_INTERNAL_e59043fd_4_k_cu_988607c56thrust24THRUST_300001_SM_1000_NS8cuda_cub3parE:
	.zero		1
	.type		_ZN34_INTERNAL_e59043fd_4_k_cu_988607c56thrust24THRUST_300001_SM_1000_NS12placeholders2_4E,@object
	.size		_ZN34_INTERNAL_e59043fd_4_k_cu_988607c56thrust24THRUST_300001_SM_1000_NS12placeholders2_4E,(_ZN34_INTERNAL_e59043fd_4_k_cu_988607c54cuda3std3__45__cpo4cendE - _ZN34_INTERNAL_e59043fd_4_k_cu_988607c56thrust24THRUST_300001_SM_1000_NS12placeholders2_4E)
_ZN34_INTERNAL_e59043fd_4_k_cu_988607c56thrust24THRUST_300001_SM_1000_NS12placeholders2_4E:
	.zero		1
	.type		_ZN34_INTERNAL_e59043fd_4_k_cu_988607c54cuda3std3__45__cpo4cendE,@object
	.size		_ZN34_INTERNAL_e59043fd_4_k_cu_988607c54cuda3std3__45__cpo4cendE,(_ZN34_INTERNAL_e59043fd_4_k_cu_988607c54cuda3std6ranges3__45__cpo4cendE - _ZN34_INTERNAL_e59043fd_4_k_cu_988607c54cuda3std3__45__cpo4cendE)
_ZN34_INTERNAL_e59043fd_4_k_cu_988607c54cuda3std3__45__cpo4cendE:
	.zero		1
	.type		_ZN34_INTERNAL_e59043fd_4_k_cu_988607c54cuda3std6ranges3__45__cpo4cendE,@object
	.size		_ZN34_INTERNAL_e59043fd_4_k_cu_988607c54cuda3std6ranges3__45__cpo4cendE,(_ZN34_INTERNAL_e59043fd_4_k_cu_988607c54cuda3std3__420unreachable_sentinelE - _ZN34_INTERNAL_e59043fd_4_k_cu_988607c54cuda3std6ranges3__45__cpo4cendE)
_ZN34_INTERNAL_e59043fd_4_k_cu_988607c54cuda3std6ranges3__45__cpo4cendE:
	.zero		1
	.type		_ZN34_INTERNAL_e59043fd_4_k_cu_988607c54cuda3std3__420unreachable_sentinelE,@object
	.size		_ZN34_INTERNAL_e59043fd_4_k_cu_988607c54cuda3std3__420unreachable_sentinelE,(_ZN34_INTERNAL_e59043fd_4_k_cu_988607c54cuda3std6ranges3__45__cpo5ssizeE - _ZN34_INTERNAL_e59043fd_4_k_cu_988607c54cuda3std3__420unreachable_sentinelE)
_ZN34_INTERNAL_e59043fd_4_k_cu_988607c54cuda3std3__420unreachable_sentinelE:
	.zero		1
	.type		_ZN34_INTERNAL_e59043fd_4_k_cu_988607c54cuda3std6ranges3__45__cpo5ssizeE,@object
	.size		_ZN34_INTERNAL_e59043fd_4_k_cu_988607c54cuda3std6ranges3__45__cpo5ssizeE,(_ZN34_INTERNAL_e59043fd_4_k_cu_988607c56thrust24THRUST_300001_SM_1000_NS12placeholders2_8E - _ZN34_INTERNAL_e59043fd_4_k_cu_988607c54cuda3std6ranges3__45__cpo5ssizeE)
_ZN34_INTERNAL_e59043fd_4_k_cu_988607c54cuda3std6ranges3__45__cpo5ssizeE:
	.zero		1
	.type		_ZN34_INTERNAL_e59043fd_4_k_cu_988607c56thrust24THRUST_300001_SM_1000_NS12placeholders2_8E,@object
	.size		_ZN34_INTERNAL_e59043fd_4_k_cu_988607c56thrust24THRUST_300001_SM_1000_NS12placeholders2_8E,(_ZN34_INTERNAL_e59043fd_4_k_cu_988607c54cuda3std3__45__cpo5crendE - _ZN34_INTERNAL_e59043fd_4_k_cu_988607c56thrust24THRUST_300001_SM_1000_NS12placeholders2_8E)
_ZN34_INTERNAL_e59043fd_4_k_cu_988607c56thrust24THRUST_300001_SM_1000_NS12placeholders2_8E:
	.zero		1
	.type		_ZN34_INTERNAL_e59043fd_4_k_cu_988607c54cuda3std3__45__cpo5crendE,@object
	.size		_ZN34_INTERNAL_e59043fd_4_k_cu_988607c54cuda3std3__45__cpo5crendE,(_ZN34_INTERNAL_e59043fd_4_k_cu_988607c54cuda3std6ranges3__45__cpo4prevE - _ZN34_INTERNAL_e59043fd_4_k_cu_988607c54cuda3std3__45__cpo5crendE)
_ZN34_INTERNAL_e59043fd_4_k_cu_988607c54cuda3std3__45__cpo5crendE:
	.zero		1
	.type		_ZN34_INTERNAL_e59043fd_4_k_cu_988607c54cuda3std6ranges3__45__cpo4prevE,@object
	.size		_ZN34_INTERNAL_e59043fd_4_k_cu_988607c54cuda3std6ranges3__45__cpo4prevE,(_ZN34_INTERNAL_e59043fd_4_k_cu_988607c54cuda3std6ranges3__45__cpo9iter_moveE - _ZN34_INTERNAL_e59043fd_4_k_cu_988607c54cuda3std6ranges3__45__cpo4prevE)
_ZN34_INTERNAL_e59043fd_4_k_cu_988607c54cuda3std6ranges3__45__cpo4prevE:
	.zero		1
	.type		_ZN34_INTERNAL_e59043fd_4_k_cu_988607c54cuda3std6ranges3__45__cpo9iter_moveE,@object
	.size		_ZN34_INTERNAL_e59043fd_4_k_cu_988607c54cuda3std6ranges3__45__cpo9iter_moveE,(_ZN34_INTERNAL_e59043fd_4_k_cu_988607c56thrust24THRUST_300001_SM_1000_NS6system6detail10sequential3seqE - _ZN34_INTERNAL_e59043fd_4_k_cu_988607c54cuda3std6ranges3__45__cpo9iter_moveE)
_ZN34_INTERNAL_e59043fd_4_k_cu_988607c54cuda3std6ranges3__45__cpo9iter_moveE:
	.zero		1
	.type		_ZN34_INTERNAL_e59043fd_4_k_cu_988607c56thrust24THRUST_300001_SM_1000_NS6system6detail10sequential3seqE,@object
	.size		_ZN34_INTERNAL_e59043fd_4_k_cu_988607c56thrust24THRUST_300001_SM_1000_NS6system6detail10sequential3seqE,(.L_31 - _ZN34_INTERNAL_e59043fd_4_k_cu_988607c56thrust24THRUST_300001_SM_1000_NS6system6detail10sequential3seqE)
_ZN34_INTERNAL_e59043fd_4_k_cu_988607c56thrust24THRUST_300001_SM_1000_NS6system6detail10sequential3seqE:
	.zero		1
.L_31:


//--------------------- .nv.constant0._ZN3cub18CUB_300001_SM_10006detail6select23DeviceSelectSweepKernelINS2_10policy_hubIiNS0_8NullTypeEiLb0ELNS0_10SelectImplE0EE10Policy1000EN6thrust24THRUST_300001_SM_1000_NS6detail15normal_iteratorIPiEEPS5_NSC_INSA_10device_ptrIiEEEEPlNS0_13ScanTileStateIiLb1EEE7is_evenS5_iNS2_19streaming_context_tIlLb1EEELS6_0EEEvT0_T1_T2_T3_T4_T5_T6_T7_iT8_NS1_7vsmem_tE --------------------------
	.section	.nv.constant0._ZN3cub18CUB_300001_SM_10006detail6select23DeviceSelectSweepKernelINS2_10policy_hubIiNS0_8NullTypeEiLb0ELNS0_10SelectImplE0EE10Policy1000EN6thrust24THRUST_300001_SM_1000_NS6detail15normal_iteratorIPiEEPS5_NSC_INSA_10device_ptrIiEEEEPlNS0_13ScanTileStateIiLb1EEE7is_evenS5_iNS2_19streaming_context_tIlLb1EEELS6_0EEEvT0_T1_T2_T3_T4_T5_T6_T7_iT8_NS1_7vsmem_tE,"a",@progbits
	.sectionflags	@""
	.align	4
.nv.constant0._ZN3cub18CUB_300001_SM_10006detail6select23DeviceSelectSweepKernelINS2_10policy_hubIiNS0_8NullTypeEiLb0ELNS0_10SelectImplE0EE10Policy1000EN6thrust24THRUST_300001_SM_1000_NS6detail15normal_iteratorIPiEEPS5_NSC_INSA_10device_ptrIiEEEEPlNS0_13ScanTileStateIiLb1EEE7is_evenS5_iNS2_19streaming_context_tIlLb1EEELS6_0EEEvT0_T1_T2_T3_T4_T5_T6_T7_iT8_NS1_7vsmem_tE:
	.zero		1000


//--------------------- .nv.constant0._ZN3cub18CUB_300001_SM_10006detail4scan23DeviceCompactInitKernelINS0_13ScanTileStateIiLb1EEEPlEEvT_iT0_ --------------------------
	.section	.nv.constant0._ZN3cub18CUB_300001_SM_10006detail4scan23DeviceCompactInitKernelINS0_13ScanTileStateIiLb1EEEPlEEvT_iT0_,"a",@progbits
	.sectionflags	@""
	.align	4
.nv.constant0._ZN3cub18CUB_300001_SM_10006detail4scan23DeviceCompactInitKernelINS0_13ScanTileStateIiLb1EEEPlEEvT_iT0_:
	.zero		920


//--------------------- .nv.constant0._ZN3cub18CUB_300001_SM_10006detail8for_each13static_kernelINS2_12policy_hub_t12policy_500_tEmN6thrust24THRUST_300001_SM_1000_NS8cuda_cub20__uninitialized_fill7functorINS7_10device_ptrIiEEiEEEEvT0_T1_ --------------------------
	.section	.nv.constant0._ZN3cub18CUB_300001_SM_10006detail8for_each13static_kernelINS2_12policy_hub_t12policy_500_tEmN6thrust24THRUST_300001_SM_1000_NS8cuda_cub20__uninitialized_fill7functorINS7_10device_ptrIiEEiEEEEvT0_T1_,"a",@progbits
	.sectionflags	@""
	.align	4
.nv.constant0._ZN3cub18CUB_300001_SM_10006detail8for_each13static_kernelINS2_12policy_hub_t12policy_500_tEmN6thrust24THRUST_300001_SM_1000_NS8cuda_cub20__uninitialized_fill7functorINS7_10device_ptrIiEEiEEEEvT0_T1_:
	.zero		920


//--------------------- .nv.constant0._ZN3cub18CUB_300001_SM_10006detail11EmptyKernelIvEEvv --------------------------
	.section	.nv.constant0._ZN3cub18CUB_300001_SM_10006detail11EmptyKernelIvEEvv,"a",@progbits
	.sectionflags	@""
	.align	4
.nv.constant0._ZN3cub18CUB_300001_SM_10006detail11EmptyKernelIvEEvv:
	.zero		896


//--------------------- SYMBOLS --------------------------

	.type		.nv.reservedSmem.offset0,@object
	.size		.nv.reservedSmem.offset0,0x4
	.type		.nv.reservedSmem.cap,@object
	.size		.nv.reservedSmem.cap,0x4
